	.target	sm_90a

	.elftype	@"ET_EXEC"


//--------------------- .note.nv.tkinfo           --------------------------
	.section	.note.nv.tkinfo,"",@"SHT_NOTE"
	.sectionflags	@"SHF_NOTE_NV_TKINFO"
	.tkinfo
        /*0018*/ 	.word	0x00000002
        /*0030*/ 	.string	""
        /*0030*/ 	.string	"ptxas"
        /*0030*/ 	.string	"Cuda compilation tools, release 13.0, V13.0.88"
        /*0030*/ 	.string	"Build cuda_13.0.r13.0/compiler.36424714_0"
        /*0030*/ 	.string	"-v  -suppress-debug-info  -lineinfo  -arch sm_90a "



//--------------------- .note.nv.cuinfo           --------------------------
	.section	.note.nv.cuinfo,"",@"SHT_NOTE"
	.sectionflags	@"SHF_NOTE_NV_CUINFO"
        /*0018*/ 	.short	0x0002
        /*001a*/ 	.short	0x005a
        /*001c*/ 	.short	0x0082
	.zero		2


//--------------------- .nv.info                  --------------------------
	.section	.nv.info,"",@"SHT_CUDA_INFO"
	.align	4


	//----- nvinfo : EIATTR_REGCOUNT
	.align		4
        /*0000*/ 	.byte	0x04, 0x2f
        /*0002*/ 	.short	(.L_1 - .L_0)
	.align		4
.L_0:
        /*0004*/ 	.word	index@(matmul_kernel)
        /*0008*/ 	.word	0x000000ff


	//----- nvinfo : EIATTR_FRAME_SIZE
	.align		4
.L_1:
        /*000c*/ 	.byte	0x04, 0x11
        /*000e*/ 	.short	(.L_3 - .L_2)
	.align		4
.L_2:
        /*0010*/ 	.word	index@(matmul_kernel)
        /*0014*/ 	.word	0x000005a0


	//----- nvinfo : EIATTR_MIN_STACK_SIZE
	.align		4
.L_3:
        /*0018*/ 	.byte	0x04, 0x12
        /*001a*/ 	.short	(.L_5 - .L_4)
	.align		4
.L_4:
        /*001c*/ 	.word	index@(matmul_kernel)
        /*0020*/ 	.word	0x000005a0
.L_5:


//--------------------- .nv.compat                --------------------------
	.section	.nv.compat,"",@"SHT_CUDA_COMPAT_INFO"
	.align	4
        /*0000*/ 	.byte	0x02, 0x09, 0x01, 0x00, 0x02, 0x02, 0x04, 0x00, 0x02, 0x05, 0x05, 0x00, 0x03, 0x07, 0x01, 0x01
        /*0010*/ 	.byte	0x02, 0x03, 0x00, 0x00, 0x02, 0x06, 0x01, 0x00, 0x04, 0x0b, 0x08, 0x00, 0x00, 0x00, 0x00, 0x00
        /*0020*/ 	.byte	0x00, 0x00, 0x00, 0x00


//--------------------- .nv.info.matmul_kernel    --------------------------
	.section	.nv.info.matmul_kernel,"",@"SHT_CUDA_INFO"
	.sectionflags	@""
	.align	4


	//----- nvinfo : EIATTR_CUDA_API_VERSION
	.align		4
        /*0000*/ 	.byte	0x04, 0x37
        /*0002*/ 	.short	(.L_7 - .L_6)
.L_6:
        /*0004*/ 	.word	0x00000082


	//----- nvinfo : EIATTR_KPARAM_INFO
	.align		4
.L_7:
        /*0008*/ 	.byte	0x04, 0x17
        /*000a*/ 	.short	(.L_9 - .L_8)
.L_8:
        /*000c*/ 	.word	0x00000000
        /*0010*/ 	.short	0x000d
        /*0012*/ 	.short	0x0048
        /*0014*/ 	.byte	0x00, 0xf4, 0x21, 0x00


	//----- nvinfo : EIATTR_KPARAM_INFO
	.align		4
.L_9:
        /*0018*/ 	.byte	0x04, 0x17
        /*001a*/ 	.short	(.L_11 - .L_10)
.L_10:
        /*001c*/ 	.word	0x00000000
        /*0020*/ 	.short	0x000c
        /*0022*/ 	.short	0x0040
        /*0024*/ 	.byte	0x00, 0xf4, 0x21, 0x00


	//----- nvinfo : EIATTR_KPARAM_INFO
	.align		4
.L_11:
        /*0028*/ 	.byte	0x04, 0x17
        /*002a*/ 	.short	(.L_13 - .L_12)
.L_12:
        /*002c*/ 	.word	0x00000000
        /*0030*/ 	.short	0x000b
        /*0032*/ 	.short	0x0038
        /*0034*/ 	.byte	0x00, 0xf0, 0x11, 0x00


	//----- nvinfo : EIATTR_KPARAM_INFO
	.align		4
.L_13:
        /*0038*/ 	.byte	0x04, 0x17
        /*003a*/ 	.short	(.L_15 - .L_14)
.L_14:
        /*003c*/ 	.word	0x00000000
        /*0040*/ 	.short	0x000a
        /*0042*/ 	.short	0x0034
        /*0044*/ 	.byte	0x00, 0xf0, 0x11, 0x00


	//----- nvinfo : EIATTR_KPARAM_INFO
	.align		4
.L_15:
        /*0048*/ 	.byte	0x04, 0x17
        /*004a*/ 	.short	(.L_17 - .L_16)
.L_16:
        /*004c*/ 	.word	0x00000000
        /*0050*/ 	.short	0x0009
        /*0052*/ 	.short	0x0030
        /*0054*/ 	.byte	0x00, 0xf0, 0x11, 0x00


	//----- nvinfo : EIATTR_KPARAM_INFO
	.align		4
.L_17:
        /*0058*/ 	.byte	0x04, 0x17
        /*005a*/ 	.short	(.L_19 - .L_18)
.L_18:
        /*005c*/ 	.word	0x00000000
        /*0060*/ 	.short	0x0008
        /*0062*/ 	.short	0x002c
        /*0064*/ 	.byte	0x00, 0xf0, 0x11, 0x00


	//----- nvinfo : EIATTR_KPARAM_INFO
	.align		4
.L_19:
        /*0068*/ 	.byte	0x04, 0x17
        /*006a*/ 	.short	(.L_21 - .L_20)
.L_20:
        /*006c*/ 	.word	0x00000000
        /*0070*/ 	.short	0x0007
        /*0072*/ 	.short	0x0028
        /*0074*/ 	.byte	0x00, 0xf0, 0x11, 0x00


	//----- nvinfo : EIATTR_KPARAM_INFO
	.align		4
.L_21:
        /*0078*/ 	.byte	0x04, 0x17
        /*007a*/ 	.short	(.L_23 - .L_22)
.L_22:
        /*007c*/ 	.word	0x00000000
        /*0080*/ 	.short	0x0006
        /*0082*/ 	.short	0x0024
        /*0084*/ 	.byte	0x00, 0xf0, 0x11, 0x00


	//----- nvinfo : EIATTR_KPARAM_INFO
	.align		4
.L_23:
        /*0088*/ 	.byte	0x04, 0x17
        /*008a*/ 	.short	(.L_25 - .L_24)
.L_24:
        /*008c*/ 	.word	0x00000000
        /*0090*/ 	.short	0x0005
        /*0092*/ 	.short	0x0020
        /*0094*/ 	.byte	0x00, 0xf0, 0x11, 0x00


	//----- nvinfo : EIATTR_KPARAM_INFO
	.align		4
.L_25:
        /*0098*/ 	.byte	0x04, 0x17
        /*009a*/ 	.short	(.L_27 - .L_26)
.L_26:
        /*009c*/ 	.word	0x00000000
        /*00a0*/ 	.short	0x0004
        /*00a2*/ 	.short	0x001c
        /*00a4*/ 	.byte	0x00, 0xf0, 0x11, 0x00


	//----- nvinfo : EIATTR_KPARAM_INFO
	.align		4
.L_27:
        /*00a8*/ 	.byte	0x04, 0x17
        /*00aa*/ 	.short	(.L_29 - .L_28)
.L_28:
        /*00ac*/ 	.word	0x00000000
        /*00b0*/ 	.short	0x0003
        /*00b2*/ 	.short	0x0018
        /*00b4*/ 	.byte	0x00, 0xf0, 0x11, 0x00


	//----- nvinfo : EIATTR_KPARAM_INFO
	.align		4
.L_29:
        /*00b8*/ 	.byte	0x04, 0x17
        /*00ba*/ 	.short	(.L_31 - .L_30)
.L_30:
        /*00bc*/ 	.word	0x00000000
        /*00c0*/ 	.short	0x0002
        /*00c2*/ 	.short	0x0010
        /*00c4*/ 	.byte	0x00, 0xf4, 0x21, 0x00


	//----- nvinfo : EIATTR_KPARAM_INFO
	.align		4
.L_31:
        /*00c8*/ 	.byte	0x04, 0x17
        /*00ca*/ 	.short	(.L_33 - .L_32)
.L_32:
        /*00cc*/ 	.word	0x00000000
        /*00d0*/ 	.short	0x0001
        /*00d2*/ 	.short	0x0008
        /*00d4*/ 	.byte	0x00, 0xf4, 0x21, 0x00


	//----- nvinfo : EIATTR_KPARAM_INFO
	.align		4
.L_33:
        /*00d8*/ 	.byte	0x04, 0x17
        /*00da*/ 	.short	(.L_35 - .L_34)
.L_34:
        /*00dc*/ 	.word	0x00000000
        /*00e0*/ 	.short	0x0000
        /*00e2*/ 	.short	0x0000
        /*00e4*/ 	.byte	0x00, 0xf4, 0x21, 0x00


	//----- nvinfo : EIATTR_EXPLICIT_CLUSTER
	.align		4
.L_35:
        /*00e8*/ 	.byte	0x01, 0x3e
	.zero		2


	//----- nvinfo : EIATTR_CTA_PER_CLUSTER
	.align		4
        /*00ec*/ 	.byte	0x04, 0x3d
        /*00ee*/ 	.short	(.L_37 - .L_36)
.L_36:
        /*00f0*/ 	.word	0x00000002
        /*00f4*/ 	.word	0x00000001
        /*00f8*/ 	.word	0x00000001


	//----- nvinfo : EIATTR_SPARSE_MMA_MASK
	.align		4
.L_37:
        /*00fc*/ 	.byte	0x03, 0x50
        /*00fe*/ 	.short	0x0000


	//----- nvinfo : EIATTR_MAXREG_COUNT
	.align		4
        /*0100*/ 	.byte	0x03, 0x1b
        /*0102*/ 	.short	0x00ff


	//----- nvinfo : EIATTR_NUM_BARRIERS
	.align		4
        /*0104*/ 	.byte	0x02, 0x4c
        /*0106*/ 	.byte	0x01
	.zero		1


	//----- nvinfo : EIATTR_ANNOTATIONS
	.align		4
        /*0108*/ 	.byte	0x04, 0x55
        /*010a*/ 	.short	(.L_39 - .L_38)


	//   ....[0]....
.L_38:
        /*010c*/ 	.word	0x00000001
        /*0110*/ 	.byte	0xe0, 0x05, 0x00, 0x00, 0x01, 0x00, 0x00, 0x00, 0x10, 0x06, 0x00, 0x00, 0x01, 0x00, 0x00, 0x00
        /* <DEDUP_REMOVED lines=548> */
        /*2360*/ 	.byte	0x90, 0x77, 0x01, 0x00, 0x01, 0x00, 0x00, 0x00, 0xc0, 0x77, 0x01, 0x00


	//----- nvinfo : EIATTR_MERCURY_ISA_VERSION
	.align		4
.L_39:
        /*236c*/ 	.byte	0x03, 0x5f
        /*236e*/ 	.short	0x0101


	//----- nvinfo : EIATTR_EXIT_INSTR_OFFSETS
	.align		4
        /*2370*/ 	.byte	0x04, 0x1c
        /*2372*/ 	.short	(.L_41 - .L_40)


	//   ....[0]....
.L_40:
        /*2374*/ 	.word	0x00017b90


	//   ....[1]....
        /*2378*/ 	.word	0x00017bb0


	//----- nvinfo : EIATTR_REQNTID
	.align		4
.L_41:
        /*237c*/ 	.byte	0x04, 0x10
        /*237e*/ 	.short	(.L_43 - .L_42)
.L_42:
        /*2380*/ 	.word	0x00000080
        /*2384*/ 	.word	0x00000001
        /*2388*/ 	.word	0x00000001


	//----- nvinfo : EIATTR_CBANK_PARAM_SIZE
	.align		4
.L_43:
        /*238c*/ 	.byte	0x03, 0x19
        /*238e*/ 	.short	0x0050


	//----- nvinfo : EIATTR_PARAM_CBANK
	.align		4
        /*2390*/ 	.byte	0x04, 0x0a
        /*2392*/ 	.short	(.L_45 - .L_44)
	.align		4
.L_44:
        /*2394*/ 	.word	index@(.nv.constant0.matmul_kernel)
        /*2398*/ 	.short	0x0210
        /*239a*/ 	.short	0x0050


	//----- nvinfo : EIATTR_SW_WAR
	.align		4
.L_45:
        /*239c*/ 	.byte	0x04, 0x36
        /*239e*/ 	.short	(.L_47 - .L_46)
.L_46:
        /*23a0*/ 	.word	0x00000008
.L_47:


//--------------------- .nv.callgraph             --------------------------
	.section	.nv.callgraph,"",@"SHT_CUDA_CALLGRAPH"
	.align	4
	.sectionentsize	8
	.align		4
        /*0000*/ 	.word	0x00000000
	.align		4
        /*0004*/ 	.word	0xffffffff
	.align		4
        /*0008*/ 	.word	0x00000000
	.align		4
        /*000c*/ 	.word	0xfffffffe
	.align		4
        /*0010*/ 	.word	0x00000000
	.align		4
        /*0014*/ 	.word	0xfffffffd
	.align		4
        /*0018*/ 	.word	0x00000000
	.align		4
        /*001c*/ 	.word	0xfffffffc


//--------------------- .text.matmul_kernel       --------------------------
	.section	.text.matmul_kernel,"ax",@progbits
	.align	128
        .global         matmul_kernel
        .type           matmul_kernel,@function
        .size           matmul_kernel,(.L_x_4 - matmul_kernel)
        .other          matmul_kernel,@"STO_CUDA_ENTRY STV_DEFAULT"
matmul_kernel:
.text.matmul_kernel:
[----:B------:R-:W0:Y:S08]  /*0000*/  LDC R1, c[0x0][0x28] ;  /* 0x00000a00ff017b82 */ /* 0x000e300000000800 */
[----:B------:R-:W1:Y:S01]  /*0010*/  LDC.64 R4, c[0x0][0x228] ;  /* 0x00008a00ff047b82 */ /* 0x000e620000000a00 */
[----:B------:R-:W2:Y:S01]  /*0020*/  S2R R189, SR_TID.X ;  /* 0x0000000000bd7919 */ /* 0x000ea20000002100 */
[----:B0-----:R-:W-:Y:S01]  /*0030*/  VIADD R1, R1, 0xfffffa60 ;  /* 0xfffffa6001017836 */ /* 0x001fe20000000000 */
[----:B------:R-:W-:Y:S01]  /*0040*/  UMOV UR12, 0x400 ;  /* 0x00000400000c7882 */ /* 0x000fe20000000000 */
[----:B------:R-:W-:Y:S01]  /*0050*/  ULDC.64 UR14, c[0x0][0x208] ;  /* 0x00008200000e7ab9 */ /* 0x000fe20000000a00 */
[----:B------:R-:W-:-:S03]  /*0060*/  ULDC UR16, c[0x0][0x230] ;  /* 0x00008c0000107ab9 */ /* 0x000fc60000000800 */
[----:B------:R-:W0:Y:S08]  /*0070*/  S2UR UR4, SR_CTAID.X ;  /* 0x00000000000479c3 */ /* 0x000e300000002500 */
[----:B------:R-:W3:Y:S01]  /*0080*/  S2UR UR6, SR_CgaCtaId ;  /* 0x00000000000679c3 */ /* 0x000ee20000008800 */
[----:B-1----:R-:W-:-:S07]  /*0090*/  VIADD R0, R5, 0x1ff ;  /* 0x000001ff05007836 */ /* 0x002fce0000000000 */
[----:B------:R-:W1:Y:S01]  /*00a0*/  LDC R140, c[0x0][0x230] ;  /* 0x00008c00ff8c7b82 */ /* 0x000e620000000800 */
[----:B------:R-:W-:Y:S02]  /*00b0*/  SHF.R.S32.HI R3, RZ, 0x1f, R0 ;  /* 0x0000001fff037819 */ /* 0x000fe40000011400 */
[----:B0-----:R-:W-:Y:S01]  /*00c0*/  I2FP.F32.U32 R7, UR4 ;  /* 0x0000000400077c45 */ /* 0x001fe20008201000 */
[----:B------:R-:W-:Y:S01]  /*00d0*/  ULDC UR4, c[0x0][0x150] ;  /* 0x0000540000047ab9 */ /* 0x000fe20000000800 */
[----:B------:R-:W-:-:S03]  /*00e0*/  LEA.HI R3, R3, R0, RZ, 0x9 ;  /* 0x0000000003037211 */ /* 0x000fc600078f48ff */
[----:B------:R-:W-:Y:S01]  /*00f0*/  FMUL R7, R7, UR4 ;  /* 0x0000000407077c20 */ /* 0x000fe20008400000 */
[----:B------:R-:W-:Y:S01]  /*0100*/  SHF.R.S32.HI R3, RZ, 0x9, R3 ;  /* 0x00000009ff037819 */ /* 0x000fe20000011403 */
[----:B---3--:R-:W-:-:S04]  /*0110*/  ULEA UR12, UR6, UR12, 0x18 ;  /* 0x0000000c060c7291 */ /* 0x008fc8000f8ec03f */
[----:B------:R-:W-:Y:S01]  /*0120*/  IMAD.SHL.U32 R6, R3, 0x8, RZ ;  /* 0x0000000803067824 */ /* 0x000fe200078e00ff */
[----:B------:R-:W0:Y:S04]  /*0130*/  F2I.U32.TRUNC.NTZ R7, R7 ;  /* 0x0000000700077305 */ /* 0x000e28000020f000 */
[----:B------:R-:W-:Y:S01]  /*0140*/  IABS R9, R6 ;  /* 0x0000000600097213 */ /* 0x000fe20000000000 */
[----:B-1----:R-:W-:-:S03]  /*0150*/  VIADD R140, R140, 0x3f ;  /* 0x0000003f8c8c7836 */ /* 0x002fc60000000000 */
[----:B------:R-:W1:Y:S01]  /*0160*/  I2F.RP R0, R9 ;  /* 0x0000000900007306 */ /* 0x000e620000209400 */
[----:B0-----:R-:W-:-:S07]  /*0170*/  IABS R13, R7 ;  /* 0x00000007000d7213 */ /* 0x001fce0000000000 */
[----:B-1----:R-:W0:Y:S02]  /*0180*/  MUFU.RCP R0, R0 ;  /* 0x0000000000007308 */ /* 0x002e240000001000 */
[----:B0-----:R-:W-:Y:S01]  /*0190*/  VIADD R2, R0, 0xffffffe ;  /* 0x0ffffffe00027836 */ /* 0x001fe20000000000 */
[----:B------:R-:W-:-:S05]  /*01a0*/  IABS R0, R6 ;  /* 0x0000000600007213 */ /* 0x000fca0000000000 */
[----:B------:R0:W1:Y:S01]  /*01b0*/  F2I.FTZ.U32.TRUNC.NTZ R3, R2 ;  /* 0x0000000200037305 */ /* 0x000062000021f000 */
[----:B------:R-:W-:Y:S02]  /*01c0*/  IMAD.MOV R0, RZ, RZ, -R0 ;  /* 0x000000ffff007224 */ /* 0x000fe400078e0a00 */
[----:B0-----:R-:W-:Y:S02]  /*01d0*/  IMAD.MOV.U32 R2, RZ, RZ, RZ ;  /* 0x000000ffff027224 */ /* 0x001fe400078e00ff */
[----:B-1----:R-:W-:-:S04]  /*01e0*/  IMAD.MOV R8, RZ, RZ, -R3 ;  /* 0x000000ffff087224 */ /* 0x002fc800078e0a03 */
[----:B------:R-:W-:-:S04]  /*01f0*/  IMAD R11, R8, R9, RZ ;  /* 0x00000009080b7224 */ /* 0x000fc800078e02ff */
[----:B------:R-:W-:-:S06]  /*0200*/  IMAD.HI.U32 R2, R3, R11, R2 ;  /* 0x0000000b03027227 */ /* 0x000fcc00078e0002 */
[----:B------:R-:W-:-:S04]  /*0210*/  IMAD.HI.U32 R2, R2, R13, RZ ;  /* 0x0000000d02027227 */ /* 0x000fc800078e00ff */
[----:B------:R-:W-:-:S05]  /*0220*/  IMAD R0, R2, R0, R13 ;  /* 0x0000000002007224 */ /* 0x000fca00078e020d */
[----:B------:R-:W-:-:S13]  /*0230*/  ISETP.GT.U32.AND P1, PT, R9, R0, PT ;  /* 0x000000000900720c */ /* 0x000fda0003f24070 */
[----:B------:R-:W-:Y:S02]  /*0240*/  @!P1 IMAD.IADD R0, R0, 0x1, -R9 ;  /* 0x0000000100009824 */ /* 0x000fe400078e0a09 */
[----:B------:R-:W-:Y:S01]  /*0250*/  @!P1 VIADD R2, R2, 0x1 ;  /* 0x0000000102029836 */ /* 0x000fe20000000000 */
[----:B------:R-:W-:Y:S02]  /*0260*/  ISETP.NE.AND P1, PT, R6, RZ, PT ;  /* 0x000000ff0600720c */ /* 0x000fe40003f25270 */
[----:B------:R-:W-:Y:S02]  /*0270*/  ISETP.GE.U32.AND P0, PT, R0, R9, PT ;  /* 0x000000090000720c */ /* 0x000fe40003f06070 */
[----:B------:R-:W-:-:S04]  /*0280*/  LOP3.LUT R0, R7, R6, RZ, 0x3c, !PT ;  /* 0x0000000607007212 */ /* 0x000fc800078e3cff */
[----:B------:R-:W-:Y:S01]  /*0290*/  ISETP.GE.AND P2, PT, R0, RZ, PT ;  /* 0x000000ff0000720c */ /* 0x000fe20003f46270 */
[----:B------:R-:W-:-:S05]  /*02a0*/  VIADD R0, R4, 0x3f ;  /* 0x0000003f04007836 */ /* 0x000fca0000000000 */
[----:B------:R-:W-:Y:S01]  /*02b0*/  SHF.R.S32.HI R3, RZ, 0x1f, R0 ;  /* 0x0000001fff037819 */ /* 0x000fe20000011400 */
[----:B------:R-:W-:-:S03]  /*02c0*/  @P0 VIADD R2, R2, 0x1 ;  /* 0x0000000102020836 */ /* 0x000fc60000000000 */
[----:B------:R-:W-:-:S03]  /*02d0*/  LEA.HI R3, R3, R0, RZ, 0x6 ;  /* 0x0000000003037211 */ /* 0x000fc600078f30ff */
[----:B------:R-:W-:Y:S01]  /*02e0*/  @!P2 IMAD.MOV R2, RZ, RZ, -R2 ;  /* 0x000000ffff02a224 */ /* 0x000fe200078e0a02 */
[----:B------:R-:W-:-:S05]  /*02f0*/  @!P1 LOP3.LUT R2, RZ, R6, RZ, 0x33, !PT ;  /* 0x00000006ff029212 */ /* 0x000fca00078e33ff */
[----:B------:R-:W-:Y:S02]  /*0300*/  IMAD.SHL.U32 R8, R2, 0x8, RZ ;  /* 0x0000000802087824 */ /* 0x000fe400078e00ff */
[----:B------:R-:W-:-:S03]  /*0310*/  IMAD.MOV R2, RZ, RZ, -R2 ;  /* 0x000000ffff027224 */ /* 0x000fc600078e0a02 */
[----:B------:R-:W-:Y:S01]  /*0320*/  LEA.HI.SX32 R3, R3, -R8, 0x1a ;  /* 0x8000000803037211 */ /* 0x000fe200078fd2ff */
[----:B------:R-:W-:-:S03]  /*0330*/  IMAD R13, R6, R2, R7 ;  /* 0x00000002060d7224 */ /* 0x000fc600078e0207 */
[----:B------:R-:W-:-:S04]  /*0340*/  VIMNMX R10, R3, 0x8, PT ;  /* 0x00000008030a7848 */ /* 0x000fc80003fe0100 */
[-C--:B------:R-:W-:Y:S02]  /*0350*/  IABS R9, R10.reuse ;  /* 0x0000000a00097213 */ /* 0x080fe40000000000 */
[----:B------:R-:W-:Y:S02]  /*0360*/  IABS R6, R10 ;  /* 0x0000000a00067213 */ /* 0x000fe40000000000 */
[----:B------:R-:W0:Y:S01]  /*0370*/  I2F.RP R0, R9 ;  /* 0x0000000900007306 */ /* 0x000e220000209400 */
[C---:B------:R-:W-:Y:S02]  /*0380*/  R2UR UR5, R10.reuse ;  /* 0x000000000a0572ca */ /* 0x040fe400000e0000 */
[----:B------:R-:W-:-:S11]  /*0390*/  R2UR UR7, R10 ;  /* 0x000000000a0772ca */ /* 0x000fd600000e0000 */
[----:B------:R-:W-:Y:S01]  /*03a0*/  UISETP.NE.AND UP0, UPT, UR5, URZ, UPT ;  /* 0x0000003f0500728c */ /* 0x000fe2000bf05270 */
[----:B0-----:R-:W0:Y:S01]  /*03b0*/  MUFU.RCP R0, R0 ;  /* 0x0000000000007308 */ /* 0x001e220000001000 */
[----:B------:R-:W-:-:S04]  /*03c0*/  USHF.L.U32 UR5, UR6, 0x8, URZ ;  /* 0x0000000806057899 */ /* 0x000fc8000800063f */
[----:B------:R-:W-:Y:S01]  /*03d0*/  ULOP3.LUT UR5, UR5, 0x100, URZ, 0xc0, !UPT ;  /* 0x0000010005057892 */ /* 0x000fe2000f8ec03f */
[----:B0-----:R-:W-:Y:S02]  /*03e0*/  VIADD R3, R0, 0xffffffe ;  /* 0x0ffffffe00037836 */ /* 0x001fe40000000000 */
[----:B------:R-:W-:Y:S01]  /*03f0*/  IMAD.MOV R0, RZ, RZ, -R6 ;  /* 0x000000ffff007224 */ /* 0x000fe200078e0a06 */
[----:B--2---:R-:W-:-:S03]  /*0400*/  LOP3.LUT R6, R189, 0x3f, RZ, 0xc0, !PT ;  /* 0x0000003fbd067812 */ /* 0x004fc600078ec0ff */
[----:B------:R-:W0:Y:S02]  /*0410*/  F2I.FTZ.U32.TRUNC.NTZ R3, R3 ;  /* 0x0000000300037305 */ /* 0x000e24000021f000 */
[----:B0-----:R-:W-:-:S04]  /*0420*/  IMAD.MOV R11, RZ, RZ, -R3 ;  /* 0x000000ffff0b7224 */ /* 0x001fc800078e0a03 */
[----:B------:R-:W-:Y:S01]  /*0430*/  IMAD.MOV.U32 R2, RZ, RZ, R11 ;  /* 0x000000ffff027224 */ /* 0x000fe200078e000b */
[----:B------:R-:W-:-:S03]  /*0440*/  IABS R11, R13 ;  /* 0x0000000d000b7213 */ /* 0x000fc60000000000 */
[----:B------:R-:W-:Y:S02]  /*0450*/  IMAD R7, R2, R9, RZ ;  /* 0x0000000902077224 */ /* 0x000fe400078e02ff */
[----:B------:R-:W-:-:S04]  /*0460*/  IMAD.MOV.U32 R2, RZ, RZ, RZ ;  /* 0x000000ffff027224 */ /* 0x000fc800078e00ff */
[----:B------:R-:W-:-:S06]  /*0470*/  IMAD.HI.U32 R2, R3, R7, R2 ;  /* 0x0000000703027227 */ /* 0x000fcc00078e0002 */
[----:B------:R-:W-:-:S04]  /*0480*/  IMAD.HI.U32 R2, R2, R11, RZ ;  /* 0x0000000b02027227 */ /* 0x000fc800078e00ff */
[----:B------:R-:W-:-:S05]  /*0490*/  IMAD R0, R2, R0, R11 ;  /* 0x0000000002007224 */ /* 0x000fca00078e020b */
[----:B------:R-:W-:-:S13]  /*04a0*/  ISETP.GT.U32.AND P1, PT, R9, R0, PT ;  /* 0x000000000900720c */ /* 0x000fda0003f24070 */
[----:B------:R-:W-:Y:S02]  /*04b0*/  @!P1 IMAD.IADD R0, R0, 0x1, -R9 ;  /* 0x0000000100009824 */ /* 0x000fe400078e0a09 */
[----:B------:R-:W-:-:S03]  /*04c0*/  @!P1 VIADD R2, R2, 0x1 ;  /* 0x0000000102029836 */ /* 0x000fc60000000000 */
[----:B------:R-:W-:Y:S02]  /*04d0*/  ISETP.GE.U32.AND P0, PT, R0, R9, PT ;  /* 0x000000090000720c */ /* 0x000fe40003f06070 */
[----:B------:R-:W-:-:S04]  /*04e0*/  LOP3.LUT R0, R13, R10, RZ, 0x3c, !PT ;  /* 0x0000000a0d007212 */ /* 0x000fc800078e3cff */
[----:B------:R-:W-:-:S07]  /*04f0*/  ISETP.GE.AND P2, PT, R0, RZ, PT ;  /* 0x000000ff0000720c */ /* 0x000fce0003f46270 */
[----:B------:R-:W-:Y:S01]  /*0500*/  @P0 VIADD R2, R2, 0x1 ;  /* 0x0000000102020836 */ /* 0x000fe20000000000 */
[----:B------:R-:W-:-:S05]  /*0510*/  ISETP.GT.AND P0, PT, R140, 0x3f, PT ;  /* 0x0000003f8c00780c */ /* 0x000fca0003f04270 */
[----:B------:R-:W-:-:S05]  /*0520*/  @!P2 IMAD.MOV R2, RZ, RZ, -R2 ;  /* 0x000000ffff02a224 */ /* 0x000fca00078e0a02 */
[----:B------:R-:W-:Y:S02]  /*0530*/  R2UR UR4, R2 ;  /* 0x00000000020472ca */ /* 0x000fe400000e0000 */
[----:B------:R-:W-:-:S07]  /*0540*/  SHF.R.U32.HI R2, RZ, 0x6, R189 ;  /* 0x00000006ff027819 */ /* 0x000fce00000116bd */
[----:B------:R-:W-:-:S04]  /*0550*/  @!UP0 ULOP3.LUT UR4, URZ, UR7, URZ, 0x33, !UPT ;  /* 0x000000073f048292 */ /* 0x000fc8000f8e333f */
[----:B------:R-:W-:Y:S02]  /*0560*/  UIADD3 UR7, -UR4, URZ, URZ ;  /* 0x0000003f04077290 */ /* 0x000fe4000fffe13f */
[----:B------:R-:W-:-:S04]  /*0570*/  ULEA UR5, UR4, UR5, 0x9 ;  /* 0x0000000504057291 */ /* 0x000fc8000f8e483f */
[----:B------:R-:W-:-:S04]  /*0580*/  IMAD R0, R10, UR7, R13 ;  /* 0x000000070a007c24 */ /* 0x000fc8000f8e020d */
[----:B------:R-:W-:Y:S01]  /*0590*/  IMAD.IADD R3, R8, 0x1, R0 ;  /* 0x0000000108037824 */ /* 0x000fe200078e0200 */
[----:B------:R-:W-:-:S03]  /*05a0*/  SGXT.U32 R0, R2, 0x1 ;  /* 0x000000010200781a */ /* 0x000fc60000000000 */
[----:B------:R-:W-:Y:S01]  /*05b0*/  IMAD R12, R3, 0x40, R6 ;  /* 0x00000040030c7824 */ /* 0x000fe200078e0206 */
[----:B------:R-:W-:-:S04]  /*05c0*/  LOP3.LUT R2, R0, UR5, RZ, 0xfc, !PT ;  /* 0x0000000500027c12 */ /* 0x000fc8000f8efcff */
[C---:B------:R-:W-:Y:S01]  /*05d0*/  LOP3.LUT R152, R2.reuse, 0x2, RZ, 0xfc, !PT ;  /* 0x0000000202987812 */ /* 0x040fe200078efcff */
[----:B------:R-:W-:Y:S01]  /*05e0*/  STL [R1+0x2d0], R12 ;  /* 0x0002d00c01007387 */ /* 0x000fe20000100800 */
[C---:B------:R-:W-:Y:S02]  /*05f0*/  LOP3.LUT R154, R2.reuse, 0x4, RZ, 0xfc, !PT ;  /* 0x00000004029a7812 */ /* 0x040fe400078efcff */
[C---:B------:R-:W-:Y:S01]  /*0600*/  LOP3.LUT R156, R2.reuse, 0x6, RZ, 0xfc, !PT ;  /* 0x00000006029c7812 */ /* 0x040fe200078efcff */
[----:B------:R-:W-:Y:S01]  /*0610*/  STL [R1+0x3c4], R152 ;  /* 0x0003c49801007387 */ /* 0x000fe20000100800 */
[C---:B------:R-:W-:Y:S02]  /*0620*/  LOP3.LUT R158, R2.reuse, 0x8, RZ, 0xfc, !PT ;  /* 0x00000008029e7812 */ /* 0x040fe400078efcff */
[C---:B------:R-:W-:Y:S01]  /*0630*/  LOP3.LUT R160, R2.reuse, 0xa, RZ, 0xfc, !PT ;  /* 0x0000000a02a07812 */ /* 0x040fe200078efcff */
[----:B------:R-:W-:Y:S01]  /*0640*/  STL [R1+0x3c0], R154 ;  /* 0x0003c09a01007387 */ /* 0x000fe20000100800 */
[----:B------:R-:W-:-:S02]  /*0650*/  LOP3.LUT R162, R2, 0xc, RZ, 0xfc, !PT ;  /* 0x0000000c02a27812 */ /* 0x000fc400078efcff */
        /* <DEDUP_REMOVED lines=161> */
[----:B------:R-:W-:-:S03]  /*1070*/  LOP3.LUT R15, R2, 0xfa, RZ, 0xfc, !PT ;  /* 0x000000fa020f7812 */ /* 0x000fc600078efcff */
[----:B------:R-:W-:Y:S04]  /*1080*/  STL [R1+0x404], R218 ;  /* 0x000404da01007387 */ /* 0x000fe80000100800 */
        /* <DEDUP_REMOVED lines=16> */
[----:B------:R0:W-:Y:S04]  /*1190*/  STL [R1+0x3b0], R6 ;  /* 0x0003b00601007387 */ /* 0x0001e80000100800 */
[----:B------:R-:W-:Y:S04]  /*11a0*/  STL [R1+0x3b4], R251 ;  /* 0x0003b4fb01007387 */ /* 0x000fe80000100800 */
[----:B------:R1:W-:Y:S01]  /*11b0*/  STL [R1+0x3a0], R3 ;  /* 0x0003a00301007387 */ /* 0x0003e20000100800 */
[----:B0-----:R-:W-:-:S02]  /*11c0*/  LOP3.LUT R6, R2, 0x9e, RZ, 0xfc, !PT ;  /* 0x0000009e02067812 */ /* 0x001fc400078efcff */
[----:B-1----:R-:W-:-:S05]  /*11d0*/  LOP3.LUT R3, R2, 0x9a, RZ, 0xfc, !PT ;  /* 0x0000009a02037812 */ /* 0x002fca00078efcff */
[----:B------:R0:W-:Y:S04]  /*11e0*/  STL [R1+0x39c], R3 ;  /* 0x00039c0301007387 */ /* 0x0001e80000100800 */
[----:B------:R1:W-:Y:S04]  /*11f0*/  STL [R1+0x398], R7 ;  /* 0x0003980701007387 */ /* 0x0003e80000100800 */
[----:B------:R2:W-:Y:S01]  /*1200*/  STL [R1+0x394], R6 ;  /* 0x0003940601007387 */ /* 0x0005e20000100800 */
[C---:B0-----:R-:W-:Y:S02]  /*1210*/  LOP3.LUT R3, R2.reuse, 0xa0, RZ, 0xfc, !PT ;  /* 0x000000a002037812 */ /* 0x041fe400078efcff */
[----:B-1----:R-:W-:-:S03]  /*1220*/  LOP3.LUT R7, R2, 0xa2, RZ, 0xfc, !PT ;  /* 0x000000a202077812 */ /* 0x002fc600078efcff */
[----:B------:R0:W-:Y:S01]  /*1230*/  STL [R1+0x390], R3 ;  /* 0x0003900301007387 */ /* 0x0001e20000100800 */
[----:B--2---:R-:W-:-:S03]  /*1240*/  LOP3.LUT R6, R2, 0xa4, RZ, 0xfc, !PT ;  /* 0x000000a402067812 */ /* 0x004fc600078efcff */
[----:B------:R1:W-:Y:S04]  /*1250*/  STL [R1+0x38c], R7 ;  /* 0x00038c0701007387 */ /* 0x0003e80000100800 */
[----:B------:R2:W-:Y:S01]  /*1260*/  STL [R1+0x388], R6 ;  /* 0x0003880601007387 */ /* 0x0005e20000100800 */
[C---:B0-----:R-:W-:Y:S02]  /*1270*/  LOP3.LUT R3, R2.reuse, 0xa6, RZ, 0xfc, !PT ;  /* 0x000000a602037812 */ /* 0x041fe400078efcff */
[----:B-1----:R-:W-:-:S03]  /*1280*/  LOP3.LUT R7, R2, 0xaa, RZ, 0xfc, !PT ;  /* 0x000000aa02077812 */ /* 0x002fc600078efcff */
[----:B------:R0:W-:Y:S01]  /*1290*/  STL [R1+0x384], R3 ;  /* 0x0003840301007387 */ /* 0x0001e20000100800 */
[----:B--2---:R-:W-:-:S03]  /*12a0*/  LOP3.LUT R6, R2, 0xae, RZ, 0xfc, !PT ;  /* 0x000000ae02067812 */ /* 0x004fc600078efcff */
[----:B------:R1:W-:Y:S04]  /*12b0*/  STL [R1+0x37c], R7 ;  /* 0x00037c0701007387 */ /* 0x0003e80000100800 */
[----:B------:R-:W-:Y:S01]  /*12c0*/  STL [R1+0x380], R8 ;  /* 0x0003800801007387 */ /* 0x000fe20000100800 */
[C---:B0-----:R-:W-:Y:S02]  /*12d0*/  LOP3.LUT R3, R2.reuse, 0xac, RZ, 0xfc, !PT ;  /* 0x000000ac02037812 */ /* 0x041fe400078efcff */
[----:B-1----:R-:W-:-:S03]  /*12e0*/  LOP3.LUT R7, R2, 0xfc, RZ, 0xfc, !PT ;  /* 0x000000fc02077812 */ /* 0x002fc600078efcff */
[----:B------:R0:W-:Y:S04]  /*12f0*/  STL [R1+0x378], R3 ;  /* 0x0003780301007387 */ /* 0x0001e80000100800 */
[----:B------:R1:W-:Y:S01]  /*1300*/  STL [R1+0x374], R6 ;  /* 0x0003740601007387 */ /* 0x0003e20000100800 */
[C---:B0-----:R-:W-:Y:S02]  /*1310*/  LOP3.LUT R3, R2.reuse, 0xb0, RZ, 0xfc, !PT ;  /* 0x000000b002037812 */ /* 0x041fe400078efcff */
[----:B-1----:R-:W-:-:S03]  /*1320*/  LOP3.LUT R6, R2, 0xea, RZ, 0xfc, !PT ;  /* 0x000000ea02067812 */ /* 0x002fc600078efcff */
[----:B------:R0:W-:Y:S04]  /*1330*/  STL [R1+0x370], R3 ;  /* 0x0003700301007387 */ /* 0x0001e80000100800 */
[----:B------:R1:W-:Y:S04]  /*1340*/  STL [R1+0x36c], R10 ;  /* 0x00036c0a01007387 */ /* 0x0003e80000100800 */
[----:B------:R1:W-:Y:S01]  /*1350*/  STL [R1+0x368], R252 ;  /* 0x000368fc01007387 */ /* 0x0003e20000100800 */
[----:B0-----:R-:W-:-:S03]  /*1360*/  LOP3.LUT R3, R2, 0xe8, RZ, 0xfc, !PT ;  /* 0x000000e802037812 */ /* 0x001fc600078efcff */
[----:B------:R1:W-:Y:S04]  /*1370*/  STL [R1+0x364], R250 ;  /* 0x000364fa01007387 */ /* 0x0003e80000100800 */
        /* <DEDUP_REMOVED lines=35> */
[----:B------:R1:W-:Y:S01]  /*15b0*/  STL [R1+0x2dc], R15 ;  /* 0x0002dc0f01007387 */ /* 0x0003e20000100800 */
[----:B------:R-:W-:Y:S05]  /*15c0*/  @P0 BRA `(.L_x_0) ;  /* 0x00000004000c0947 */ /* 0x000fea0003800000 */
[----:B------:R-:W-:Y:S01]  /*15d0*/  IMAD.SHL.U32 R0, R189, 0x8, RZ ;  /* 0x00000008bd007824 */ /* 0x000fe200078e00ff */
[----:B------:R-:W-:Y:S02]  /*15e0*/  CS2R R24, SRZ ;  /* 0x0000000000187805 */ /* 0x000fe4000001ff00 */
[----:B------:R-:W-:Y:S02]  /*15f0*/  CS2R R26, SRZ ;  /* 0x00000000001a7805 */ /* 0x000fe4000001ff00 */
[----:B------:R-:W-:Y:S02]  /*1600*/  CS2R R28, SRZ ;  /* 0x00000000001c7805 */ /* 0x000fe4000001ff00 */
[----:B------:R-:W-:Y:S01]  /*1610*/  CS2R R30, SRZ ;  /* 0x00000000001e7805 */ /* 0x000fe2000001ff00 */
[----:B------:R0:W-:Y:S01]  /*1620*/  STL [R1+0x4f0], R0 ;  /* 0x0004f00001007387 */ /* 0x0001e20000100800 */
[----:B------:R-:W-:Y:S02]  /*1630*/  CS2R R32, SRZ ;  /* 0x0000000000207805 */ /* 0x000fe4000001ff00 */
[----:B------:R-:W-:-:S02]  /*1640*/  CS2R R34, SRZ ;  /* 0x0000000000227805 */ /* 0x000fc4000001ff00 */
[----:B------:R-:W-:Y:S02]  /*1650*/  CS2R R36, SRZ ;  /* 0x0000000000247805 */ /* 0x000fe4000001ff00 */
[----:B------:R-:W-:Y:S02]  /*1660*/  CS2R R38, SRZ ;  /* 0x0000000000267805 */ /* 0x000fe4000001ff00 */
[----:B------:R-:W-:Y:S02]  /*1670*/  CS2R R40, SRZ ;  /* 0x0000000000287805 */ /* 0x000fe4000001ff00 */
[----:B------:R-:W-:Y:S02]  /*1680*/  CS2R R42, SRZ ;  /* 0x00000000002a7805 */ /* 0x000fe4000001ff00 */
        /* <DEDUP_REMOVED lines=53> */
[----:B------:R-:W-:Y:S01]  /*19e0*/  CS2R R150, SRZ ;  /* 0x0000000000967805 */ /* 0x000fe2000001ff00 */
[----:B0-----:R-:W-:Y:S06]  /*19f0*/  BRA `(.L_x_1) ;  /* 0x0000010400dc7947 */ /* 0x001fec0003800000 */
.L_x_0:
[----:B------:R0:W-:Y:S01]  /*1a00*/  STL [R1+0x558], R160 ;  /* 0x000558a001007387 */ /* 0x0001e20000100800 */
[----:B------:R-:W-:Y:S01]  /*1a10*/  IABS R16, R5 ;  /* 0x0000000500107213 */ /* 0x000fe20000000000 */
[----:B------:R-:W-:Y:S01]  /*1a20*/  ULDC UR4, c[0x0][0x240] ;  /* 0x0000900000047ab9 */ /* 0x000fe20000000800 */
[----:B------:R-:W-:Y:S01]  /*1a30*/  IABS R18, R4 ;  /* 0x0000000400127213 */ /* 0x000fe20000000000 */
[----:B------:R2:W-:Y:S01]  /*1a40*/  STL [R1+0x554], R158 ;  /* 0x0005549e01007387 */ /* 0x0005e20000100800 */
[----:B------:R-:W-:Y:S01]  /*1a50*/  IABS R14, R2 ;  /* 0x00000002000e7213 */ /* 0x000fe20000000000 */
[----:B------:R-:W-:Y:S01]  /*1a60*/  ULDC.64 UR6, c[0x0][0x218] ;  /* 0x0000860000067ab9 */ /* 0x000fe20000000a00 */
[----:B-1----:R-:W-:Y:S01]  /*1a70*/  IABS R19, R19 ;  /* 0x0000001300137213 */ /* 0x002fe20000000000 */
[----:B------:R1:W-:Y:S01]  /*1a80*/  STL [R1+0x550], R156 ;  /* 0x0005509c01007387 */ /* 0x0003e20000100800 */
[----:B------:R-:W-:Y:S01]  /*1a90*/  IABS R15, R15 ;  /* 0x0000000f000f7213 */ /* 0x000fe20000000000 */
[----:B0-----:R-:W-:Y:S01]  /*1aa0*/  IMAD.MOV.U32 R160, RZ, RZ, R10 ;  /* 0x000000ffffa07224 */ /* 0x001fe200078e000a */
[----:B------:R-:W-:Y:S01]  /*1ab0*/  IABS R20, R20 ;  /* 0x0000001400147213 */ /* 0x000fe20000000000 */
[----:B------:R0:W-:Y:S01]  /*1ac0*/  STL [R1+0x54c], R154 ;  /* 0x00054c9a01007387 */ /* 0x0001e20000100800 */
[----:B------:R-:W-:Y:S01]  /*1ad0*/  IABS R21, R21 ;  /* 0x0000001500157213 */ /* 0x000fe20000000000 */
[----:B--2---:R-:W-:Y:S01]  /*1ae0*/  IMAD.MOV.U32 R158, RZ, RZ, R8 ;  /* 0x000000ffff9e7224 */ /* 0x004fe200078e0008 */
[----:B------:R-:W-:Y:S01]  /*1af0*/  IABS R22, R22 ;  /* 0x0000001600167213 */ /* 0x000fe20000000000 */
[----:B------:R2:W-:Y:S01]  /*1b00*/  STL [R1+0x548], R152 ;  /* 0x0005489801007387 */ /* 0x0005e20000100800 */
[----:B------:R-:W-:Y:S01]  /*1b10*/  IABS R23, R23 ;  /* 0x0000001700177213 */ /* 0x000fe20000000000 */
[----:B-1----:R-:W-:Y:S01]  /*1b20*/  IMAD.MOV.U32 R156, RZ, RZ, R3 ;  /* 0x000000ffff9c7224 */ /* 0x002fe200078e0003 */
[----:B------:R-:W-:Y:S01]  /*1b30*/  IABS R153, R153 ;  /* 0x0000009900997213 */ /* 0x000fe20000000000 */
[----:B------:R1:W-:Y:S01]  /*1b40*/  STL [R1+0x528], R0 ;  /* 0x0005280001007387 */ /* 0x0003e20000100800 */
[----:B------:R-:W3:Y:S01]  /*1b50*/  I2F.RP R10, R18 ;  /* 0x00000012000a7306 */ /* 0x000ee20000209400 */
[----:B0-----:R-:W-:Y:S01]  /*1b60*/  IMAD.MOV.U32 R154, RZ, RZ, R6 ;  /* 0x000000ffff9a7224 */ /* 0x001fe200078e0006 */
[----:B------:R-:W-:Y:S01]  /*1b70*/  IABS R155, R155 ;  /* 0x0000009b009b7213 */ /* 0x000fe20000000000 */
[----:B------:R-:W-:Y:S01]  /*1b80*/  ULDC.64 UR8, c[0x0][0x218] ;  /* 0x0000860000087ab9 */ /* 0x000fe20000000a00 */
[----:B------:R-:W-:Y:S01]  /*1b90*/  IABS R157, R157 ;  /* 0x0000009d009d7213 */ /* 0x000fe20000000000 */
[----:B--2---:R-:W-:Y:S01]  /*1ba0*/  IMAD.MOV.U32 R152, RZ, RZ, R9 ;  /* 0x000000ffff987224 */ /* 0x004fe200078e0009 */
[----:B------:R-:W-:Y:S01]  /*1bb0*/  IABS R159, R159 ;  /* 0x0000009f009f7213 */ /* 0x000fe20000000000 */
[----:B------:R-:W-:Y:S01]  /*1bc0*/  ULDC UR19, c[0x0][0x238] ;  /* 0x00008e0000137ab9 */ /* 0x000fe20000000800 */
[----:B------:R-:W-:Y:S01]  /*1bd0*/  IABS R165, R165 ;  /* 0x000000a500a57213 */ /* 0x000fe20000000000 */
[----:B-1----:R-:W2:Y:S01]  /*1be0*/  LDL R0, [R1+0x3a0] ;  /* 0x0003a00001007983 */ /* 0x002ea20000100800 */
[----:B------:R-:W-:Y:S01]  /*1bf0*/  IABS R215, R215 ;  /* 0x000000d700d77213 */ /* 0x000fe20000000000 */
[----:B------:R-:W-:Y:S01]  /*1c00*/  ULDC UR21, c[0x0][0x238] ;  /* 0x00008e0000157ab9 */ /* 0x000fe20000000800 */
[----:B------:R-:W-:Y:S01]  /*1c10*/  IABS R217, R217 ;  /* 0x000000d900d97213 */ /* 0x000fe20000000000 */
[----:B------:R0:W-:Y:S01]  /*1c20*/  STL [R1+0x524], R189 ;  /* 0x000524bd01007387 */ /* 0x0001e20000100800 */
[----:B------:R-:W-:Y:S01]  /*1c30*/  IABS R223, R223 ;  /* 0x000000df00df7213 */ /* 0x000fe20000000000 */
[----:B------:R-:W-:Y:S01]  /*1c40*/  ULDC UR18, c[0x0][0x21c] ;  /* 0x0000870000127ab9 */ /* 0x000fe20000000800 */
[----:B------:R-:W-:Y:S01]  /*1c50*/  IABS R225, R225 ;  /* 0x000000e100e17213 */ /* 0x000fe20000000000 */
[----:B------:R-:W-:Y:S01]  /*1c60*/  ULDC UR5, c[0x0][0x234] ;  /* 0x00008d0000057ab9 */ /* 0x000fe20000000800 */
[----:B------:R-:W-:Y:S01]  /*1c70*/  IABS R227, R227 ;  /* 0x000000e300e37213 */ /* 0x000fe20000000000 */
[----:B------:R-:W-:Y:S01]  /*1c80*/  ULDC UR10, c[0x0][0x238] ;  /* 0x00008e00000a7ab9 */ /* 0x000fe20000000800 */
[----:B------:R-:W-:Y:S01]  /*1c90*/  IABS R233, R233 ;  /* 0x000000e900e97213 */ /* 0x000fe20000000000 */
[----:B------:R-:W-:Y:S01]  /*1ca0*/  ULDC UR20, c[0x0][0x238] ;  /* 0x00008e0000147ab9 */ /* 0x000fe20000000800 */
[----:B------:R-:W-:Y:S01]  /*1cb0*/  IABS R237, R237 ;  /* 0x000000ed00ed7213 */ /* 0x000fe20000000000 */
[----:B0-----:R-:W4:Y:S01]  /*1cc0*/  LDL R189, [R1+0x3b0] ;  /* 0x0003b00001bd7983 */ /* 0x001f220000100800 */
        /* <DEDUP_REMOVED lines=13> */
[----:B0-----:R-:W5:Y:S01]  /*1da0*/  LDL R5, [R1+0x2d4] ;  /* 0x0002d40001057983 */ /* 0x001f620000100800 */
[----:B------:R-:W0:Y:S01]  /*1db0*/  I2F.RP R3, R16 ;  /* 0x0000001000037306 */ /* 0x000e220000209400 */
[----:B------:R-:W-:Y:S01]  /*1dc0*/  IABS R25, R154 ;  /* 0x0000009a00197213 */ /* 0x000fe20000000000 */
[----:B------:R-:W-:Y:S01]  /*1dd0*/  ULDC UR26, c[0x0][0x238] ;  /* 0x00008e00001a7ab9 */ /* 0x000fe20000000800 */
[----:B------:R-:W-:Y:S01]  /*1de0*/  IABS R26, R156 ;  /* 0x0000009c001a7213 */ /* 0x000fe20000000000 */
[----:B------:R-:W-:Y:S01]  /*1df0*/  IMAD.MOV.U32 R156, RZ, RZ, R160 ;  /* 0x000000ffff9c7224 */ /* 0x000fe200078e00a0 */
[----:B------:R-:W-:Y:S01]  /*1e00*/  IABS R24, R152 ;  /* 0x0000009800187213 */ /* 0x000fe20000000000 */
[----:B------:R-:W-:Y:S01]  /*1e10*/  IMAD.MOV.U32 R152, RZ, RZ, R158 ;  /* 0x000000ffff987224 */ /* 0x000fe200078e009e */
[----:B------:R-:W2:Y:S01]  /*1e20*/  LDL R160, [R1+0x374] ;  /* 0x0003740001a07983 */ /* 0x000ea20000100800 */
[----:B---3--:R-:W1:Y:S01]  /*1e30*/  MUFU.RCP R10, R10 ;  /* 0x0000000a000a7308 */ /* 0x008e620000001000 */
[----:B------:R-:W-:Y:S01]  /*1e40*/  IABS R235, R235 ;  /* 0x000000eb00eb7213 */ /* 0x000fe20000000000 */
[----:B------:R-:W-:Y:S01]  /*1e50*/  ULDC UR27, c[0x0][0x238] ;  /* 0x00008e00001b7ab9 */ /* 0x000fe20000000800 */
[----:B------:R-:W3:Y:S01]  /*1e60*/  LDL R158, [R1+0x370] ;  /* 0x00037000019e7983 */ /* 0x000ee20000100800 */
[----:B------:R-:W-:Y:S01]  /*1e70*/  IABS R242, R242 ;  /* 0x000000f200f27213 */ /* 0x000fe20000000000 */
[----:B------:R-:W-:Y:S01]  /*1e80*/  ULDC UR28, c[0x0][0x238] ;  /* 0x00008e00001c7ab9 */ /* 0x000fe20000000800 */
[----:B------:R-:W-:Y:S01]  /*1e90*/  IABS R240, R240 ;  /* 0x000000f000f07213 */ /* 0x000fe20000000000 */
[----:B------:R-:W4:Y:S01]  /*1ea0*/  LDL R154, [R1+0x37c] ;  /* 0x00037c00019a7983 */ /* 0x000f220000100800 */
[----:B0-----:R-:W0:Y:S01]  /*1eb0*/  MUFU.RCP R3, R3 ;  /* 0x0000000300037308 */ /* 0x001e220000001000 */
        /* <DEDUP_REMOVED lines=8> */
[----:B-1----:R-:W-:Y:S01]  /*1f40*/  VIADD R6, R10, 0xffffffe ;  /* 0x0ffffffe0a067836 */ /* 0x002fe20000000000 */
[----:B------:R-:W-:Y:S01]  /*1f50*/  IABS R96, R251 ;  /* 0x000000fb00607213 */ /* 0x000fe20000000000 */
[----:B------:R-:W-:Y:S01]  /*1f60*/  IMAD.MOV.U32 R10, RZ, RZ, R7 ;  /* 0x000000ffff0a7224 */ /* 0x000fe200078e0007 */
[----:B------:R-:W-:Y:S01]  /*1f70*/  IABS R95, R249 ;  /* 0x000000f9005f7213 */ /* 0x000fe20000000000 */
[----:B------:R1:W1:Y:S01]  /*1f80*/  F2I.FTZ.U32.TRUNC.NTZ R7, R6 ;  /* 0x0000000600077305 */ /* 0x000262000021f000 */
[----:B------:R-:W-:Y:S01]  /*1f90*/  IABS R94, R247 ;  /* 0x000000f7005e7213 */ /* 0x000fe20000000000 */
[----:B------:R-:W-:Y:S01]  /*1fa0*/  ULDC UR33, c[0x0][0x238] ;  /* 0x00008e0000217ab9 */ /* 0x000fe20000000800 */
[----:B------:R-:W-:Y:S01]  /*1fb0*/  IABS R10, R10 ;  /* 0x0000000a000a7213 */ /* 0x000fe20000000000 */
[----:B0-----:R-:W-:Y:S01]  /*1fc0*/  VIADD R8, R3, 0xffffffe ;  /* 0x0ffffffe03087836 */ /* 0x001fe20000000000 */
[----:B------:R-:W-:Y:S01]  /*1fd0*/  IABS R91, R241 ;  /* 0x000000f1005b7213 */ /* 0x000fe20000000000 */
[----:B------:R-:W-:Y:S01]  /*1fe0*/  ULDC UR34, c[0x0][0x238] ;  /* 0x00008e0000227ab9 */ /* 0x000fe20000000800 */
[----:B------:R-:W-:Y:S01]  /*1ff0*/  IABS R89, R238 ;  /* 0x000000ee00597213 */ /* 0x000fe20000000000 */
[----:B------:R0:W0:Y:S01]  /*2000*/  F2I.FTZ.U32.TRUNC.NTZ R9, R8 ;  /* 0x0000000800097305 */ /* 0x000022000021f000 */
[----:B-1----:R-:W-:Y:S01]  /*2010*/  IMAD.MOV.U32 R6, RZ, RZ, RZ ;  /* 0x000000ffff067224 */ /* 0x002fe200078e00ff */
[----:B------:R-:W-:Y:S01]  /*2020*/  IABS R93, R245 ;  /* 0x000000f5005d7213 */ /* 0x000fe20000000000 */
[----:B------:R-:W-:Y:S01]  /*2030*/  ULDC UR35, c[0x0][0x238] ;  /* 0x00008e0000237ab9 */ /* 0x000fe20000000800 */
[----:B------:R-:W-:Y:S01]  /*2040*/  IABS R92, R243 ;  /* 0x000000f3005c7213 */ /* 0x000fe20000000000 */
[----:B------:R-:W-:Y:S01]  /*2050*/  ULDC UR36, c[0x0][0x238] ;  /* 0x00008e0000247ab9 */ /* 0x000fe20000000800 */
[----:B------:R-:W-:Y:S01]  /*2060*/  IABS R88, R236 ;  /* 0x000000ec00587213 */ /* 0x000fe20000000000 */
[----:B------:R-:W-:Y:S01]  /*2070*/  IMAD.MOV R13, RZ, RZ, -R7 ;  /* 0x000000ffff0d7224 */ /* 0x000fe200078e0a07 */
[----:B------:R-:W-:Y:S01]  /*2080*/  IABS R87, R234 ;  /* 0x000000ea00577213 */ /* 0x000fe20000000000 */
[----:B0-----:R-:W-:Y:S01]  /*2090*/  IMAD.MOV.U32 R8, RZ, RZ, RZ ;  /* 0x000000ffff087224 */ /* 0x001fe200078e00ff */
[----:B------:R-:W-:Y:S01]  /*20a0*/  IABS R90, R239 ;  /* 0x000000ef005a7213 */ /* 0x000fe20000000000 */
[----:B------:R-:W-:Y:S01]  /*20b0*/  IMAD R3, R13, R18, RZ ;  /* 0x000000120d037224 */ /* 0x000fe200078e02ff */
[----:B------:R-:W-:Y:S01]  /*20c0*/  IABS R86, R232 ;  /* 0x000000e800567213 */ /* 0x000fe20000000000 */
[----:B------:R-:W-:Y:S01]  /*20d0*/  IMAD.MOV.U32 R13, RZ, RZ, R17 ;  /* 0x000000ffff0d7224 */ /* 0x000fe200078e0011 */
[----:B------:R-:W-:Y:S01]  /*20e0*/  IABS R17, R12 ;  /* 0x0000000c00117213 */ /* 0x000fe20000000000 */
[----:B------:R-:W-:Y:S01]  /*20f0*/  IMAD.MOV R11, RZ, RZ, -R9 ;  /* 0x000000ffff0b7224 */ /* 0x000fe200078e0a09 */
[----:B------:R-:W-:Y:S01]  /*2100*/  IABS R85, R230 ;  /* 0x000000e600557213 */ /* 0x000fe20000000000 */
[----:B------:R-:W-:Y:S01]  /*2110*/  IMAD.HI.U32 R6, R7, R3, R6 ;  /* 0x0000000307067227 */ /* 0x000fe200078e0006 */
[----:B------:R-:W-:Y:S01]  /*2120*/  IABS R82, R224 ;  /* 0x000000e000527213 */ /* 0x000fe20000000000 */
[----:B------:R-:W-:Y:S01]  /*2130*/  ULDC UR37, c[0x0][0x238] ;  /* 0x00008e0000257ab9 */ /* 0x000fe20000000800 */
[----:B------:R-:W-:Y:S01]  /*2140*/  IABS R84, R228 ;  /* 0x000000e400547213 */ /* 0x000fe20000000000 */
[----:B------:R-:W-:Y:S01]  /*2150*/  IMAD R11, R11, R16, RZ ;  /* 0x000000100b0b7224 */ /* 0x000fe200078e02ff */
[----:B------:R-:W-:Y:S01]  /*2160*/  IABS R81, R222 ;  /* 0x000000de00517213 */ /* 0x000fe20000000000 */
[----:B------:R-:W-:Y:S01]  /*2170*/  ULDC UR38, c[0x0][0x238] ;  /* 0x00008e0000267ab9 */ /* 0x000fe20000000800 */
[----:B------:R-:W-:Y:S01]  /*2180*/  IABS R80, R220 ;  /* 0x000000dc00507213 */ /* 0x000fe20000000000 */
[----:B------:R-:W-:Y:S01]  /*2190*/  IMAD.HI.U32 R11, R9, R11, R8 ;  /* 0x0000000b090b7227 */ /* 0x000fe200078e0008 */
[----:B------:R-:W-:Y:S01]  /*21a0*/  IABS R77, R214 ;  /* 0x000000d6004d7213 */ /* 0x000fe20000000000 */
[----:B------:R-:W-:Y:S01]  /*21b0*/  ULDC UR13, c[0x0][0x23c] ;  /* 0x00008f00000d7ab9 */ /* 0x000fe20000000800 */
[----:B------:R-:W-:Y:S01]  /*21c0*/  IABS R76, R213 ;  /* 0x000000d5004c7213 */ /* 0x000fe20000000000 */
[----:B------:R-:W-:Y:S01]  /*21d0*/  IMAD.HI.U32 R8, R6, R17, RZ ;  /* 0x0000001106087227 */ /* 0x000fe200078e00ff */
[----:B------:R-:W-:Y:S01]  /*21e0*/  IABS R83, R226 ;  /* 0x000000e200537213 */ /* 0x000fe20000000000 */
[----:B------:R-:W-:-:S02]  /*21f0*/  ULDC UR17, c[0x0][0x238] ;  /* 0x00008e0000117ab9 */ /* 0x000fc40000000800 */
[----:B------:R-:W-:-:S04]  /*2200*/  IMAD.HI.U32 R3, R11, R14, RZ ;  /* 0x0000000e0b037227 */ /* 0x000fc800078e00ff */
[----:B------:R-:W-:Y:S02]  /*2210*/  IMAD.MOV R3, RZ, RZ, -R3 ;  /* 0x000000ffff037224 */ /* 0x000fe400078e0a03 */
[----:B------:R-:W-:-:S04]  /*2220*/  IMAD.HI.U32 R6, R11, R10, RZ ;  /* 0x0000000a0b067227 */ /* 0x000fc800078e00ff */
[----:B------:R-:W-:Y:S02]  /*2230*/  IMAD R14, R16, R3, R14 ;  /* 0x00000003100e7224 */ /* 0x000fe400078e020e */
[----:B------:R-:W-:Y:S02]  /*2240*/  IMAD.MOV R8, RZ, RZ, -R8 ;  /* 0x000000ffff087224 */ /* 0x000fe400078e0a08 */
[----:B------:R-:W-:-:S04]  /*2250*/  IMAD.HI.U32 R7, R11, R15, RZ ;  /* 0x0000000f0b077227 */ /* 0x000fc800078e00ff */
[----:B------:R-:W-:-:S04]  /*2260*/  IMAD.MOV R7, RZ, RZ, -R7 ;  /* 0x000000ffff077224 */ /* 0x000fc800078e0a07 */
[----:B------:R-:W-:Y:S02]  /*2270*/  IMAD R7, R16, R7, R15 ;  /* 0x0000000710077224 */ /* 0x000fe400078e020f */
[----:B------:R-:W-:-:S04]  /*2280*/  IMAD.HI.U32 R15, R11, R22, RZ ;  /* 0x000000160b0f7227 */ /* 0x000fc800078e00ff */
[----:B------:R-:W-:-:S04]  /*2290*/  IMAD.MOV R15, RZ, RZ, -R15 ;  /* 0x000000ffff0f7224 */ /* 0x000fc800078e0a0f */
[----:B------:R-:W-:Y:S02]  /*22a0*/  IMAD R15, R16, R15, R22 ;  /* 0x0000000f100f7224 */ /* 0x000fe400078e0216 */
[----:B------:R-:W-:-:S04]  /*22b0*/  IMAD.HI.U32 R22, R11, R153, RZ ;  /* 0x000000990b167227 */ /* 0x000fc800078e00ff */
[----:B------:R-:W-:-:S04]  /*22c0*/  IMAD.MOV R22, RZ, RZ, -R22 ;  /* 0x000000ffff167224 */ /* 0x000fc800078e0a16 */
[----:B------:R-:W-:Y:S01]  /*22d0*/  IMAD R153, R16, R22, R153 ;  /* 0x0000001610997224 */ /* 0x000fe200078e0299 */
[----:B-----5:R-:W-:-:S05]  /*22e0*/  IABS R12, R5 ;  /* 0x00000005000c7213 */ /* 0x020fca0000000000 */
[----:B------:R-:W-:-:S04]  /*22f0*/  IMAD.HI.U32 R3, R11, R12, RZ ;  /* 0x0000000c0b037227 */ /* 0x000fc800078e00ff */
[----:B------:R-:W-:Y:S02]  /*2300*/  IMAD.MOV R9, RZ, RZ, -R3 ;  /* 0x000000ffff097224 */ /* 0x000fe400078e0a03 */
[----:B------:R-:W-:Y:S02]  /*2310*/  IMAD.MOV.U32 R3, RZ, RZ, R13 ;  /* 0x000000ffff037224 */ /* 0x000fe400078e000d */
[----:B------:R-:W-:Y:S02]  /*2320*/  IMAD.MOV R13, RZ, RZ, -R6 ;  /* 0x000000ffff0d7224 */ /* 0x000fe400078e0a06 */
[----:B------:R-:W-:Y:S02]  /*2330*/  IMAD.MOV.U32 R6, RZ, RZ, R3 ;  /* 0x000000ffff067224 */ /* 0x000fe400078e0003 */
[----:B------:R-:W-:Y:S02]  /*2340*/  IMAD R3, R18, R8, R17 ;  /* 0x0000000812037224 */ /* 0x000fe400078e0211 */
[----:B------:R-:W-:-:S02]  /*2350*/  IMAD.MOV.U32 R8, RZ, RZ, R6 ;  /* 0x000000ffff087224 */ /* 0x000fc400078e0006 */
[----:B------:R-:W-:Y:S02]  /*2360*/  IMAD.MOV.U32 R17, RZ, RZ, R19 ;  /* 0x000000ffff117224 */ /* 0x000fe400078e0013 */
[----:B------:R-:W-:Y:S01]  /*2370*/  IMAD R6, R16, R13, R10 ;  /* 0x0000000d10067224 */ /* 0x000fe200078e020a */
[----:B------:R-:W-:Y:S01]  /*2380*/  IABS R19, R8 ;  /* 0x0000000800137213 */ /* 0x000fe20000000000 */
[----:B------:R-:W-:-:S04]  /*2390*/  IMAD.HI.U32 R8, R11, R17, RZ ;  /* 0x000000110b087227 */ /* 0x000fc800078e00ff */
[----:B------:R-:W-:Y:S02]  /*23a0*/  IMAD.MOV R8, RZ, RZ, -R8 ;  /* 0x000000ffff087224 */ /* 0x000fe400078e0a08 */
[----:B------:R-:W-:-:S04]  /*23b0*/  IMAD.HI.U32 R10, R11, R20, RZ ;  /* 0x000000140b0a7227 */ /* 0x000fc800078e00ff */
[----:B------:R-:W-:Y:S02]  /*23c0*/  IMAD R8, R16, R8, R17 ;  /* 0x0000000810087224 */ /* 0x000fe400078e0211 */
[----:B------:R-:W-:Y:S02]  /*23d0*/  IMAD.MOV R17, RZ, RZ, -R10 ;  /* 0x000000ffff117224 */ /* 0x000fe400078e0a0a */
[----:B------:R-:W-:-:S04]  /*23e0*/  IMAD.HI.U32 R13, R11, R21, RZ ;  /* 0x000000150b0d7227 */ /* 0x000fc800078e00ff */
[----:B------:R-:W-:Y:S02]  /*23f0*/  IMAD R10, R16, R17, R20 ;  /* 0x00000011100a7224 */ /* 0x000fe400078e0214 */
[----:B------:R-:W-:Y:S02]  /*2400*/  IMAD.MOV R13, RZ, RZ, -R13 ;  /* 0x000000ffff0d7224 */ /* 0x000fe400078e0a0d */
[----:B------:R-:W-:-:S04]  /*2410*/  IMAD.HI.U32 R17, R11, R23, RZ ;  /* 0x000000170b117227 */ /* 0x000fc800078e00ff */
[----:B------:R-:W-:-:S04]  /*2420*/  IMAD.HI.U32 R20, R11, R25, RZ ;  /* 0x000000190b147227 */ /* 0x000fc800078e00ff */
[----:B------:R-:W-:Y:S02]  /*2430*/  IMAD R13, R16, R13, R21 ;  /* 0x0000000d100d7224 */ /* 0x000fe400078e0215 */
[----:B------:R-:W-:Y:S02]  /*2440*/  IMAD.MOV R17, RZ, RZ, -R17 ;  /* 0x000000ffff117224 */ /* 0x000fe400078e0a11 */
[----:B------:R-:W-:-:S04]  /*2450*/  IMAD.HI.U32 R21, R11, R26, RZ ;  /* 0x0000001a0b157227 */ /* 0x000fc800078e00ff */
[----:B------:R-:W-:Y:S02]  /*2460*/  IMAD.MOV R20, RZ, RZ, -R20 ;  /* 0x000000ffff147224 */ /* 0x000fe400078e0a14 */
[C---:B------:R-:W-:Y:S02]  /*2470*/  IMAD R17, R16.reuse, R17, R23 ;  /* 0x0000001110117224 */ /* 0x040fe400078e0217 */
[----:B------:R-:W-:Y:S02]  /*2480*/  IMAD.MOV R23, RZ, RZ, -R21 ;  /* 0x000000ffff177224 */ /* 0x000fe400078e0a15 */
[----:B------:R-:W-:Y:S02]  /*2490*/  IMAD R21, R16, R20, R25 ;  /* 0x0000001410157224 */ /* 0x000fe400078e0219 */
[----:B------:R-:W-:-:S04]  /*24a0*/  IMAD.HI.U32 R20, R11, R155, RZ ;  /* 0x0000009b0b147227 */ /* 0x000fc800078e00ff */
[----:B------:R-:W-:Y:S02]  /*24b0*/  IMAD.MOV R22, RZ, RZ, -R20 ;  /* 0x000000ffff167224 */ /* 0x000fe400078e0a14 */
[----:B------:R-:W-:-:S04]  /*24c0*/  IMAD.HI.U32 R20, R11, R157, RZ ;  /* 0x0000009d0b147227 */ /* 0x000fc800078e00ff */
[----:B------:R-:W-:Y:S02]  /*24d0*/  IMAD R155, R16, R22, R155 ;  /* 0x00000016109b7224 */ /* 0x000fe400078e029b */
[----:B------:R-:W-:-:S04]  /*24e0*/  IMAD.HI.U32 R22, R11, R159, RZ ;  /* 0x0000009f0b167227 */ /* 0x000fc800078e00ff */
[----:B------:R-:W-:Y:S02]  /*24f0*/  IMAD.MOV R20, RZ, RZ, -R20 ;  /* 0x000000ffff147224 */ /* 0x000fe400078e0a14 */
[----:B------:R-:W-:Y:S02]  /*2500*/  IMAD.MOV R22, RZ, RZ, -R22 ;  /* 0x000000ffff167224 */ /* 0x000fe400078e0a16 */
[----:B------:R-:W-:Y:S02]  /*2510*/  IMAD R157, R16, R20, R157 ;  /* 0x00000014109d7224 */ /* 0x000fe400078e029d */
[----:B------:R-:W-:-:S04]  /*2520*/  IMAD.HI.U32 R20, R11, R165, RZ ;  /* 0x000000a50b147227 */ /* 0x000fc800078e00ff */
[----:B------:R-:W-:Y:S02]  /*2530*/  IMAD R159, R16, R22, R159 ;  /* 0x00000016109f7224 */ /* 0x000fe400078e029f */
        /* <DEDUP_REMOVED lines=17> */
[C---:B------:R-:W-:Y:S02]  /*2650*/  IMAD R227, R16.reuse, R22, R227 ;  /* 0x0000001610e37224 */ /* 0x040fe400078e02e3 */
[----:B------:R-:W-:Y:S02]  /*2660*/  IMAD.MOV R22, RZ, RZ, -R20 ;  /* 0x000000ffff167224 */ /* 0x000fe400078e0a14 */
[C---:B------:R-:W-:Y:S02]  /*2670*/  IMAD R12, R16.reuse, R9, R12 ;  /* 0x00000009100c7224 */ /* 0x040fe400078e020c */
[----:B------:R-:W-:Y:S02]  /*2680*/  IMAD R233, R16, R22, R233 ;  /* 0x0000001610e97224 */ /* 0x000fe400078e02e9 */
[----:B------:R-:W-:-:S04]  /*2690*/  IMAD.HI.U32 R22, R11, R237, RZ ;  /* 0x000000ed0b167227 */ /* 0x000fc800078e00ff */
[----:B------:R-:W-:Y:S02]  /*26a0*/  IMAD.MOV R22, RZ, RZ, -R22 ;  /* 0x000000ffff167224 */ /* 0x000fe400078e0a16 */
[----:B------:R-:W-:-:S04]  /*26b0*/  IMAD.HI.U32 R9, R11, R19, RZ ;  /* 0x000000130b097227 */ /* 0x000fc800078e00ff */
[----:B------:R-:W-:Y:S02]  /*26c0*/  IMAD R237, R16, R22, R237 ;  /* 0x0000001610ed7224 */ /* 0x000fe400078e02ed */
[----:B------:R-:W-:-:S04]  /*26d0*/  IMAD.HI.U32 R22, R11, R248, RZ ;  /* 0x000000f80b167227 */ /* 0x000fc800078e00ff */
[----:B------:R-:W-:Y:S02]  /*26e0*/  IMAD.MOV R29, RZ, RZ, -R22 ;  /* 0x000000ffff1d7224 */ /* 0x000fe400078e0a16 */
[----:B------:R-:W5:Y:S01]  /*26f0*/  LDL R22, [R1+0x378] ;  /* 0x0003780001167983 */ /* 0x000f620000100800 */
        /* <DEDUP_REMOVED lines=29> */
[C---:B------:R-:W-:Y:S01]  /*28d0*/  IMAD.HI.U32 R20, R11.reuse, R244, RZ ;  /* 0x000000f40b147227 */ /* 0x040fe200078e00ff */
[----:B------:R-:W-:Y:S02]  /*28e0*/  IABS R111, R156 ;  /* 0x0000009c006f7213 */ /* 0x000fe40000000000 */
[----:B---3--:R-:W-:Y:S01]  /*28f0*/  IABS R110, R158 ;  /* 0x0000009e006e7213 */ /* 0x008fe20000000000 */
[----:B------:R-:W-:Y:S01]  /*2900*/  IMAD R242, R16, R25, R242 ;  /* 0x0000001910f27224 */ /* 0x000fe200078e02f2 */
[----:B------:R-:W3:Y:S01]  /*2910*/  LDL R158, [R1+0x388] ;  /* 0x00038800019e7983 */ /* 0x000ee20000100800 */
[----:B------:R-:W-:Y:S02]  /*2920*/  IMAD.MOV R27, RZ, RZ, -R24 ;  /* 0x000000ffff1b7224 */ /* 0x000fe400078e0a18 */
[----:B------:R-:W-:Y:S01]  /*2930*/  IMAD.MOV R25, RZ, RZ, -R20 ;  /* 0x000000ffff197224 */ /* 0x000fe200078e0a14 */
[----:B------:R-:W3:Y:S01]  /*2940*/  LDL R156, [R1+0x38c] ;  /* 0x00038c00019c7983 */ /* 0x000ee20000100800 */
[----:B------:R-:W-:-:S04]  /*2950*/  IMAD.HI.U32 R20, R11, R246, RZ ;  /* 0x000000f60b147227 */ /* 0x000fc800078e00ff */
[C---:B------:R-:W-:Y:S02]  /*2960*/  IMAD R240, R16.reuse, R27, R240 ;  /* 0x0000001b10f07224 */ /* 0x040fe400078e02f0 */
[----:B------:R-:W-:Y:S02]  /*2970*/  IMAD.MOV R27, RZ, RZ, -R20 ;  /* 0x000000ffff1b7224 */ /* 0x000fe400078e0a14 */
[----:B------:R-:W-:Y:S01]  /*2980*/  IMAD.HI.U32 R20, R11, R111, RZ ;  /* 0x0000006f0b147227 */ /* 0x000fe200078e00ff */
[----:B--2---:R-:W-:Y:S02]  /*2990*/  IABS R109, R160 ;  /* 0x000000a0006d7213 */ /* 0x004fe40000000000 */
[----:B------:R-:W2:Y:S01]  /*29a0*/  LDL.LU R160, [R1+0x558] ;  /* 0x0005580001a07983 */ /* 0x000ea20000300800 */
[C---:B------:R-:W-:Y:S01]  /*29b0*/  IMAD R246, R16.reuse, R27, R246 ;  /* 0x0000001b10f67224 */ /* 0x040fe200078e02f6 */
[----:B----4-:R-:W-:Y:S01]  /*29c0*/  IABS R107, R154 ;  /* 0x0000009a006b7213 */ /* 0x010fe20000000000 */
[----:B------:R-:W-:Y:S01]  /*29d0*/  IMAD R23, R16, R23, R26 ;  /* 0x0000001710177224 */ /* 0x000fe200078e021a */
[----:B------:R-:W4:Y:S01]  /*29e0*/  LDL R154, [R1+0x394] ;  /* 0x00039400019a7983 */ /* 0x000f220000100800 */
[----:B-----5:R-:W-:Y:S01]  /*29f0*/  IABS R108, R22 ;  /* 0x00000016006c7213 */ /* 0x020fe20000000000 */
[----:B------:R-:W-:-:S02]  /*2a00*/  IMAD.MOV R22, RZ, RZ, -R20 ;  /* 0x000000ffff167224 */ /* 0x000fc400078e0a14 */
[----:B------:R-:W-:-:S04]  /*2a10*/  IMAD.HI.U32 R20, R11, R110, RZ ;  /* 0x0000006e0b147227 */ /* 0x000fc800078e00ff */
[----:B------:R-:W-:Y:S02]  /*2a20*/  IMAD.MOV R27, RZ, RZ, -R20 ;  /* 0x000000ffff1b7224 */ /* 0x000fe400078e0a14 */
[----:B------:R-:W5:Y:S01]  /*2a30*/  LDL R20, [R1+0x384] ;  /* 0x0003840001147983 */ /* 0x000f620000100800 */
[----:B------:R-:W-:Y:S02]  /*2a40*/  IMAD R111, R16, R22, R111 ;  /* 0x00000016106f7224 */ /* 0x000fe400078e026f */
[----:B------:R-:W-:-:S04]  /*2a50*/  IMAD.HI.U32 R22, R11, R109, RZ ;  /* 0x0000006d0b167227 */ /* 0x000fc800078e00ff */
[----:B------:R-:W-:-:S04]  /*2a60*/  IMAD.MOV R22, RZ, RZ, -R22 ;  /* 0x000000ffff167224 */ /* 0x000fc800078e0a16 */
[C---:B------:R-:W-:Y:S02]  /*2a70*/  IMAD R109, R16.reuse, R22, R109 ;  /* 0x00000016106d7224 */ /* 0x040fe400078e026d */
[----:B------:R-:W2:Y:S01]  /*2a80*/  LDL R22, [R1+0x390] ;  /* 0x0003900001167983 */ /* 0x000ea20000100800 */
[----:B------:R-:W-:Y:S02]  /*2a90*/  IMAD R244, R16, R25, R244 ;  /* 0x0000001910f47224 */ /* 0x000fe400078e02f4 */
[----:B------:R-:W-:-:S04]  /*2aa0*/  IMAD.HI.U32 R25, R11, R252, RZ ;  /* 0x000000fc0b197227 */ /* 0x000fc800078e00ff */
[----:B------:R-:W-:Y:S01]  /*2ab0*/  IMAD.MOV R25, RZ, RZ, -R25 ;  /* 0x000000ffff197224 */ /* 0x000fe200078e0a19 */
[----:B------:R-:W-:Y:S02]  /*2ac0*/  IABS R106, R152 ;  /* 0x00000098006a7213 */ /* 0x000fe40000000000 */
[----:B------:R-:W2:Y:S01]  /*2ad0*/  LDL R152, [R1+0x39c] ;  /* 0x00039c0001987983 */ /* 0x000ea20000100800 */
[----:B------:R-:W-:Y:S02]  /*2ae0*/  IMAD R252, R16, R25, R252 ;  /* 0x0000001910fc7224 */ /* 0x000fe400078e02fc */
[----:B------:R-:W-:-:S04]  /*2af0*/  IMAD.HI.U32 R25, R11, R107, RZ ;  /* 0x0000006b0b197227 */ /* 0x000fc800078e00ff */
[----:B------:R-:W-:-:S04]  /*2b00*/  IMAD.MOV R25, RZ, RZ, -R25 ;  /* 0x000000ffff197224 */ /* 0x000fc800078e0a19 */
[C---:B------:R-:W-:Y:S02]  /*2b10*/  IMAD R107, R16.reuse, R25, R107 ;  /* 0x00000019106b7224 */ /* 0x040fe400078e026b */
[----:B------:R-:W-:Y:S01]  /*2b20*/  IMAD R110, R16, R27, R110 ;  /* 0x0000001b106e7224 */ /* 0x000fe200078e026e */
[----:B---3--:R-:W-:Y:S02]  /*2b30*/  IABS R104, R158 ;  /* 0x0000009e00687213 */ /* 0x008fe40000000000 */
[----:B------:R-:W3:Y:S01]  /*2b40*/  LDL.LU R158, [R1+0x554] ;  /* 0x00055400019e7983 */ /* 0x000ee20000300800 */
[----:B------:R-:W-:-:S03]  /*2b50*/  IABS R103, R156 ;  /* 0x0000009c00677213 */ /* 0x000fc60000000000 */
[----:B------:R-:W3:Y:S01]  /*2b60*/  LDL.LU R156, [R1+0x550] ;  /* 0x00055000019c7983 */ /* 0x000ee20000300800 */
[----:B----4-:R-:W-:-:S03]  /*2b70*/  IABS R101, R154 ;  /* 0x0000009a00657213 */ /* 0x010fc60000000000 */
[----:B------:R-:W4:Y:S01]  /*2b80*/  LDL.LU R154, [R1+0x54c] ;  /* 0x00054c00019a7983 */ /* 0x000f220000300800 */
[----:B------:R-:W-:Y:S02]  /*2b90*/  ISETP.GT.U32.AND P2, PT, R18, R3, PT ;  /* 0x000000031200720c */ /* 0x000fe40003f44070 */
[C---:B------:R-:W-:Y:S02]  /*2ba0*/  ISETP.GT.U32.AND P1, PT, R16.reuse, R14, PT ;  /* 0x0000000e1000720c */ /* 0x040fe40003f24070 */
[----:B------:R-:W-:-:S09]  /*2bb0*/  ISETP.GT.U32.AND P0, PT, R16, R12, PT ;  /* 0x0000000c1000720c */ /* 0x000fd20003f04070 */
[----:B------:R-:W-:Y:S02]  /*2bc0*/  @!P2 IMAD.IADD R3, R3, 0x1, -R18 ;  /* 0x000000010303a824 */ /* 0x000fe400078e0a12 */
[----:B------:R-:W-:-:S03]  /*2bd0*/  @!P1 IMAD.IADD R14, R14, 0x1, -R16 ;  /* 0x000000010e0e9824 */ /* 0x000fc600078e0a10 */
[----:B------:R-:W-:Y:S01]  /*2be0*/  ISETP.GT.U32.AND P1, PT, R18, R3, PT ;  /* 0x000000031200720c */ /* 0x000fe20003f24070 */
[----:B------:R-:W-:Y:S01]  /*2bf0*/  @!P0 IMAD.IADD R12, R12, 0x1, -R16 ;  /* 0x000000010c0c8824 */ /* 0x000fe200078e0a10 */
[C---:B------:R-:W-:Y:S02]  /*2c00*/  ISETP.GT.U32.AND P2, PT, R16.reuse, R14, PT ;  /* 0x0000000e1000720c */ /* 0x040fe40003f44070 */
[----:B------:R-:W-:-:S09]  /*2c10*/  ISETP.GT.U32.AND P0, PT, R16, R8, PT ;  /* 0x000000081000720c */ /* 0x000fd20003f04070 */
[----:B------:R-:W-:Y:S01]  /*2c20*/  @!P1 IMAD.IADD R3, R3, 0x1, -R18 ;  /* 0x0000000103039824 */ /* 0x000fe200078e0a12 */
[----:B------:R-:W-:Y:S01]  /*2c30*/  ISETP.GT.U32.AND P1, PT, R16, R9, PT ;  /* 0x000000091000720c */ /* 0x000fe20003f24070 */
[--C-:B------:R-:W-:Y:S01]  /*2c40*/  @!P2 IMAD.IADD R14, R14, 0x1, -R16.reuse ;  /* 0x000000010e0ea824 */ /* 0x100fe200078e0a10 */
[----:B------:R-:W-:Y:S01]  /*2c50*/  ISETP.GT.U32.AND P2, PT, R16, R10, PT ;  /* 0x0000000a1000720c */ /* 0x000fe20003f44070 */
[----:B------:R-:W-:Y:S01]  /*2c60*/  @!P0 IMAD.IADD R8, R8, 0x1, -R16 ;  /* 0x0000000108088824 */ /* 0x000fe200078e0a10 */
[----:B------:R-:W-:Y:S02]  /*2c70*/  ISETP.GT.U32.AND P0, PT, R16, R21, PT ;  /* 0x000000151000720c */ /* 0x000fe40003f04070 */
[----:B-----5:R-:W-:Y:S01]  /*2c80*/  IABS R105, R20 ;  /* 0x0000001400697213 */ /* 0x020fe20000000000 */
[----:B------:R-:W-:-:S04]  /*2c90*/  IMAD.HI.U32 R20, R11, R106, RZ ;  /* 0x0000006a0b147227 */ /* 0x000fc800078e00ff */
[----:B------:R-:W-:Y:S02]  /*2ca0*/  IMAD.MOV R25, RZ, RZ, -R20 ;  /* 0x000000ffff197224 */ /* 0x000fe400078e0a14 */
[----:B------:R-:W-:-:S04]  /*2cb0*/  IMAD.HI.U32 R20, R11, R105, RZ ;  /* 0x000000690b147227 */ /* 0x000fc800078e00ff */
[----:B------:R-:W-:Y:S01]  /*2cc0*/  IMAD.MOV R20, RZ, RZ, -R20 ;  /* 0x000000ffff147224 */ /* 0x000fe200078e0a14 */
[----:B--2---:R-:W-:Y:S01]  /*2cd0*/  IABS R102, R22 ;  /* 0x0000001600667213 */ /* 0x004fe20000000000 */
[----:B------:R-:W-:-:S04]  /*2ce0*/  IMAD.HI.U32 R22, R11, R104, RZ ;  /* 0x000000680b167227 */ /* 0x000fc800078e00ff */
[----:B------:R-:W-:Y:S02]  /*2cf0*/  IMAD R105, R16, R20, R105 ;  /* 0x0000001410697224 */ /* 0x000fe400078e0269 */
[----:B------:R-:W2:Y:S01]  /*2d00*/  LDL R20, [R1+0x398] ;  /* 0x0003980001147983 */ /* 0x000ea20000100800 */
[----:B------:R-:W-:-:S03]  /*2d10*/  IMAD.MOV R27, RZ, RZ, -R22 ;  /* 0x000000ffff1b7224 */ /* 0x000fc600078e0a16 */
[----:B------:R-:W5:Y:S01]  /*2d20*/  LDL R22, [R1+0x2d0] ;  /* 0x0002d00001167983 */ /* 0x000f620000100800 */
[C---:B------:R-:W-:Y:S02]  /*2d30*/  ISETP.GT.U32.AND P6, PT, R16.reuse, R12, PT ;  /* 0x0000000c1000720c */ /* 0x040fe40003fc4070 */
[C---:B------:R-:W-:Y:S01]  /*2d40*/  ISETP.GT.U32.AND P5, PT, R16.reuse, R6, PT ;  /* 0x000000061000720c */ /* 0x040fe20003fa4070 */
[--C-:B------:R-:W-:Y:S01]  /*2d50*/  @!P1 IMAD.IADD R9, R9, 0x1, -R16.reuse ;  /* 0x0000000109099824 */ /* 0x100fe200078e0a10 */
[C---:B------:R-:W-:Y:S02]  /*2d60*/  ISETP.GT.U32.AND P3, PT, R16.reuse, R13, PT ;  /* 0x0000000d1000720c */ /* 0x040fe40003f64070 */
[----:B------:R-:W-:Y:S01]  /*2d70*/  ISETP.GT.U32.AND P1, PT, R16, R23, PT ;  /* 0x000000171000720c */ /* 0x000fe20003f24070 */
[--C-:B------:R-:W-:Y:S01]  /*2d80*/  @!P2 IMAD.IADD R10, R10, 0x1, -R16.reuse ;  /* 0x000000010a0aa824 */ /* 0x100fe200078e0a10 */
[C---:B------:R-:W-:Y:S01]  /*2d90*/  ISETP.GT.U32.AND P4, PT, R16.reuse, R7, PT ;  /* 0x000000071000720c */ /* 0x040fe20003f84070 */
[----:B------:R-:W-:Y:S01]  /*2da0*/  @!P0 IMAD.IADD R21, R21, 0x1, -R16 ;  /* 0x0000000115158824 */ /* 0x000fe200078e0a10 */
[----:B------:R-:W-:-:S02]  /*2db0*/  ISETP.GT.U32.AND P2, PT, R16, R153, PT ;  /* 0x000000991000720c */ /* 0x000fc40003f44070 */
[----:B------:R-:W-:Y:S01]  /*2dc0*/  ISETP.GT.U32.AND P0, PT, R16, R9, PT ;  /* 0x000000091000720c */ /* 0x000fe20003f04070 */
[--C-:B------:R-:W-:Y:S01]  /*2dd0*/  @!P6 IMAD.IADD R12, R12, 0x1, -R16.reuse ;  /* 0x000000010c0ce824 */ /* 0x100fe200078e0a10 */
[----:B------:R-:W-:Y:S01]  /*2de0*/  ISETP.GT.U32.AND P6, PT, R16, R15, PT ;  /* 0x0000000f1000720c */ /* 0x000fe20003fc4070 */
[--C-:B------:R-:W-:Y:S01]  /*2df0*/  @!P5 IMAD.IADD R6, R6, 0x1, -R16.reuse ;  /* 0x000000010606d824 */ /* 0x100fe200078e0a10 */
[C---:B------:R-:W-:Y:S01]  /*2e00*/  ISETP.GT.U32.AND P5, PT, R16.reuse, R17, PT ;  /* 0x000000111000720c */ /* 0x040fe20003fa4070 */
        /* <DEDUP_REMOVED lines=9> */
[----:B------:R-:W-:Y:S01]  /*2ea0*/  ISETP.GT.U32.AND P0, PT, R16, R21, PT ;  /* 0x000000151000720c */ /* 0x000fe20003f04070 */
[----:B------:R-:W-:-:S02]  /*2eb0*/  @!P6 IMAD.IADD R15, R15, 0x1, -R16 ;  /* 0x000000010f0fe824 */ /* 0x000fc400078e0a10 */
[--C-:B------:R-:W-:Y:S01]  /*2ec0*/  @!P5 IMAD.IADD R17, R17, 0x1, -R16.reuse ;  /* 0x000000011111d824 */ /* 0x100fe200078e0a10 */
[C---:B------:R-:W-:Y:S01]  /*2ed0*/  ISETP.GT.U32.AND P5, PT, R16.reuse, R7, PT ;  /* 0x000000071000720c */ /* 0x040fe20003fa4070 */
[--C-:B------:R-:W-:Y:S01]  /*2ee0*/  @!P3 IMAD.IADD R155, R155, 0x1, -R16.reuse ;  /* 0x000000019b9bb824 */ /* 0x100fe200078e0a10 */
[----:B------:R-:W-:Y:S01]  /*2ef0*/  ISETP.GT.U32.AND P6, PT, R16, R6, PT ;  /* 0x000000061000720c */ /* 0x000fe20003fc4070 */
[--C-:B------:R-:W-:Y:S01]  /*2f00*/  @!P1 IMAD.IADD R10, R10, 0x1, -R16.reuse ;  /* 0x000000010a0a9824 */ /* 0x100fe200078e0a10 */
[C---:B------:R-:W-:Y:S02]  /*2f10*/  ISETP.GT.U32.AND P3, PT, R16.reuse, R15, PT ;  /* 0x0000000f1000720c */ /* 0x040fe40003f64070 */
        /* <DEDUP_REMOVED lines=48> */
[----:B------:R-:W-:Y:S01]  /*3220*/  @!P5 IMAD.IADD R221, R221, 0x1, -R16 ;  /* 0x00000001ddddd824 */ /* 0x000fe200078e0a10 */
[----:B------:R-:W-:-:S02]  /*3230*/  ISETP.GT.U32.AND P6, PT, R16, R157, PT ;  /* 0x0000009d1000720c */ /* 0x000fc40003fc4070 */
        /* <DEDUP_REMOVED lines=23> */
[----:B------:R-:W-:Y:S01]  /*33b0*/  @!P0 IMAD.IADD R240, R240, 0x1, -R16 ;  /* 0x00000001f0f08824 */ /* 0x000fe200078e0a10 */
[C---:B------:R-:W-:Y:S01]  /*33c0*/  ISETP.GT.U32.AND P0, PT, R16.reuse, R111, PT ;  /* 0x0000006f1000720c */ /* 0x040fe20003f04070 */
[----:B------:R-:W-:-:S02]  /*33d0*/  IMAD R248, R16, R29, R248 ;  /* 0x0000001d10f87224 */ /* 0x000fc400078e02f8 */
[--C-:B------:R-:W-:Y:S01]  /*33e0*/  @!P5 IMAD.IADD R221, R221, 0x1, -R16.reuse ;  /* 0x00000001ddddd824 */ /* 0x100fe200078e0a10 */
[C---:B------:R-:W-:Y:S01]  /*33f0*/  ISETP.GT.U32.AND P5, PT, R16.reuse, R235, PT ;  /* 0x000000eb1000720c */ /* 0x040fe20003fa4070 */
[----:B------:R-:W-:Y:S01]  /*3400*/  @!P6 IMAD.IADD R229, R229, 0x1, -R16 ;  /* 0x00000001e5e5e824 */ /* 0x000fe200078e0a10 */
[----:B------:R-:W-:Y:S01]  /*3410*/  ISETP.GT.U32.AND P6, PT, R16, R244, PT ;  /* 0x000000f41000720c */ /* 0x000fe20003fc4070 */
[----:B------:R-:W-:-:S04]  /*3420*/  IMAD.HI.U32 R24, R11, R250, RZ ;  /* 0x000000fa0b187227 */ /* 0x000fc800078e00ff */
[--C-:B------:R-:W-:Y:S01]  /*3430*/  @!P3 IMAD.IADD R233, R233, 0x1, -R16.reuse ;  /* 0x00000001e9e9b824 */ /* 0x100fe200078e0a10 */
[----:B------:R-:W-:Y:S01]  /*3440*/  ISETP.GT.U32.AND P3, PT, R16, R248, PT ;  /* 0x000000f81000720c */ /* 0x000fe20003f64070 */
[----:B------:R-:W-:Y:S01]  /*3450*/  @!P1 IMAD.IADD R242, R242, 0x1, -R16 ;  /* 0x00000001f2f29824 */ /* 0x000fe200078e0a10 */
[C---:B------:R-:W-:Y:S01]  /*3460*/  ISETP.GT.U32.AND P1, PT, R16.reuse, R110, PT ;  /* 0x0000006e1000720c */ /* 0x040fe20003f24070 */
[----:B------:R-:W-:Y:S02]  /*3470*/  IMAD.MOV R31, RZ, RZ, -R24 ;  /* 0x000000ffff1f7224 */ /* 0x000fe400078e0a18 */
[--C-:B------:R-:W-:Y:S01]  /*3480*/  @!P4 IMAD.IADD R223, R223, 0x1, -R16.reuse ;  /* 0x00000001dfdfc824 */ /* 0x100fe200078e0a10 */
[----:B------:R-:W-:Y:S01]  /*3490*/  ISETP.GT.U32.AND P4, PT, R16, R237, PT ;  /* 0x000000ed1000720c */ /* 0x000fe20003f84070 */
[--C-:B------:R-:W-:Y:S01]  /*34a0*/  @!P2 IMAD.IADD R246, R246, 0x1, -R16.reuse ;  /* 0x00000001f6f6a824 */ /* 0x100fe200078e0a10 */
[C---:B------:R-:W-:Y:S01]  /*34b0*/  ISETP.GT.U32.AND P2, PT, R16.reuse, R233, PT ;  /* 0x000000e91000720c */ /* 0x040fe20003f44070 */
[----:B------:R-:W-:Y:S01]  /*34c0*/  @!P0 IMAD.IADD R111, R111, 0x1, -R16 ;  /* 0x000000016f6f8824 */ /* 0x000fe200078e0a10 */
[C---:B------:R-:W-:Y:S01]  /*34d0*/  ISETP.GT.U32.AND P0, PT, R16.reuse, R242, PT ;  /* 0x000000f21000720c */ /* 0x040fe20003f04070 */
[----:B------:R-:W-:-:S02]  /*34e0*/  IMAD R250, R16, R31, R250 ;  /* 0x0000001f10fa7224 */ /* 0x000fc400078e02fa */
[--C-:B------:R-:W-:Y:S02]  /*34f0*/  @!P5 IMAD.IADD R235, R235, 0x1, -R16.reuse ;  /* 0x00000001ebebd824 */ /* 0x100fe400078e0a10 */
[--C-:B------:R-:W-:Y:S01]  /*3500*/  @!P6 IMAD.IADD R244, R244, 0x1, -R16.reuse ;  /* 0x00000001f4f4e824 */ /* 0x100fe200078e0a10 */
[----:B------:R-:W-:Y:S01]  /*3510*/  ISETP.GT.U32.AND P5, PT, R16, R250, PT ;  /* 0x000000fa1000720c */ /* 0x000fe20003fa4070 */
        /* <DEDUP_REMOVED lines=8> */
[----:B------:R-:W-:Y:S01]  /*35a0*/  ISETP.GT.U32.AND P2, PT, R16, R246, PT ;  /* 0x000000f61000720c */ /* 0x000fe20003f44070 */
[----:B------:R-:W-:Y:S01]  /*35b0*/  @!P0 IMAD.IADD R242, R242, 0x1, -R16 ;  /* 0x00000001f2f28824 */ /* 0x000fe200078e0a10 */
[----:B------:R-:W-:Y:S01]  /*35c0*/  ISETP.GT.U32.AND P0, PT, R16, R111, PT ;  /* 0x0000006f1000720c */ /* 0x000fe20003f04070 */
[----:B------:R-:W-:-:S04]  /*35d0*/  IMAD.HI.U32 R24, R11, R108, RZ ;  /* 0x0000006c0b187227 */ /* 0x000fc800078e00ff */
[----:B------:R-:W-:Y:S02]  /*35e0*/  IMAD.MOV R29, RZ, RZ, -R24 ;  /* 0x000000ffff1d7224 */ /* 0x000fe400078e0a18 */
[----:B------:R-:W-:Y:S02]  /*35f0*/  IMAD R106, R16, R25, R106 ;  /* 0x00000019106a7224 */ /* 0x000fe400078e026a */
[----:B------:R-:W-:Y:S01]  /*3600*/  @!P5 IMAD.IADD R250, R250, 0x1, -R16 ;  /* 0x00000001fafad824 */ /* 0x000fe200078e0a10 */
[----:B------:R-:W-:Y:S01]  /*3610*/  ISETP.GT.U32.AND P5, PT, R16, R237, PT ;  /* 0x000000ed1000720c */ /* 0x000fe20003fa4070 */
[----:B------:R-:W-:Y:S01]  /*3620*/  IMAD.HI.U32 R25, R11, R102, RZ ;  /* 0x000000660b197227 */ /* 0x000fe200078e00ff */
[----:B------:R-:W-:-:S03]  /*3630*/  IABS R97, R189 ;  /* 0x000000bd00617213 */ /* 0x000fc60000000000 */
[C---:B------:R-:W-:Y:S02]  /*3640*/  IMAD R108, R16.reuse, R29, R108 ;  /* 0x0000001d106c7224 */ /* 0x040fe400078e026c */
[C---:B------:R-:W-:Y:S02]  /*3650*/  IMAD R104, R16.reuse, R27, R104 ;  /* 0x0000001b10687224 */ /* 0x040fe400078e0268 */
[--C-:B------:R-:W-:Y:S01]  /*3660*/  @!P6 IMAD.IADD R231, R231, 0x1, -R16.reuse ;  /* 0x00000001e7e7e824 */ /* 0x100fe200078e0a10 */
[C---:B------:R-:W-:Y:S01]  /*3670*/  ISETP.GT.U32.AND P6, PT, R16.reuse, R110, PT ;  /* 0x0000006e1000720c */ /* 0x040fe20003fc4070 */
[--C-:B------:R-:W-:Y:S01]  /*3680*/  @!P3 IMAD.IADD R235, R235, 0x1, -R16.reuse ;  /* 0x00000001ebebb824 */ /* 0x100fe200078e0a10 */
[----:B------:R-:W-:Y:S01]  /*3690*/  ISETP.GT.U32.AND P3, PT, R16, R248, PT ;  /* 0x000000f81000720c */ /* 0x000fe20003f64070 */
[----:B------:R-:W-:Y:S01]  /*36a0*/  @!P1 IMAD.IADD R244, R244, 0x1, -R16 ;  /* 0x00000001f4f49824 */ /* 0x000fe200078e0a10 */
[----:B------:R-:W-:Y:S01]  /*36b0*/  ISETP.GT.U32.AND P1, PT, R16, R109, PT ;  /* 0x0000006d1000720c */ /* 0x000fe20003f24070 */
[----:B------:R-:W-:-:S02]  /*36c0*/  IMAD.MOV R25, RZ, RZ, -R25 ;  /* 0x000000ffff197224 */ /* 0x000fc400078e0a19 */
[----:B------:R-:W-:Y:S01]  /*36d0*/  IMAD.HI.U32 R24, R11, R103, RZ ;  /* 0x000000670b187227 */ /* 0x000fe200078e00ff */
[----:B------:R-:W-:Y:S02]  /*36e0*/  IABS R99, R152 ;  /* 0x0000009800637213 */ /* 0x000fe40000000000 */
[----:B------:R-:W4:Y:S01]  /*36f0*/  LDL.LU R152, [R1+0x548] ;  /* 0x0005480001987983 */ /* 0x000f220000300800 */
[--C-:B------:R-:W-:Y:S01]  /*3700*/  @!P4 IMAD.IADD R252, R252, 0x1, -R16.reuse ;  /* 0x00000001fcfcc824 */ /* 0x100fe200078e0a10 */
[----:B------:R-:W-:Y:S01]  /*3710*/  ISETP.GT.U32.AND P4, PT, R16, R240, PT ;  /* 0x000000f01000720c */ /* 0x000fe20003f84070 */
[--C-:B------:R-:W-:Y:S01]  /*3720*/  @!P2 IMAD.IADD R246, R246, 0x1, -R16.reuse ;  /* 0x00000001f6f6a824 */ /* 0x100fe200078e0a10 */
[C---:B------:R-:W-:Y:S01]  /*3730*/  ISETP.GT.U32.AND P2, PT, R16.reuse, R108, PT ;  /* 0x0000006c1000720c */ /* 0x040fe20003f44070 */
[----:B------:R-:W-:Y:S01]  /*3740*/  @!P0 IMAD.IADD R111, R111, 0x1, -R16 ;  /* 0x000000016f6f8824 */ /* 0x000fe200078e0a10 */
[C---:B------:R-:W-:Y:S01]  /*3750*/  ISETP.GT.U32.AND P0, PT, R16.reuse, R104, PT ;  /* 0x000000681000720c */ /* 0x040fe20003f04070 */
[----:B------:R-:W-:-:S02]  /*3760*/  IMAD R102, R16, R25, R102 ;  /* 0x0000001910667224 */ /* 0x000fc400078e0266 */
[----:B------:R-:W-:Y:S02]  /*3770*/  IMAD.MOV R24, RZ, RZ, -R24 ;  /* 0x000000ffff187224 */ /* 0x000fe400078e0a18 */
[----:B------:R-:W-:Y:S01]  /*3780*/  IMAD.HI.U32 R25, R11, R97, RZ ;  /* 0x000000610b197227 */ /* 0x000fe200078e00ff */
[----:B------:R-:W-:Y:S01]  /*3790*/  IABS R98, R0 ;  /* 0x0000000000627213 */ /* 0x000fe20000000000 */
[----:B------:R5:W-:Y:S02]  /*37a0*/  STL [R1+0x52c], R0 ;  /* 0x00052c0001007387 */ /* 0x000be40000100800 */
[C---:B------:R-:W-:Y:S02]  /*37b0*/  IMAD R103, R16.reuse, R24, R103 ;  /* 0x0000001810677224 */ /* 0x040fe400078e0267 */
[----:B------:R-:W-:Y:S02]  /*37c0*/  IMAD.MOV R25, RZ, RZ, -R25 ;  /* 0x000000ffff197224 */ /* 0x000fe400078e0a19 */
[----:B------:R-:W-:Y:S01]  /*37d0*/  @!P5 IMAD.IADD R237, R237, 0x1, -R16 ;  /* 0x00000001ededd824 */ /* 0x000fe200078e0a10 */
[C---:B------:R-:W-:Y:S01]  /*37e0*/  ISETP.GT.U32.AND P5, PT, R16.reuse, R250, PT ;  /* 0x000000fa1000720c */ /* 0x040fe20003fa4070 */
[----:B------:R-:W-:-:S02]  /*37f0*/  IMAD R97, R16, R25, R97 ;  /* 0x0000001910617224 */ /* 0x000fc400078e0261 */
[--C-:B------:R-:W-:Y:S01]  /*3800*/  @!P3 IMAD.IADD R248, R248, 0x1, -R16.reuse ;  /* 0x00000001f8f8b824 */ /* 0x100fe200078e0a10 */
[----:B------:R-:W-:Y:S01]  /*3810*/  ISETP.GT.U32.AND P3, PT, R16, R107, PT ;  /* 0x0000006b1000720c */ /* 0x000fe20003f64070 */
[--C-:B------:R-:W-:Y:S01]  /*3820*/  @!P6 IMAD.IADD R110, R110, 0x1, -R16.reuse ;  /* 0x000000016e6ee824 */ /* 0x100fe200078e0a10 */
[C---:B------:R-:W-:Y:S01]  /*3830*/  ISETP.GT.U32.AND P6, PT, R16.reuse, R103, PT ;  /* 0x000000671000720c */ /* 0x040fe20003fc4070 */
[--C-:B------:R-:W-:Y:S01]  /*3840*/  @!P1 IMAD.IADD R109, R109, 0x1, -R16.reuse ;  /* 0x000000016d6d9824 */ /* 0x100fe200078e0a10 */
[----:B------:R-:W-:Y:S01]  /*3850*/  ISETP.GT.U32.AND P1, PT, R16, R102, PT ;  /* 0x000000661000720c */ /* 0x000fe20003f24070 */
[--C-:B------:R-:W-:Y:S01]  /*3860*/  @!P4 IMAD.IADD R240, R240, 0x1, -R16.reuse ;  /* 0x00000001f0f0c824 */ /* 0x100fe200078e0a10 */
[----:B------:R-:W-:Y:S01]  /*3870*/  ISETP.GT.U32.AND P4, PT, R16, R252, PT ;  /* 0x000000fc1000720c */ /* 0x000fe20003f84070 */
[--C-:B------:R-:W-:Y:S02]  /*3880*/  @!P2 IMAD.IADD R108, R108, 0x1, -R16.reuse ;  /* 0x000000016c6ca824 */ /* 0x100fe400078e0a10 */
[--C-:B------:R-:W-:Y:S01]  /*3890*/  @!P0 IMAD.IADD R104, R104, 0x1, -R16.reuse ;  /* 0x0000000168688824 */ /* 0x100fe200078e0a10 */
[----:B------:R-:W-:Y:S01]  /*38a0*/  ISETP.GT.U32.AND P0, PT, R16, R97, PT ;  /* 0x000000611000720c */ /* 0x000fe20003f04070 */
[--C-:B------:R-:W-:Y:S01]  /*38b0*/  @!P5 IMAD.IADD R250, R250, 0x1, -R16.reuse ;  /* 0x00000001fafad824 */ /* 0x100fe200078e0a10 */
[----:B------:R-:W-:Y:S01]  /*38c0*/  ISETP.GT.U32.AND P5, PT, R16, R106, PT ;  /* 0x0000006a1000720c */ /* 0x000fe20003fa4070 */
[----:B------:R-:W-:-:S02]  /*38d0*/  @!P3 IMAD.IADD R107, R107, 0x1, -R16 ;  /* 0x000000016b6bb824 */ /* 0x000fc400078e0a10 */
[--C-:B------:R-:W-:Y:S02]  /*38e0*/  @!P6 IMAD.IADD R103, R103, 0x1, -R16.reuse ;  /* 0x000000016767e824 */ /* 0x100fe400078e0a10 */
[--C-:B------:R-:W-:Y:S01]  /*38f0*/  @!P1 IMAD.IADD R102, R102, 0x1, -R16.reuse ;  /* 0x0000000166669824 */ /* 0x100fe200078e0a10 */
[----:B------:R-:W-:Y:S01]  /*3900*/  ISETP.GT.U32.AND P1, PT, R16, R108, PT ;  /* 0x0000006c1000720c */ /* 0x000fe20003f24070 */
[----:B------:R-:W-:Y:S01]  /*3910*/  @!P4 IMAD.IADD R252, R252, 0x1, -R16 ;  /* 0x00000001fcfcc824 */ /* 0x000fe200078e0a10 */
[----:B------:R-:W-:Y:S01]  /*3920*/  ISETP.GT.U32.AND P4, PT, R16, R105, PT ;  /* 0x000000691000720c */ /* 0x000fe20003f84070 */
[----:B------:R-:W-:-:S04]  /*3930*/  IMAD.HI.U32 R24, R11, R98, RZ ;  /* 0x000000620b187227 */ /* 0x000fc800078e00ff */
[----:B------:R-:W-:Y:S01]  /*3940*/  @!P0 IMAD.IADD R97, R97, 0x1, -R16 ;  /* 0x0000000161618824 */ /* 0x000fe200078e0a10 */
[----:B------:R-:W-:Y:S01]  /*3950*/  ISETP.GT.U32.AND P0, PT, R16, R103, PT ;  /* 0x000000671000720c */ /* 0x000fe20003f04070 */
[----:B------:R-:W-:Y:S02]  /*3960*/  IMAD.MOV R29, RZ, RZ, -R24 ;  /* 0x000000ffff1d7224 */ /* 0x000fe400078e0a18 */
[----:B------:R-:W-:Y:S02]  /*3970*/  @!P5 IMAD.IADD R106, R106, 0x1, -R16 ;  /* 0x000000016a6ad824 */ /* 0x000fe400078e0a10 */
[----:B------:R-:W-:Y:S02]  /*3980*/  IMAD R98, R16, R29, R98 ;  /* 0x0000001d10627224 */ /* 0x000fe400078e0262 */
[--C-:B------:R-:W-:Y:S01]  /*3990*/  @!P1 IMAD.IADD R108, R108, 0x1, -R16.reuse ;  /* 0x000000016c6c9824 */ /* 0x100fe200078e0a10 */
[C---:B------:R-:W-:Y:S01]  /*39a0*/  ISETP.GT.U32.AND P1, PT, R16.reuse, R102, PT ;  /* 0x000000661000720c */ /* 0x040fe20003f24070 */
[----:B------:R-:W-:Y:S01]  /*39b0*/  @!P4 IMAD.IADD R105, R105, 0x1, -R16 ;  /* 0x000000016969c824 */ /* 0x000fe200078e0a10 */
[----:B------:R-:W-:-:S03]  /*39c0*/  ISETP.GT.U32.AND P4, PT, R16, R98, PT ;  /* 0x000000621000720c */ /* 0x000fc60003f84070 */
[----:B------:R-:W-:Y:S02]  /*39d0*/  @!P0 IMAD.IADD R103, R103, 0x1, -R16 ;  /* 0x0000000167678824 */ /* 0x000fe400078e0a10 */
[----:B------:R-:W-:Y:S01]  /*39e0*/  IMAD.HI.U32 R24, R11, R93, RZ ;  /* 0x0000005d0b187227 */ /* 0x000fe200078e00ff */
[----:B--2---:R-:W-:-:S03]  /*39f0*/  IABS R100, R20 ;  /* 0x0000001400647213 */ /* 0x004fc60000000000 */
[----:B------:R-:W-:-:S04]  /*3a00*/  IMAD.HI.U32 R20, R11, R101, RZ ;  /* 0x000000650b147227 */ /* 0x000fc800078e00ff */
[----:B-----5:R-:W-:Y:S02]  /*3a10*/  IMAD.MOV.U32 R0, RZ, RZ, R22 ;  /* 0x000000ffff007224 */ /* 0x020fe400078e0016 */
[----:B------:R-:W-:Y:S02]  /*3a20*/  IMAD.MOV R22, RZ, RZ, -R20 ;  /* 0x000000ffff167224 */ /* 0x000fe400078e0a14 */
[----:B------:R-:W-:-:S04]  /*3a30*/  IMAD.HI.U32 R20, R11, R100, RZ ;  /* 0x000000640b147227 */ /* 0x000fc800078e00ff */
[----:B------:R-:W-:Y:S02]  /*3a40*/  IMAD R101, R16, R22, R101 ;  /* 0x0000001610657224 */ /* 0x000fe400078e0265 */
[----:B------:R-:W-:-:S03]  /*3a50*/  IMAD.MOV R27, RZ, RZ, -R20 ;  /* 0x000000ffff1b7224 */ /* 0x000fc600078e0a14 */
[C---:B------:R-:W-:Y:S01]  /*3a60*/  ISETP.GT.U32.AND P2, PT, R16.reuse, R101, PT ;  /* 0x000000651000720c */ /* 0x040fe20003f44070 */
[----:B------:R-:W-:Y:S02]  /*3a70*/  IMAD R100, R16, R27, R100 ;  /* 0x0000001b10647224 */ /* 0x000fe400078e0264 */
[----:B------:R-:W-:-:S04]  /*3a80*/  IMAD.HI.U32 R20, R11, R96, RZ ;  /* 0x000000600b147227 */ /* 0x000fc800078e00ff */
[----:B------:R-:W-:Y:S01]  /*3a90*/  IMAD.HI.U32 R22, R11, R99, RZ ;  /* 0x000000630b167227 */ /* 0x000fe200078e00ff */
[----:B------:R-:W-:-:S03]  /*3aa0*/  ISETP.GT.U32.AND P3, PT, R16, R100, PT ;  /* 0x000000641000720c */ /* 0x000fc60003f64070 */
[----:B------:R-:W-:Y:S02]  /*3ab0*/  IMAD.MOV R25, RZ, RZ, -R20 ;  /* 0x000000ffff197224 */ /* 0x000fe400078e0a14 */
[----:B------:R-:W-:Y:S02]  /*3ac0*/  IMAD.MOV R22, RZ, RZ, -R22 ;  /* 0x000000ffff167224 */ /* 0x000fe400078e0a16 */
[----:B------:R-:W-:-:S04]  /*3ad0*/  IMAD.HI.U32 R20, R11, R95, RZ ;  /* 0x0000005f0b147227 */ /* 0x000fc800078e00ff */
[----:B------:R-:W-:Y:S01]  /*3ae0*/  @!P2 IMAD.IADD R101, R101, 0x1, -R16 ;  /* 0x000000016565a824 */ /* 0x000fe200078e0a10 */
[C---:B------:R-:W-:Y:S01]  /*3af0*/  ISETP.GT.U32.AND P2, PT, R16.reuse, R107, PT ;  /* 0x0000006b1000720c */ /* 0x040fe20003f44070 */
[C---:B------:R-:W-:Y:S02]  /*3b00*/  IMAD R99, R16.reuse, R22, R99 ;  /* 0x0000001610637224 */ /* 0x040fe400078e0263 */
[----:B------:R-:W-:Y:S02]  /*3b10*/  IMAD.MOV R20, RZ, RZ, -R20 ;  /* 0x000000ffff147224 */ /* 0x000fe400078e0a14 */
[----:B------:R-:W-:Y:S01]  /*3b20*/  IMAD.HI.U32 R22, R11, R94, RZ ;  /* 0x0000005e0b167227 */ /* 0x000fe200078e00ff */
[----:B------:R-:W-:-:S03]  /*3b30*/  ISETP.GT.U32.AND P5, PT, R16, R99, PT ;  /* 0x000000631000720c */ /* 0x000fc60003fa4070 */
[----:B------:R-:W-:Y:S02]  /*3b40*/  IMAD R95, R16, R20, R95 ;  /* 0x00000014105f7224 */ /* 0x000fe400078e025f */
[----:B------:R-:W-:-:S04]  /*3b50*/  IMAD.HI.U32 R20, R11, R91, RZ ;  /* 0x0000005b0b147227 */ /* 0x000fc800078e00ff */
[----:B------:R-:W-:Y:S02]  /*3b60*/  IMAD R96, R16, R25, R96 ;  /* 0x0000001910607224 */ /* 0x000fe400078e0260 */
[----:B------:R-:W-:Y:S02]  /*3b70*/  IMAD.MOV R27, RZ, RZ, -R22 ;  /* 0x000000ffff1b7224 */ /* 0x000fe400078e0a16 */
[----:B------:R-:W-:Y:S01]  /*3b80*/  @!P3 IMAD.IADD R100, R100, 0x1, -R16 ;  /* 0x000000016464b824 */ /* 0x000fe200078e0a10 */
[C---:B------:R-:W-:Y:S01]  /*3b90*/  ISETP.GT.U32.AND P3, PT, R16.reuse, R106, PT ;  /* 0x0000006a1000720c */ /* 0x040fe20003f64070 */
[----:B------:R-:W-:Y:S01]  /*3ba0*/  IMAD.MOV R22, RZ, RZ, -R20 ;  /* 0x000000ffff167224 */ /* 0x000fe200078e0a14 */
[C---:B------:R-:W-:Y:S01]  /*3bb0*/  ISETP.GT.U32.AND P0, PT, R16.reuse, R96, PT ;  /* 0x000000601000720c */ /* 0x040fe20003f04070 */
[----:B------:R-:W-:Y:S01]  /*3bc0*/  @!P2 IMAD.IADD R107, R107, 0x1, -R16 ;  /* 0x000000016b6ba824 */ /* 0x000fe200078e0a10 */
[C---:B------:R-:W-:Y:S01]  /*3bd0*/  ISETP.GT.U32.AND P2, PT, R16.reuse, R101, PT ;  /* 0x000000651000720c */ /* 0x040fe20003f44070 */
[----:B------:R-:W-:-:S02]  /*3be0*/  IMAD R91, R16, R22, R91 ;  /* 0x00000016105b7224 */ /* 0x000fc400078e025b */
[----:B------:R-:W-:-:S04]  /*3bf0*/  IMAD.HI.U32 R22, R11, R89, RZ ;  /* 0x000000590b167227 */ /* 0x000fc800078e00ff */
[----:B------:R-:W-:Y:S02]  /*3c00*/  IMAD.MOV R22, RZ, RZ, -R22 ;  /* 0x000000ffff167224 */ /* 0x000fe400078e0a16 */
[----:B------:R-:W-:Y:S01]  /*3c10*/  @!P5 IMAD.IADD R99, R99, 0x1, -R16 ;  /* 0x000000016363d824 */ /* 0x000fe200078e0a10 */
[----:B------:R-:W-:Y:S01]  /*3c20*/  ISETP.GT.U32.AND P5, PT, R16, R105, PT ;  /* 0x000000691000720c */ /* 0x000fe20003fa4070 */
[----:B------:R-:W-:-:S04]  /*3c30*/  IMAD.HI.U32 R25, R11, R92, RZ ;  /* 0x0000005c0b197227 */ /* 0x000fc800078e00ff */
[----:B------:R-:W-:Y:S02]  /*3c40*/  IMAD.MOV R24, RZ, RZ, -R24 ;  /* 0x000000ffff187224 */ /* 0x000fe400078e0a18 */
[C---:B------:R-:W-:Y:S02]  /*3c50*/  IMAD R94, R16.reuse, R27, R94 ;  /* 0x0000001b105e7224 */ /* 0x040fe400078e025e */
[----:B------:R-:W-:Y:S02]  /*3c60*/  IMAD R89, R16, R22, R89 ;  /* 0x0000001610597224 */ /* 0x000fe400078e0259 */
[--C-:B------:R-:W-:Y:S01]  /*3c70*/  @!P3 IMAD.IADD R106, R106, 0x1, -R16.reuse ;  /* 0x000000016a6ab824 */ /* 0x100fe200078e0a10 */
[----:B------:R-:W-:Y:S01]  /*3c80*/  ISETP.GT.U32.AND P3, PT, R16, R100, PT ;  /* 0x000000641000720c */ /* 0x000fe20003f64070 */
[----:B------:R-:W-:Y:S01]  /*3c90*/  @!P1 IMAD.IADD R102, R102, 0x1, -R16 ;  /* 0x0000000166669824 */ /* 0x000fe200078e0a10 */
[----:B------:R-:W-:Y:S01]  /*3ca0*/  ISETP.GT.U32.AND P1, PT, R16, R95, PT ;  /* 0x0000005f1000720c */ /* 0x000fe20003f24070 */
[----:B------:R-:W-:-:S02]  /*3cb0*/  IMAD.MOV R25, RZ, RZ, -R25 ;  /* 0x000000ffff197224 */ /* 0x000fc400078e0a19 */
[----:B------:R-:W-:Y:S02]  /*3cc0*/  IMAD R93, R16, R24, R93 ;  /* 0x00000018105d7224 */ /* 0x000fe400078e025d */
[----:B------:R-:W-:-:S04]  /*3cd0*/  IMAD.HI.U32 R24, R11, R88, RZ ;  /* 0x000000580b187227 */ /* 0x000fc800078e00ff */
[--C-:B------:R-:W-:Y:S01]  /*3ce0*/  @!P4 IMAD.IADD R98, R98, 0x1, -R16.reuse ;  /* 0x000000016262c824 */ /* 0x100fe200078e0a10 */
[C---:B------:R-:W-:Y:S01]  /*3cf0*/  ISETP.GT.U32.AND P4, PT, R16.reuse, R104, PT ;  /* 0x000000681000720c */ /* 0x040fe20003f84070 */
[--C-:B------:R-:W-:Y:S01]  /*3d00*/  @!P2 IMAD.IADD R101, R101, 0x1, -R16.reuse ;  /* 0x000000016565a824 */ /* 0x100fe200078e0a10 */
[----:B------:R-:W-:Y:S01]  /*3d10*/  ISETP.GT.U32.AND P2, PT, R16, R94, PT ;  /* 0x0000005e1000720c */ /* 0x000fe20003f44070 */
[----:B------:R-:W-:Y:S01]  /*3d20*/  @!P0 IMAD.IADD R96, R96, 0x1, -R16 ;  /* 0x0000000160608824 */ /* 0x000fe200078e0a10 */
[C---:B------:R-:W-:Y:S01]  /*3d30*/  ISETP.GT.U32.AND P0, PT, R16.reuse, R89, PT ;  /* 0x000000591000720c */ /* 0x040fe20003f04070 */
[C---:B------:R-:W-:Y:S02]  /*3d40*/  IMAD R92, R16.reuse, R25, R92 ;  /* 0x00000019105c7224 */ /* 0x040fe400078e025c */
[----:B------:R-:W-:Y:S01]  /*3d50*/  IMAD.HI.U32 R25, R11, R87, RZ ;  /* 0x000000570b197227 */ /* 0x000fe200078e00ff */
[----:B------:R-:W-:-:S03]  /*3d60*/  ISETP.GT.U32.AND P6, PT, R16, R109, PT ;  /* 0x0000006d1000720c */ /* 0x000fc60003fc4070 */
[----:B------:R-:W-:Y:S02]  /*3d70*/  IMAD.MOV R29, RZ, RZ, -R24 ;  /* 0x000000ffff1d7224 */ /* 0x000fe400078e0a18 */
[----:B------:R-:W-:Y:S02]  /*3d80*/  IMAD.MOV R25, RZ, RZ, -R25 ;  /* 0x000000ffff197224 */ /* 0x000fe400078e0a19 */
[C---:B------:R-:W-:Y:S02]  /*3d90*/  IMAD R88, R16.reuse, R29, R88 ;  /* 0x0000001d10587224 */ /* 0x040fe400078e0258 */
[----:B------:R-:W-:Y:S01]  /*3da0*/  @!P5 IMAD.IADD R105, R105, 0x1, -R16 ;  /* 0x000000016969d824 */ /* 0x000fe200078e0a10 */
[----:B------:R-:W-:Y:S01]  /*3db0*/  ISETP.GT.U32.AND P5, PT, R16, R99, PT ;  /* 0x000000631000720c */ /* 0x000fe20003fa4070 */
[----:B------:R-:W-:-:S04]  /*3dc0*/  IMAD.HI.U32 R20, R11, R90, RZ ;  /* 0x0000005a0b147227 */ /* 0x000fc800078e00ff */
[----:B------:R-:W-:Y:S02]  /*3dd0*/  IMAD R87, R16, R25, R87 ;  /* 0x0000001910577224 */ /* 0x000fe400078e0257 */
[--C-:B------:R-:W-:Y:S01]  /*3de0*/  @!P3 IMAD.IADD R100, R100, 0x1, -R16.reuse ;  /* 0x000000016464b824 */ /* 0x100fe200078e0a10 */
[C---:B------:R-:W-:Y:S01]  /*3df0*/  ISETP.GT.U32.AND P3, PT, R16.reuse, R93, PT ;  /* 0x0000005d1000720c */ /* 0x040fe20003f64070 */
[----:B------:R-:W-:Y:S01]  /*3e00*/  @!P1 IMAD.IADD R95, R95, 0x1, -R16 ;  /* 0x000000015f5f9824 */ /* 0x000fe200078e0a10 */
[----:B------:R-:W-:Y:S01]  /*3e10*/  ISETP.GT.U32.AND P1, PT, R16, R88, PT ;  /* 0x000000581000720c */ /* 0x000fe20003f24070 */
[----:B------:R-:W-:Y:S02]  /*3e20*/  IMAD.MOV R27, RZ, RZ, -R20 ;  /* 0x000000ffff1b7224 */ /* 0x000fe400078e0a14 */
[----:B------:R-:W-:-:S04]  /*3e30*/  IMAD.HI.U32 R20, R11, R86, RZ ;  /* 0x000000560b147227 */ /* 0x000fc800078e00ff */
[--C-:B------:R-:W-:Y:S01]  /*3e40*/  @!P4 IMAD.IADD R104, R104, 0x1, -R16.reuse ;  /* 0x000000016868c824 */ /* 0x100fe200078e0a10 */
[----:B------:R-:W-:Y:S01]  /*3e50*/  ISETP.GT.U32.AND P4, PT, R16, R98, PT ;  /* 0x000000621000720c */ /* 0x000fe20003f84070 */
[--C-:B------:R-:W-:Y:S01]  /*3e60*/  @!P2 IMAD.IADD R94, R94, 0x1, -R16.reuse ;  /* 0x000000015e5ea824 */ /* 0x100fe200078e0a10 */
[C---:B------:R-:W-:Y:S01]  /*3e70*/  ISETP.GT.U32.AND P2, PT, R16.reuse, R87, PT ;  /* 0x000000571000720c */ /* 0x040fe20003f44070 */
[----:B------:R-:W-:Y:S01]  /*3e80*/  @!P0 IMAD.IADD R89, R89, 0x1, -R16 ;  /* 0x0000000159598824 */ /* 0x000fe200078e0a10 */
[C---:B------:R-:W-:Y:S01]  /*3e90*/  ISETP.GT.U32.AND P0, PT, R16.reuse, R95, PT ;  /* 0x0000005f1000720c */ /* 0x040fe20003f04070 */
[----:B------:R-:W-:Y:S02]  /*3ea0*/  IMAD.MOV R25, RZ, RZ, -R20 ;  /* 0x000000ffff197224 */ /* 0x000fe400078e0a14 */
[----:B------:R-:W-:Y:S01]  /*3eb0*/  @!P6 IMAD.IADD R109, R109, 0x1, -R16 ;  /* 0x000000016d6de824 */ /* 0x000fe200078e0a10 */
[----:B------:R-:W-:Y:S01]  /*3ec0*/  ISETP.GT.U32.AND P6, PT, R16, R97, PT ;  /* 0x000000611000720c */ /* 0x000fe20003fc4070 */
[----:B------:R-:W-:-:S04]  /*3ed0*/  IMAD.HI.U32 R20, R11, R85, RZ ;  /* 0x000000550b147227 */ /* 0x000fc800078e00ff */
[C---:B------:R-:W-:Y:S02]  /*3ee0*/  IMAD R86, R16.reuse, R25, R86 ;  /* 0x0000001910567224 */ /* 0x040fe400078e0256 */
[----:B------:R-:W-:Y:S01]  /*3ef0*/  @!P5 IMAD.IADD R99, R99, 0x1, -R16 ;  /* 0x000000016363d824 */ /* 0x000fe200078e0a10 */
[C---:B------:R-:W-:Y:S01]  /*3f00*/  ISETP.GT.U32.AND P5, PT, R16.reuse, R92, PT ;  /* 0x0000005c1000720c */ /* 0x040fe20003fa4070 */
[----:B------:R-:W-:Y:S02]  /*3f10*/  IMAD.MOV R20, RZ, RZ, -R20 ;  /* 0x000000ffff147224 */ /* 0x000fe400078e0a14 */
[--C-:B------:R-:W-:Y:S01]  /*3f20*/  @!P3 IMAD.IADD R93, R93, 0x1, -R16.reuse ;  /* 0x000000015d5db824 */ /* 0x100fe200078e0a10 */
[----:B------:R-:W-:Y:S01]  /*3f30*/  ISETP.GT.U32.AND P3, PT, R16, R86, PT ;  /* 0x000000561000720c */ /* 0x000fe20003f64070 */
[----:B------:R-:W-:Y:S01]  /*3f40*/  @!P1 IMAD.IADD R88, R88, 0x1, -R16 ;  /* 0x0000000158589824 */ /* 0x000fe200078e0a10 */
[----:B------:R-:W-:Y:S01]  /*3f50*/  ISETP.GT.U32.AND P1, PT, R16, R94, PT ;  /* 0x0000005e1000720c */ /* 0x000fe20003f24070 */
[----:B------:R-:W-:-:S04]  /*3f60*/  IMAD.HI.U32 R25, R11, R82, RZ ;  /* 0x000000520b197227 */ /* 0x000fc800078e00ff */
[----:B------:R-:W-:Y:S02]  /*3f70*/  IMAD R90, R16, R27, R90 ;  /* 0x0000001b105a7224 */ /* 0x000fe400078e025a */
[----:B------:R-:W-:-:S04]  /*3f80*/  IMAD.HI.U32 R22, R11, R84, RZ ;  /* 0x000000540b167227 */ /* 0x000fc800078e00ff */
[----:B------:R-:W-:Y:S02]  /*3f90*/  IMAD R85, R16, R20, R85 ;  /* 0x0000001410557224 */ /* 0x000fe400078e0255 */
[--C-:B------:R-:W-:Y:S01]  /*3fa0*/  @!P4 IMAD.IADD R98, R98, 0x1, -R16.reuse ;  /* 0x000000016262c824 */ /* 0x100fe200078e0a10 */
[C---:B------:R-:W-:Y:S01]  /*3fb0*/  ISETP.GT.U32.AND P4, PT, R16.reuse, R91, PT ;  /* 0x0000005b1000720c */ /* 0x040fe20003f84070 */
[--C-:B------:R-:W-:Y:S01]  /*3fc0*/  @!P2 IMAD.IADD R87, R87, 0x1, -R16.reuse ;  /* 0x000000015757a824 */ /* 0x100fe200078e0a10 */
[C---:B------:R-:W-:Y:S01]  /*3fd0*/  ISETP.GT.U32.AND P2, PT, R16.reuse, R93, PT ;  /* 0x0000005d1000720c */ /* 0x040fe20003f44070 */
[----:B------:R-:W-:Y:S01]  /*3fe0*/  @!P0 IMAD.IADD R95, R95, 0x1, -R16 ;  /* 0x000000015f5f8824 */ /* 0x000fe200078e0a10 */
[----:B------:R-:W-:Y:S01]  /*3ff0*/  ISETP.GT.U32.AND P0, PT, R16, R89, PT ;  /* 0x000000591000720c */ /* 0x000fe20003f04070 */
[----:B------:R-:W-:Y:S02]  /*4000*/  IMAD.MOV R25, RZ, RZ, -R25 ;  /* 0x000000ffff197224 */ /* 0x000fe400078e0a19 */
[----:B------:R-:W-:-:S04]  /*4010*/  IMAD.HI.U32 R20, R11, R81, RZ ;  /* 0x000000510b147227 */ /* 0x000fc800078e00ff */
[----:B------:R-:W-:Y:S02]  /*4020*/  IMAD.MOV R27, RZ, RZ, -R22 ;  /* 0x000000ffff1b7224 */ /* 0x000fe400078e0a16 */
[----:B------:R-:W-:Y:S01]  /*4030*/  @!P6 IMAD.IADD R97, R97, 0x1, -R16 ;  /* 0x000000016161e824 */ /* 0x000fe200078e0a10 */
[C---:B------:R-:W-:Y:S01]  /*4040*/  ISETP.GT.U32.AND P6, PT, R16.reuse, R90, PT ;  /* 0x0000005a1000720c */ /* 0x040fe20003fc4070 */
[----:B------:R-:W-:Y:S02]  /*4050*/  IMAD R82, R16, R25, R82 ;  /* 0x0000001910527224 */ /* 0x000fe400078e0252 */
[----:B------:R-:W-:Y:S02]  /*4060*/  IMAD.MOV R22, RZ, RZ, -R20 ;  /* 0x000000ffff167224 */ /* 0x000fe400078e0a14 */
[----:B------:R-:W-:-:S04]  /*4070*/  IMAD.HI.U32 R20, R11, R80, RZ ;  /* 0x000000500b147227 */ /* 0x000fc800078e00ff */
[----:B------:R-:W-:-:S04]  /*4080*/  IMAD.HI.U32 R25, R11, R77, RZ ;  /* 0x0000004d0b197227 */ /* 0x000fc800078e00ff */
[----:B------:R-:W-:Y:S01]  /*4090*/  @!P5 IMAD.IADD R92, R92, 0x1, -R16 ;  /* 0x000000015c5cd824 */ /* 0x000fe200078e0a10 */
[C---:B------:R-:W-:Y:S01]  /*40a0*/  ISETP.GT.U32.AND P5, PT, R16.reuse, R85, PT ;  /* 0x000000551000720c */ /* 0x040fe20003fa4070 */
[----:B------:R-:W-:Y:S01]  /*40b0*/  IMAD R84, R16, R27, R84 ;  /* 0x0000001b10547224 */ /* 0x000fe200078e0254 */
[----:B------:R-:W-:Y:S01]  /*40c0*/  IABS R75, R212 ;  /* 0x000000d4004b7213 */ /* 0x000fe20000000000 */
[----:B------:R-:W-:Y:S02]  /*40d0*/  IMAD.MOV R27, RZ, RZ, -R20 ;  /* 0x000000ffff1b7224 */ /* 0x000fe400078e0a14 */
[----:B------:R-:W-:Y:S02]  /*40e0*/  IMAD.MOV R25, RZ, RZ, -R25 ;  /* 0x000000ffff197224 */ /* 0x000fe400078e0a19 */
[--C-:B------:R-:W-:Y:S01]  /*40f0*/  @!P3 IMAD.IADD R86, R86, 0x1, -R16.reuse ;  /* 0x000000015656b824 */ /* 0x100fe200078e0a10 */
[----:B------:R-:W-:Y:S01]  /*4100*/  ISETP.GT.U32.AND P3, PT, R16, R92, PT ;  /* 0x0000005c1000720c */ /* 0x000fe20003f64070 */
[----:B------:R-:W-:Y:S01]  /*4110*/  @!P1 IMAD.IADD R94, R94, 0x1, -R16 ;  /* 0x000000015e5e9824 */ /* 0x000fe200078e0a10 */
[----:B------:R-:W-:Y:S01]  /*4120*/  ISETP.GT.U32.AND P1, PT, R16, R88, PT ;  /* 0x000000581000720c */ /* 0x000fe20003f24070 */
[----:B------:R-:W-:Y:S01]  /*4130*/  IMAD.HI.U32 R20, R11, R76, RZ ;  /* 0x0000004c0b147227 */ /* 0x000fe200078e00ff */
[----:B------:R-:W-:-:S03]  /*4140*/  IABS R79, R218 ;  /* 0x000000da004f7213 */ /* 0x000fc60000000000 */
[C---:B------:R-:W-:Y:S02]  /*4150*/  IMAD R77, R16.reuse, R25, R77 ;  /* 0x00000019104d7224 */ /* 0x040fe400078e024d */
        /* <DEDUP_REMOVED lines=8> */
[----:B------:R-:W-:Y:S02]  /*41e0*/  IMAD R81, R16, R22, R81 ;  /* 0x0000001610517224 */ /* 0x000fe400078e0251 */
[----:B------:R-:W-:Y:S01]  /*41f0*/  IMAD.HI.U32 R20, R11, R75, RZ ;  /* 0x0000004b0b147227 */ /* 0x000fe200078e00ff */
[----:B------:R-:W-:-:S03]  /*4200*/  IABS R78, R216 ;  /* 0x000000d8004e7213 */ /* 0x000fc60000000000 */
[----:B------:R-:W-:Y:S01]  /*4210*/  IMAD.HI.U32 R22, R11, R79, RZ ;  /* 0x0000004f0b167227 */ /* 0x000fe200078e00ff */
[----:B------:R-:W-:-:S03]  /*4220*/  IABS R74, R211 ;  /* 0x000000d3004a7213 */ /* 0x000fc60000000000 */
[----:B------:R-:W-:Y:S01]  /*4230*/  @!P6 IMAD.IADD R90, R90, 0x1, -R16 ;  /* 0x000000015a5ae824 */ /* 0x000fe200078e0a10 */
[C---:B------:R-:W-:Y:S01]  /*4240*/  ISETP.GT.U32.AND P6, PT, R16.reuse, R96, PT ;  /* 0x000000601000720c */ /* 0x040fe20003fc4070 */
[----:B------:R-:W-:Y:S02]  /*4250*/  IMAD.MOV R24, RZ, RZ, -R24 ;  /* 0x000000ffff187224 */ /* 0x000fe400078e0a18 */
[----:B------:R-:W-:Y:S02]  /*4260*/  IMAD.MOV R20, RZ, RZ, -R20 ;  /* 0x000000ffff147224 */ /* 0x000fe400078e0a14 */
[----:B------:R-:W-:Y:S01]  /*4270*/  @!P5 IMAD.IADD R85, R85, 0x1, -R16 ;  /* 0x000000015555d824 */ /* 0x000fe200078e0a10 */
[C---:B------:R-:W-:Y:S01]  /*4280*/  ISETP.GT.U32.AND P5, PT, R16.reuse, R91, PT ;  /* 0x0000005b1000720c */ /* 0x040fe20003fa4070 */
[----:B------:R-:W-:Y:S01]  /*4290*/  IMAD.MOV R22, RZ, RZ, -R22 ;  /* 0x000000ffff167224 */ /* 0x000fe200078e0a16 */
[----:B------:R-:W-:Y:S01]  /*42a0*/  IABS R73, R210 ;  /* 0x000000d200497213 */ /* 0x000fe20000000000 */
[----:B------:R-:W-:-:S02]  /*42b0*/  IMAD R83, R16, R24, R83 ;  /* 0x0000001810537224 */ /* 0x000fc400078e0253 */
[C---:B------:R-:W-:Y:S02]  /*42c0*/  IMAD R80, R16.reuse, R27, R80 ;  /* 0x0000001b10507224 */ /* 0x040fe400078e0250 */
[----:B------:R-:W-:Y:S02]  /*42d0*/  IMAD R75, R16, R20, R75 ;  /* 0x00000014104b7224 */ /* 0x000fe400078e024b */
[--C-:B------:R-:W-:Y:S01]  /*42e0*/  @!P3 IMAD.IADD R92, R92, 0x1, -R16.reuse ;  /* 0x000000015c5cb824 */ /* 0x100fe200078e0a10 */
[----:B------:R-:W-:Y:S01]  /*42f0*/  ISETP.GT.U32.AND P3, PT, R16, R86, PT ;  /* 0x000000561000720c */ /* 0x000fe20003f64070 */
[----:B------:R-:W-:Y:S01]  /*4300*/  @!P1 IMAD.IADD R88, R88, 0x1, -R16 ;  /* 0x0000000158589824 */ /* 0x000fe200078e0a10 */
[----:B------:R-:W-:Y:S01]  /*4310*/  ISETP.GT.U32.AND P1, PT, R16, R81, PT ;  /* 0x000000511000720c */ /* 0x000fe20003f24070 */
[----:B------:R-:W-:-:S04]  /*4320*/  IMAD.HI.U32 R24, R11, R78, RZ ;  /* 0x0000004e0b187227 */ /* 0x000fc800078e00ff */
[----:B------:R-:W-:Y:S02]  /*4330*/  IMAD R79, R16, R22, R79 ;  /* 0x00000016104f7224 */ /* 0x000fe400078e024f */
[----:B------:R-:W-:-:S04]  /*4340*/  IMAD.HI.U32 R22, R11, R74, RZ ;  /* 0x0000004a0b167227 */ /* 0x000fc800078e00ff */
[--C-:B------:R-:W-:Y:S01]  /*4350*/  @!P4 IMAD.IADD R84, R84, 0x1, -R16.reuse ;  /* 0x000000015454c824 */ /* 0x100fe200078e0a10 */
[C---:B------:R-:W-:Y:S01]  /*4360*/  ISETP.GT.U32.AND P4, PT, R16.reuse, R90, PT ;  /* 0x0000005a1000720c */ /* 0x040fe20003f84070 */
[--C-:B------:R-:W-:Y:S01]  /*4370*/  @!P2 IMAD.IADD R87, R87, 0x1, -R16.reuse ;  /* 0x000000015757a824 */ /* 0x100fe200078e0a10 */
[----:B------:R-:W-:Y:S01]  /*4380*/  ISETP.GT.U32.AND P2, PT, R16, R80, PT ;  /* 0x000000501000720c */ /* 0x000fe20003f44070 */
[----:B------:R-:W-:Y:S01]  /*4390*/  @!P0 IMAD.IADD R82, R82, 0x1, -R16 ;  /* 0x0000000152528824 */ /* 0x000fe200078e0a10 */
[----:B------:R-:W-:Y:S01]  /*43a0*/  ISETP.GT.U32.AND P0, PT, R16, R75, PT ;  /* 0x0000004b1000720c */ /* 0x000fe20003f04070 */
[----:B------:R-:W-:Y:S02]  /*43b0*/  IMAD.MOV R29, RZ, RZ, -R24 ;  /* 0x000000ffff1d7224 */ /* 0x000fe400078e0a18 */
[----:B------:R-:W-:-:S04]  /*43c0*/  IMAD.HI.U32 R24, R11, R73, RZ ;  /* 0x000000490b187227 */ /* 0x000fc800078e00ff */
[----:B------:R-:W-:Y:S02]  /*43d0*/  IMAD.MOV R27, RZ, RZ, -R22 ;  /* 0x000000ffff1b7224 */ /* 0x000fe400078e0a16 */
[----:B------:R-:W-:Y:S01]  /*43e0*/  @!P6 IMAD.IADD R96, R96, 0x1, -R16 ;  /* 0x000000016060e824 */ /* 0x000fe200078e0a10 */
[C---:B------:R-:W-:Y:S01]  /*43f0*/  ISETP.GT.U32.AND P6, PT, R16.reuse, R84, PT ;  /* 0x000000541000720c */ /* 0x040fe20003fc4070 */
[----:B------:R-:W-:Y:S01]  /*4400*/  IMAD.MOV R24, RZ, RZ, -R24 ;  /* 0x000000ffff187224 */ /* 0x000fe200078e0a18 */
[----:B------:R-:W-:Y:S01]  /*4410*/  IABS R72, R209 ;  /* 0x000000d100487213 */ /* 0x000fe20000000000 */
[C---:B------:R-:W-:Y:S02]  /*4420*/  IMAD R74, R16.reuse, R27, R74 ;  /* 0x0000001b104a7224 */ /* 0x040fe400078e024a */
[----:B------:R-:W-:Y:S01]  /*4430*/  @!P5 IMAD.IADD R91, R91, 0x1, -R16 ;  /* 0x000000015b5bd824 */ /* 0x000fe200078e0a10 */
[C---:B------:R-:W-:Y:S01]  /*4440*/  ISETP.GT.U32.AND P5, PT, R16.reuse, R85, PT ;  /* 0x000000551000720c */ /* 0x040fe20003fa4070 */
[----:B------:R-:W-:-:S02]  /*4450*/  IMAD R73, R16, R24, R73 ;  /* 0x0000001810497224 */ /* 0x000fc400078e0249 */
[--C-:B------:R-:W-:Y:S01]  /*4460*/  @!P3 IMAD.IADD R86, R86, 0x1, -R16.reuse ;  /* 0x000000015656b824 */ /* 0x100fe200078e0a10 */
[C---:B------:R-:W-:Y:S01]  /*4470*/  ISETP.GT.U32.AND P3, PT, R16.reuse, R79, PT ;  /* 0x0000004f1000720c */ /* 0x040fe20003f64070 */
[----:B------:R-:W-:Y:S01]  /*4480*/  @!P1 IMAD.IADD R81, R81, 0x1, -R16 ;  /* 0x0000000151519824 */ /* 0x000fe200078e0a10 */
[C---:B------:R-:W-:Y:S01]  /*4490*/  ISETP.GT.U32.AND P1, PT, R16.reuse, R74, PT ;  /* 0x0000004a1000720c */ /* 0x040fe20003f24070 */
[----:B------:R-:W-:Y:S02]  /*44a0*/  IMAD R76, R16, R25, R76 ;  /* 0x00000019104c7224 */ /* 0x000fe400078e024c */
[----:B------:R-:W-:Y:S01]  /*44b0*/  IMAD.HI.U32 R25, R11, R72, RZ ;  /* 0x000000480b197227 */ /* 0x000fe200078e00ff */
[----:B------:R-:W-:-:S03]  /*44c0*/  IABS R71, R208 ;  /* 0x000000d000477213 */ /* 0x000fc60000000000 */
[--C-:B------:R-:W-:Y:S01]  /*44d0*/  @!P4 IMAD.IADD R90, R90, 0x1, -R16.reuse ;  /* 0x000000015a5ac824 */ /* 0x100fe200078e0a10 */
[----:B------:R-:W-:Y:S01]  /*44e0*/  ISETP.GT.U32.AND P4, PT, R16, R83, PT ;  /* 0x000000531000720c */ /* 0x000fe20003f84070 */
[--C-:B------:R-:W-:Y:S01]  /*44f0*/  @!P2 IMAD.IADD R80, R80, 0x1, -R16.reuse ;  /* 0x000000015050a824 */ /* 0x100fe200078e0a10 */
[C---:B------:R-:W-:Y:S01]  /*4500*/  ISETP.GT.U32.AND P2, PT, R16.reuse, R73, PT ;  /* 0x000000491000720c */ /* 0x040fe20003f44070 */
[----:B------:R-:W-:Y:S01]  /*4510*/  @!P0 IMAD.IADD R75, R75, 0x1, -R16 ;  /* 0x000000014b4b8824 */ /* 0x000fe200078e0a10 */
[C---:B------:R-:W-:Y:S01]  /*4520*/  ISETP.GT.U32.AND P0, PT, R16.reuse, R81, PT ;  /* 0x000000511000720c */ /* 0x040fe20003f04070 */
[----:B------:R-:W-:Y:S02]  /*4530*/  IMAD R78, R16, R29, R78 ;  /* 0x0000001d104e7224 */ /* 0x000fe400078e024e */
[----:B------:R-:W-:Y:S02]  /*4540*/  IMAD.MOV R25, RZ, RZ, -R25 ;  /* 0x000000ffff197224 */ /* 0x000fe400078e0a19 */
[----:B------:R-:W-:Y:S01]  /*4550*/  @!P6 IMAD.IADD R84, R84, 0x1, -R16 ;  /* 0x000000015454e824 */ /* 0x000fe200078e0a10 */
[C---:B------:R-:W-:Y:S01]  /*4560*/  ISETP.GT.U32.AND P6, PT, R16.reuse, R77, PT ;  /* 0x0000004d1000720c */ /* 0x040fe20003fc4070 */
[----:B------:R-:W-:Y:S01]  /*4570*/  IMAD R72, R16, R25, R72 ;  /* 0x0000001910487224 */ /* 0x000fe200078e0248 */
[----:B------:R-:W-:Y:S01]  /*4580*/  IABS R70, R207 ;  /* 0x000000cf00467213 */ /* 0x000fe20000000000 */
[----:B------:R-:W-:Y:S01]  /*4590*/  IMAD.HI.U32 R20, R11, R71, RZ ;  /* 0x000000470b147227 */ /* 0x000fe200078e00ff */
[----:B------:R-:W-:-:S03]  /*45a0*/  IABS R67, R204 ;  /* 0x000000cc00437213 */ /* 0x000fc60000000000 */
[----:B------:R-:W-:Y:S01]  /*45b0*/  @!P5 IMAD.IADD R85, R85, 0x1, -R16 ;  /* 0x000000015555d824 */ /* 0x000fe200078e0a10 */
[----:B------:R-:W-:Y:S01]  /*45c0*/  ISETP.GT.U32.AND P5, PT, R16, R78, PT ;  /* 0x0000004e1000720c */ /* 0x000fe20003fa4070 */
[----:B------:R-:W-:Y:S01]  /*45d0*/  IMAD.MOV R22, RZ, RZ, -R20 ;  /* 0x000000ffff167224 */ /* 0x000fe200078e0a14 */
[----:B------:R-:W-:Y:S01]  /*45e0*/  IABS R68, R205 ;  /* 0x000000cd00447213 */ /* 0x000fe20000000000 */
[--C-:B------:R-:W-:Y:S01]  /*45f0*/  @!P3 IMAD.IADD R79, R79, 0x1, -R16.reuse ;  /* 0x000000014f4fb824 */ /* 0x100fe200078e0a10 */
[----:B------:R-:W-:Y:S01]  /*4600*/  IABS R66, R203 ;  /* 0x000000cb00427213 */ /* 0x000fe20000000000 */
[----:B------:R-:W-:Y:S01]  /*4610*/  @!P1 IMAD.IADD R74, R74, 0x1, -R16 ;  /* 0x000000014a4a9824 */ /* 0x000fe200078e0a10 */
[C---:B------:R-:W-:Y:S01]  /*4620*/  ISETP.GT.U32.AND P3, PT, R16.reuse, R72, PT ;  /* 0x000000481000720c */ /* 0x040fe20003f64070 */
[----:B------:R-:W-:Y:S01]  /*4630*/  IMAD.HI.U32 R20, R11, R70, RZ ;  /* 0x000000460b147227 */ /* 0x000fe200078e00ff */
[----:B------:R-:W-:-:S03]  /*4640*/  ISETP.GT.U32.AND P1, PT, R16, R80, PT ;  /* 0x000000501000720c */ /* 0x000fc60003f24070 */
[----:B------:R-:W-:Y:S01]  /*4650*/  IMAD.HI.U32 R25, R11, R67, RZ ;  /* 0x000000430b197227 */ /* 0x000fe200078e00ff */
[----:B------:R-:W-:-:S03]  /*4660*/  IABS R69, R206 ;  /* 0x000000ce00457213 */ /* 0x000fc60000000000 */
[--C-:B------:R-:W-:Y:S01]  /*4670*/  @!P4 IMAD.IADD R83, R83, 0x1, -R16.reuse ;  /* 0x000000015353c824 */ /* 0x100fe200078e0a10 */
[C---:B------:R-:W-:Y:S01]  /*4680*/  ISETP.GT.U32.AND P4, PT, R16.reuse, R76, PT ;  /* 0x0000004c1000720c */ /* 0x040fe20003f84070 */
[--C-:B------:R-:W-:Y:S01]  /*4690*/  @!P2 IMAD.IADD R73, R73, 0x1, -R16.reuse ;  /* 0x000000014949a824 */ /* 0x100fe200078e0a10 */
[C---:B------:R-:W-:Y:S01]  /*46a0*/  ISETP.GT.U32.AND P2, PT, R16.reuse, R79, PT ;  /* 0x0000004f1000720c */ /* 0x040fe20003f44070 */
[----:B------:R-:W-:Y:S01]  /*46b0*/  @!P0 IMAD.IADD R81, R81, 0x1, -R16 ;  /* 0x0000000151518824 */ /* 0x000fe200078e0a10 */
[----:B------:R-:W-:Y:S01]  /*46c0*/  ISETP.GT.U32.AND P0, PT, R16, R75, PT ;  /* 0x0000004b1000720c */ /* 0x000fe20003f04070 */
[----:B------:R-:W-:Y:S01]  /*46d0*/  IMAD.MOV R27, RZ, RZ, -R20 ;  /* 0x000000ffff1b7224 */ /* 0x000fe200078e0a14 */
[----:B------:R-:W-:Y:S01]  /*46e0*/  IABS R65, R202 ;  /* 0x000000ca00417213 */ /* 0x000fe20000000000 */
[----:B------:R-:W-:Y:S02]  /*46f0*/  IMAD.MOV R25, RZ, RZ, -R25 ;  /* 0x000000ffff197224 */ /* 0x000fe400078e0a19 */
[----:B------:R-:W-:-:S04]  /*4700*/  IMAD.HI.U32 R24, R11, R68, RZ ;  /* 0x000000440b187227 */ /* 0x000fc800078e00ff */
[----:B------:R-:W-:-:S04]  /*4710*/  IMAD.HI.U32 R20, R11, R66, RZ ;  /* 0x000000420b147227 */ /* 0x000fc800078e00ff */
[----:B------:R-:W-:Y:S01]  /*4720*/  @!P6 IMAD.IADD R77, R77, 0x1, -R16 ;  /* 0x000000014d4de824 */ /* 0x000fe200078e0a10 */
[C---:B------:R-:W-:Y:S01]  /*4730*/  ISETP.GT.U32.AND P6, PT, R16.reuse, R83, PT ;  /* 0x000000531000720c */ /* 0x040fe20003fc4070 */
[C---:B------:R-:W-:Y:S02]  /*4740*/  IMAD R71, R16.reuse, R22, R71 ;  /* 0x0000001610477224 */ /* 0x040fe400078e0247 */
[----:B------:R-:W-:Y:S02]  /*4750*/  IMAD R67, R16, R25, R67 ;  /* 0x0000001910437224 */ /* 0x000fe400078e0243 */
[----:B------:R-:W-:-:S04]  /*4760*/  IMAD.HI.U32 R22, R11, R69, RZ ;  /* 0x000000450b167227 */ /* 0x000fc800078e00ff */
[----:B------:R-:W-:Y:S02]  /*4770*/  IMAD.MOV R29, RZ, RZ, -R24 ;  /* 0x000000ffff1d7224 */ /* 0x000fe400078e0a18 */
[----:B------:R-:W-:Y:S02]  /*4780*/  IMAD.MOV R25, RZ, RZ, -R20 ;  /* 0x000000ffff197224 */ /* 0x000fe400078e0a14 */
[----:B------:R-:W-:Y:S02]  /*4790*/  @!P5 IMAD.IADD R78, R78, 0x1, -R16 ;  /* 0x000000014e4ed824 */ /* 0x000fe400078e0a10 */
[----:B------:R-:W-:Y:S01]  /*47a0*/  IMAD.HI.U32 R20, R11, R65, RZ ;  /* 0x000000410b147227 */ /* 0x000fe200078e00ff */
[----:B------:R-:W-:Y:S02]  /*47b0*/  IABS R64, R201 ;  /* 0x000000c900407213 */ /* 0x000fe40000000000 */
[----:B------:R-:W-:Y:S01]  /*47c0*/  IABS R61, R198 ;  /* 0x000000c6003d7213 */ /* 0x000fe20000000000 */
[----:B------:R-:W-:-:S02]  /*47d0*/  IMAD.MOV R22, RZ, RZ, -R22 ;  /* 0x000000ffff167224 */ /* 0x000fc400078e0a16 */
[----:B------:R-:W-:Y:S02]  /*47e0*/  IMAD R68, R16, R29, R68 ;  /* 0x0000001d10447224 */ /* 0x000fe400078e0244 */
[--C-:B------:R-:W-:Y:S01]  /*47f0*/  @!P3 IMAD.IADD R72, R72, 0x1, -R16.reuse ;  /* 0x000000014848b824 */ /* 0x100fe200078e0a10 */
[----:B------:R-:W-:Y:S01]  /*4800*/  ISETP.GT.U32.AND P3, PT, R16, R78, PT ;  /* 0x0000004e1000720c */ /* 0x000fe20003f64070 */
[----:B------:R-:W-:Y:S01]  /*4810*/  @!P1 IMAD.IADD R80, R80, 0x1, -R16 ;  /* 0x0000000150509824 */ /* 0x000fe200078e0a10 */
[C---:B------:R-:W-:Y:S01]  /*4820*/  ISETP.GT.U32.AND P1, PT, R16.reuse, R74, PT ;  /* 0x0000004a1000720c */ /* 0x040fe20003f24070 */
[----:B------:R-:W-:Y:S02]  /*4830*/  IMAD.MOV R20, RZ, RZ, -R20 ;  /* 0x000000ffff147224 */ /* 0x000fe400078e0a14 */
[----:B------:R-:W-:Y:S02]  /*4840*/  IMAD R69, R16, R22, R69 ;  /* 0x0000001610457224 */ /* 0x000fe400078e0245 */
[----:B------:R-:W-:-:S02]  /*4850*/  @!P4 IMAD.IADD R76, R76, 0x1, -R16 ;  /* 0x000000014c4cc824 */ /* 0x000fc400078e0a10 */
[--C-:B------:R-:W-:Y:S01]  /*4860*/  @!P2 IMAD.IADD R79, R79, 0x1, -R16.reuse ;  /* 0x000000014f4fa824 */ /* 0x100fe200078e0a10 */
[C---:B------:R-:W-:Y:S01]  /*4870*/  ISETP.GT.U32.AND P2, PT, R16.reuse, R73, PT ;  /* 0x000000491000720c */ /* 0x040fe20003f44070 */
[----:B------:R-:W-:Y:S01]  /*4880*/  @!P0 IMAD.IADD R75, R75, 0x1, -R16 ;  /* 0x000000014b4b8824 */ /* 0x000fe200078e0a10 */
[C---:B------:R-:W-:Y:S01]  /*4890*/  ISETP.GT.U32.AND P0, PT, R16.reuse, R68, PT ;  /* 0x000000441000720c */ /* 0x040fe20003f04070 */
[----:B------:R-:W-:Y:S01]  /*48a0*/  IMAD.HI.U32 R22, R11, R64, RZ ;  /* 0x000000400b167227 */ /* 0x000fe200078e00ff */
[----:B------:R-:W-:-:S03]  /*48b0*/  ISETP.GT.U32.AND P5, PT, R16, R71, PT ;  /* 0x000000471000720c */ /* 0x000fc60003fa4070 */
[----:B------:R-:W-:Y:S02]  /*48c0*/  IMAD R65, R16, R20, R65 ;  /* 0x0000001410417224 */ /* 0x000fe400078e0241 */
[----:B------:R-:W-:Y:S01]  /*48d0*/  IMAD.HI.U32 R20, R11, R61, RZ ;  /* 0x0000003d0b147227 */ /* 0x000fe200078e00ff */
[----:B------:R-:W-:-:S03]  /*48e0*/  IABS R60, R197 ;  /* 0x000000c5003c7213 */ /* 0x000fc60000000000 */
[C---:B------:R-:W-:Y:S02]  /*48f0*/  IMAD R70, R16.reuse, R27, R70 ;  /* 0x0000001b10467224 */ /* 0x040fe400078e0246 */
[----:B------:R-:W-:Y:S01]  /*4900*/  @!P6 IMAD.IADD R83, R83, 0x1, -R16 ;  /* 0x000000015353e824 */ /* 0x000fe200078e0a10 */
[C---:B------:R-:W-:Y:S01]  /*4910*/  ISETP.GT.U32.AND P6, PT, R16.reuse, R76, PT ;  /* 0x0000004c1000720c */ /* 0x040fe20003fc4070 */
[----:B------:R-:W-:Y:S01]  /*4920*/  IMAD.MOV R27, RZ, RZ, -R22 ;  /* 0x000000ffff1b7224 */ /* 0x000fe200078e0a16 */
[C---:B------:R-:W-:Y:S01]  /*4930*/  ISETP.GT.U32.AND P4, PT, R16.reuse, R82, PT ;  /* 0x000000521000720c */ /* 0x040fe20003f84070 */
[----:B------:R-:W-:Y:S01]  /*4940*/  IMAD.MOV R22, RZ, RZ, -R20 ;  /* 0x000000ffff167224 */ /* 0x000fe200078e0a14 */
[----:B------:R-:W-:Y:S01]  /*4950*/  IABS R59, R196 ;  /* 0x000000c4003b7213 */ /* 0x000fe20000000000 */
[C---:B------:R-:W-:Y:S02]  /*4960*/  IMAD R66, R16.reuse, R25, R66 ;  /* 0x0000001910427224 */ /* 0x040fe400078e0242 */
[----:B------:R-:W-:-:S02]  /*4970*/  IMAD R61, R16, R22, R61 ;  /* 0x00000016103d7224 */ /* 0x000fc400078e023d */
[--C-:B------:R-:W-:Y:S01]  /*4980*/  @!P3 IMAD.IADD R78, R78, 0x1, -R16.reuse ;  /* 0x000000014e4eb824 */ /* 0x100fe200078e0a10 */
[----:B------:R-:W-:Y:S01]  /*4990*/  ISETP.GT.U32.AND P3, PT, R16, R72, PT ;  /* 0x000000481000720c */ /* 0x000fe20003f64070 */
[--C-:B------:R-:W-:Y:S01]  /*49a0*/  @!P1 IMAD.IADD R74, R74, 0x1, -R16.reuse ;  /* 0x000000014a4a9824 */ /* 0x100fe200078e0a10 */
[C---:B------:R-:W-:Y:S01]  /*49b0*/  ISETP.GT.U32.AND P1, PT, R16.reuse, R67, PT ;  /* 0x000000431000720c */ /* 0x040fe20003f24070 */
[----:B------:R-:W-:Y:S01]  /*49c0*/  IMAD.HI.U32 R20, R11, R60, RZ ;  /* 0x0000003c0b147227 */ /* 0x000fe200078e00ff */
[----:B------:R-:W-:Y:S02]  /*49d0*/  IABS R63, R200 ;  /* 0x000000c8003f7213 */ /* 0x000fe40000000000 */
[----:B------:R-:W-:Y:S01]  /*49e0*/  IABS R62, R199 ;  /* 0x000000c7003e7213 */ /* 0x000fe20000000000 */
[--C-:B------:R-:W-:Y:S01]  /*49f0*/  @!P2 IMAD.IADD R73, R73, 0x1, -R16.reuse ;  /* 0x000000014949a824 */ /* 0x100fe200078e0a10 */
[----:B------:R-:W-:Y:S01]  /*4a00*/  ISETP.GT.U32.AND P2, PT, R16, R66, PT ;  /* 0x000000421000720c */ /* 0x000fe20003f44070 */
[----:B------:R-:W-:Y:S01]  /*4a10*/  @!P0 IMAD.IADD R68, R68, 0x1, -R16 ;  /* 0x0000000144448824 */ /* 0x000fe200078e0a10 */
[C---:B------:R-:W-:Y:S01]  /*4a20*/  ISETP.GT.U32.AND P0, PT, R16.reuse, R61, PT ;  /* 0x0000003d1000720c */ /* 0x040fe20003f04070 */
[----:B------:R-:W-:-:S02]  /*4a30*/  IMAD R64, R16, R27, R64 ;  /* 0x0000001b10407224 */ /* 0x000fc400078e0240 */
[----:B------:R-:W-:-:S04]  /*4a40*/  IMAD.HI.U32 R22, R11, R59, RZ ;  /* 0x0000003b0b167227 */ /* 0x000fc800078e00ff */
[----:B------:R-:W-:Y:S02]  /*4a50*/  IMAD.MOV R27, RZ, RZ, -R20 ;  /* 0x000000ffff1b7224 */ /* 0x000fe400078e0a14 */
[----:B------:R-:W-:Y:S02]  /*4a60*/  @!P5 IMAD.IADD R71, R71, 0x1, -R16 ;  /* 0x000000014747d824 */ /* 0x000fe400078e0a10 */
[----:B------:R-:W-:Y:S01]  /*4a70*/  IMAD.HI.U32 R24, R11, R63, RZ ;  /* 0x0000003f0b187227 */ /* 0x000fe200078e00ff */
[----:B------:R-:W-:-:S03]  /*4a80*/  IABS R58, R195 ;  /* 0x000000c3003a7213 */ /* 0x000fc60000000000 */
[----:B------:R-:W-:Y:S01]  /*4a90*/  @!P6 IMAD.IADD R76, R76, 0x1, -R16 ;  /* 0x000000014c4ce824 */ /* 0x000fe200078e0a10 */
[----:B------:R-:W-:Y:S01]  /*4aa0*/  ISETP.GT.U32.AND P6, PT, R16, R69, PT ;  /* 0x000000451000720c */ /* 0x000fe20003fc4070 */
[----:B------:R-:W-:-:S04]  /*4ab0*/  IMAD.HI.U32 R25, R11, R62, RZ ;  /* 0x0000003e0b197227 */ /* 0x000fc800078e00ff */
[----:B------:R-:W-:Y:S02]  /*4ac0*/  IMAD.MOV R22, RZ, RZ, -R22 ;  /* 0x000000ffff167224 */ /* 0x000fe400078e0a16 */
[----:B------:R-:W-:Y:S02]  /*4ad0*/  IMAD R60, R16, R27, R60 ;  /* 0x0000001b103c7224 */ /* 0x000fe400078e023c */
[----:B------:R-:W-:Y:S01]  /*4ae0*/  @!P4 IMAD.IADD R82, R82, 0x1, -R16 ;  /* 0x000000015252c824 */ /* 0x000fe200078e0a10 */
[C---:B------:R-:W-:Y:S01]  /*4af0*/  ISETP.GT.U32.AND P4, PT, R16.reuse, R71, PT ;  /* 0x000000471000720c */ /* 0x040fe20003f84070 */
[----:B------:R-:W-:Y:S02]  /*4b00*/  IMAD.MOV R24, RZ, RZ, -R24 ;  /* 0x000000ffff187224 */ /* 0x000fe400078e0a18 */
[----:B------:R-:W-:Y:S02]  /*4b10*/  IMAD.MOV R25, RZ, RZ, -R25 ;  /* 0x000000ffff197224 */ /* 0x000fe400078e0a19 */
        /* <DEDUP_REMOVED lines=8> */
[----:B------:R-:W-:Y:S02]  /*4ba0*/  IMAD R62, R16, R25, R62 ;  /* 0x00000019103e7224 */ /* 0x000fe400078e023e */
[--C-:B------:R-:W-:Y:S01]  /*4bb0*/  @!P2 IMAD.IADD R66, R66, 0x1, -R16.reuse ;  /* 0x000000014242a824 */ /* 0x100fe200078e0a10 */
[C---:B------:R-:W-:Y:S01]  /*4bc0*/  ISETP.GT.U32.AND P2, PT, R16.reuse, R59, PT ;  /* 0x0000003b1000720c */ /* 0x040fe20003f44070 */
[----:B------:R-:W-:Y:S01]  /*4bd0*/  @!P0 IMAD.IADD R61, R61, 0x1, -R16 ;  /* 0x000000013d3d8824 */ /* 0x000fe200078e0a10 */
[C---:B------:R-:W-:Y:S01]  /*4be0*/  ISETP.GT.U32.AND P0, PT, R16.reuse, R67, PT ;  /* 0x000000431000720c */ /* 0x040fe20003f04070 */
[----:B------:R-:W-:Y:S02]  /*4bf0*/  IMAD.MOV R29, RZ, RZ, -R24 ;  /* 0x000000ffff1d7224 */ /* 0x000fe400078e0a18 */
[----:B------:R-:W-:Y:S01]  /*4c00*/  @!P6 IMAD.IADD R69, R69, 0x1, -R16 ;  /* 0x000000014545e824 */ /* 0x000fe200078e0a10 */
[C---:B------:R-:W-:Y:S01]  /*4c10*/  ISETP.GT.U32.AND P6, PT, R16.reuse, R62, PT ;  /* 0x0000003e1000720c */ /* 0x040fe20003fc4070 */
[C---:B------:R-:W-:Y:S01]  /*4c20*/  IMAD R58, R16.reuse, R29, R58 ;  /* 0x0000001d103a7224 */ /* 0x040fe200078e023a */
[----:B------:R-:W-:Y:S01]  /*4c30*/  IABS R56, R193 ;  /* 0x000000c100387213 */ /* 0x000fe20000000000 */
[----:B------:R-:W-:Y:S01]  /*4c40*/  @!P4 IMAD.IADD R71, R71, 0x1, -R16 ;  /* 0x000000014747c824 */ /* 0x000fe200078e0a10 */
[----:B------:R-:W-:Y:S01]  /*4c50*/  ISETP.GT.U32.AND P4, PT, R16, R64, PT ;  /* 0x000000401000720c */ /* 0x000fe20003f84070 */
[----:B------:R-:W-:Y:S01]  /*4c60*/  IMAD.HI.U32 R25, R11, R57, RZ ;  /* 0x000000390b197227 */ /* 0x000fe200078e00ff */
[----:B------:R-:W-:-:S03]  /*4c70*/  IABS R54, R191 ;  /* 0x000000bf00367213 */ /* 0x000fc60000000000 */
[--C-:B------:R-:W-:Y:S01]  /*4c80*/  @!P3 IMAD.IADD R65, R65, 0x1, -R16.reuse ;  /* 0x000000014141b824 */ /* 0x100fe200078e0a10 */
[----:B------:R-:W-:Y:S01]  /*4c90*/  ISETP.GT.U32.AND P3, PT, R16, R58, PT ;  /* 0x0000003a1000720c */ /* 0x000fe20003f64070 */
[----:B------:R-:W-:Y:S01]  /*4ca0*/  @!P1 IMAD.IADD R60, R60, 0x1, -R16 ;  /* 0x000000013c3c9824 */ /* 0x000fe200078e0a10 */
[----:B------:R-:W-:Y:S01]  /*4cb0*/  ISETP.GT.U32.AND P1, PT, R16, R66, PT ;  /* 0x000000421000720c */ /* 0x000fe20003f24070 */
[----:B------:R-:W-:Y:S02]  /*4cc0*/  IMAD.MOV R25, RZ, RZ, -R25 ;  /* 0x000000ffff197224 */ /* 0x000fe400078e0a19 */
[----:B------:R-:W-:Y:S01]  /*4cd0*/  IMAD.HI.U32 R20, R11, R56, RZ ;  /* 0x000000380b147227 */ /* 0x000fe200078e00ff */
[----:B------:R-:W-:-:S03]  /*4ce0*/  IABS R55, R192 ;  /* 0x000000c000377213 */ /* 0x000fc60000000000 */
[--C-:B------:R-:W-:Y:S01]  /*4cf0*/  @!P2 IMAD.IADD R59, R59, 0x1, -R16.reuse ;  /* 0x000000013b3ba824 */ /* 0x100fe200078e0a10 */
[C---:B------:R-:W-:Y:S01]  /*4d00*/  ISETP.GT.U32.AND P2, PT, R16.reuse, R65, PT ;  /* 0x000000411000720c */ /* 0x040fe20003f44070 */
[----:B------:R-:W-:Y:S01]  /*4d10*/  @!P0 IMAD.IADD R67, R67, 0x1, -R16 ;  /* 0x0000000143438824 */ /* 0x000fe200078e0a10 */
[C---:B------:R-:W-:Y:S01]  /*4d20*/  ISETP.GT.U32.AND P0, PT, R16.reuse, R61, PT ;  /* 0x0000003d1000720c */ /* 0x040fe20003f04070 */
[----:B------:R-:W-:Y:S01]  /*4d30*/  IMAD R57, R16, R25, R57 ;  /* 0x0000001910397224 */ /* 0x000fe200078e0239 */
[----:B------:R-:W-:Y:S01]  /*4d40*/  IABS R52, R188 ;  /* 0x000000bc00347213 */ /* 0x000fe20000000000 */
[----:B------:R-:W-:Y:S02]  /*4d50*/  IMAD.MOV R25, RZ, RZ, -R20 ;  /* 0x000000ffff197224 */ /* 0x000fe400078e0a14 */
[----:B------:R-:W-:Y:S01]  /*4d60*/  IMAD.HI.U32 R22, R11, R54, RZ ;  /* 0x000000360b167227 */ /* 0x000fe200078e00ff */
[----:B------:R-:W-:-:S03]  /*4d70*/  IABS R53, R190 ;  /* 0x000000be00357213 */ /* 0x000fc60000000000 */
[----:B------:R-:W-:Y:S01]  /*4d80*/  @!P6 IMAD.IADD R62, R62, 0x1, -R16 ;  /* 0x000000013e3ee824 */ /* 0x000fe200078e0a10 */
[C---:B------:R-:W-:Y:S01]  /*4d90*/  ISETP.GT.U32.AND P6, PT, R16.reuse, R68, PT ;  /* 0x000000441000720c */ /* 0x040fe20003fc4070 */
[----:B------:R-:W-:Y:S02]  /*4da0*/  IMAD R56, R16, R25, R56 ;  /* 0x0000001910387224 */ /* 0x000fe400078e0238 */
[----:B------:R-:W-:Y:S02]  /*4db0*/  IMAD.MOV R27, RZ, RZ, -R22 ;  /* 0x000000ffff1b7224 */ /* 0x000fe400078e0a16 */
[----:B------:R-:W-:Y:S02]  /*4dc0*/  @!P4 IMAD.IADD R64, R64, 0x1, -R16 ;  /* 0x000000014040c824 */ /* 0x000fe400078e0a10 */
[----:B------:R-:W-:-:S04]  /*4dd0*/  IMAD.HI.U32 R20, R11, R55, RZ ;  /* 0x000000370b147227 */ /* 0x000fc800078e00ff */
[----:B------:R-:W-:Y:S01]  /*4de0*/  IMAD.HI.U32 R25, R11, R52, RZ ;  /* 0x000000340b197227 */ /* 0x000fe200078e00ff */
[----:B------:R-:W-:Y:S02]  /*4df0*/  IABS R51, R187 ;  /* 0x000000bb00337213 */ /* 0x000fe40000000000 */
[----:B------:R-:W-:Y:S01]  /*4e00*/  IABS R47, R183 ;  /* 0x000000b7002f7213 */ /* 0x000fe20000000000 */
[----:B------:R-:W-:Y:S02]  /*4e10*/  IMAD R54, R16, R27, R54 ;  /* 0x0000001b10367224 */ /* 0x000fe400078e0236 */
[--C-:B------:R-:W-:Y:S01]  /*4e20*/  @!P3 IMAD.IADD R58, R58, 0x1, -R16.reuse ;  /* 0x000000013a3ab824 */ /* 0x100fe200078e0a10 */
[----:B------:R-:W-:Y:S01]  /*4e30*/  ISETP.GT.U32.AND P3, PT, R16, R64, PT ;  /* 0x000000401000720c */ /* 0x000fe20003f64070 */
[----:B------:R-:W-:Y:S01]  /*4e40*/  @!P1 IMAD.IADD R66, R66, 0x1, -R16 ;  /* 0x0000000142429824 */ /* 0x000fe200078e0a10 */
[----:B------:R-:W-:Y:S01]  /*4e50*/  ISETP.GT.U32.AND P1, PT, R16, R60, PT ;  /* 0x0000003c1000720c */ /* 0x000fe20003f24070 */
[----:B------:R-:W-:-:S02]  /*4e60*/  IMAD.MOV R20, RZ, RZ, -R20 ;  /* 0x000000ffff147224 */ /* 0x000fc400078e0a14 */
[----:B------:R-:W-:Y:S02]  /*4e70*/  IMAD.MOV R25, RZ, RZ, -R25 ;  /* 0x000000ffff197224 */ /* 0x000fe400078e0a19 */
[----:B------:R-:W-:-:S04]  /*4e80*/  IMAD.HI.U32 R24, R11, R53, RZ ;  /* 0x000000350b187227 */ /* 0x000fc800078e00ff */
[--C-:B------:R-:W-:Y:S01]  /*4e90*/  @!P2 IMAD.IADD R65, R65, 0x1, -R16.reuse ;  /* 0x000000014141a824 */ /* 0x100fe200078e0a10 */
[C---:B------:R-:W-:Y:S01]  /*4ea0*/  ISETP.GT.U32.AND P2, PT, R16.reuse, R58, PT ;  /* 0x0000003a1000720c */ /* 0x040fe20003f44070 */
[----:B------:R-:W-:Y:S01]  /*4eb0*/  @!P0 IMAD.IADD R61, R61, 0x1, -R16 ;  /* 0x000000013d3d8824 */ /* 0x000fe200078e0a10 */
[C---:B------:R-:W-:Y:S01]  /*4ec0*/  ISETP.GT.U32.AND P0, PT, R16.reuse, R54, PT ;  /* 0x000000361000720c */ /* 0x040fe20003f04070 */
[C---:B------:R-:W-:Y:S02]  /*4ed0*/  IMAD R55, R16.reuse, R20, R55 ;  /* 0x0000001410377224 */ /* 0x040fe400078e0237 */
[----:B------:R-:W-:Y:S02]  /*4ee0*/  IMAD R52, R16, R25, R52 ;  /* 0x0000001910347224 */ /* 0x000fe400078e0234 */
[----:B------:R-:W-:Y:S02]  /*4ef0*/  IMAD.MOV R24, RZ, RZ, -R24 ;  /* 0x000000ffff187224 */ /* 0x000fe400078e0a18 */
[----:B------:R-:W-:-:S04]  /*4f00*/  IMAD.HI.U32 R20, R11, R51, RZ ;  /* 0x000000330b147227 */ /* 0x000fc800078e00ff */
[----:B------:R-:W-:Y:S01]  /*4f10*/  IMAD.HI.U32 R25, R11, R47, RZ ;  /* 0x0000002f0b197227 */ /* 0x000fe200078e00ff */
[----:B------:R-:W-:-:S03]  /*4f20*/  IABS R50, R186 ;  /* 0x000000ba00327213 */ /* 0x000fc60000000000 */
[----:B------:R-:W-:Y:S01]  /*4f30*/  @!P6 IMAD.IADD R68, R68, 0x1, -R16 ;  /* 0x000000014444e824 */ /* 0x000fe200078e0a10 */
[C---:B------:R-:W-:Y:S01]  /*4f40*/  ISETP.GT.U32.AND P6, PT, R16.reuse, R59, PT ;  /* 0x0000003b1000720c */ /* 0x040fe20003fc4070 */
[C---:B------:R-:W-:Y:S01]  /*4f50*/  IMAD R53, R16.reuse, R24, R53 ;  /* 0x0000001810357224 */ /* 0x040fe200078e0235 */
[----:B------:R-:W-:Y:S01]  /*4f60*/  IABS R49, R185 ;  /* 0x000000b900317213 */ /* 0x000fe20000000000 */
[----:B------:R-:W-:Y:S02]  /*4f70*/  IMAD.MOV R22, RZ, RZ, -R20 ;  /* 0x000000ffff167224 */ /* 0x000fe400078e0a14 */
[----:B------:R-:W-:Y:S01]  /*4f80*/  IMAD.MOV R25, RZ, RZ, -R25 ;  /* 0x000000ffff197224 */ /* 0x000fe200078e0a19 */
[----:B------:R-:W-:Y:S01]  /*4f90*/  IABS R46, R182 ;  /* 0x000000b6002e7213 */ /* 0x000fe20000000000 */
[C---:B------:R-:W-:Y:S02]  /*4fa0*/  IMAD R51, R16.reuse, R22, R51 ;  /* 0x0000001610337224 */ /* 0x040fe400078e0233 */
[----:B------:R-:W-:-:S02]  /*4fb0*/  IMAD R47, R16, R25, R47 ;  /* 0x00000019102f7224 */ /* 0x000fc400078e022f */
[--C-:B------:R-:W-:Y:S01]  /*4fc0*/  @!P3 IMAD.IADD R64, R64, 0x1, -R16.reuse ;  /* 0x000000014040b824 */ /* 0x100fe200078e0a10 */
[----:B------:R-:W-:Y:S01]  /*4fd0*/  ISETP.GT.U32.AND P3, PT, R16, R57, PT ;  /* 0x000000391000720c */ /* 0x000fe20003f64070 */
[----:B------:R-:W-:Y:S01]  /*4fe0*/  @!P1 IMAD.IADD R60, R60, 0x1, -R16 ;  /* 0x000000013c3c9824 */ /* 0x000fe200078e0a10 */
[----:B------:R-:W-:Y:S01]  /*4ff0*/  ISETP.GT.U32.AND P1, PT, R16, R53, PT ;  /* 0x000000351000720c */ /* 0x000fe20003f24070 */
[----:B------:R-:W-:-:S04]  /*5000*/  IMAD.HI.U32 R20, R11, R50, RZ ;  /* 0x000000320b147227 */ /* 0x000fc800078e00ff */
[----:B------:R-:W-:Y:S01]  /*5010*/  IMAD.HI.U32 R22, R11, R49, RZ ;  /* 0x000000310b167227 */ /* 0x000fe200078e00ff */
[----:B------:R-:W-:-:S03]  /*5020*/  IABS R45, R181 ;  /* 0x000000b5002d7213 */ /* 0x000fc60000000000 */
[--C-:B------:R-:W-:Y:S01]  /*5030*/  @!P2 IMAD.IADD R58, R58, 0x1, -R16.reuse ;  /* 0x000000013a3aa824 */ /* 0x100fe200078e0a10 */
[----:B------:R-:W-:Y:S01]  /*5040*/  ISETP.GT.U32.AND P2, PT, R16, R51, PT ;  /* 0x000000331000720c */ /* 0x000fe20003f44070 */
[----:B------:R-:W-:Y:S01]  /*5050*/  @!P0 IMAD.IADD R54, R54, 0x1, -R16 ;  /* 0x0000000136368824 */ /* 0x000fe200078e0a10 */
[----:B------:R-:W-:Y:S01]  /*5060*/  ISETP.GT.U32.AND P0, PT, R16, R47, PT ;  /* 0x0000002f1000720c */ /* 0x000fe20003f04070 */
[----:B------:R-:W-:Y:S02]  /*5070*/  IMAD.MOV R27, RZ, RZ, -R20 ;  /* 0x000000ffff1b7224 */ /* 0x000fe400078e0a14 */
[----:B------:R-:W-:Y:S02]  /*5080*/  IMAD.MOV R22, RZ, RZ, -R22 ;  /* 0x000000ffff167224 */ /* 0x000fe400078e0a16 */
[----:B------:R-:W-:-:S04]  /*5090*/  IMAD.HI.U32 R20, R11, R46, RZ ;  /* 0x0000002e0b147227 */ /* 0x000fc800078e00ff */
[----:B------:R-:W-:Y:S01]  /*50a0*/  @!P6 IMAD.IADD R59, R59, 0x1, -R16 ;  /* 0x000000013b3be824 */ /* 0x000fe200078e0a10 */
[C---:B------:R-:W-:Y:S01]  /*50b0*/  ISETP.GT.U32.AND P6, PT, R16.reuse, R52, PT ;  /* 0x000000341000720c */ /* 0x040fe20003fc4070 */
[----:B------:R-:W-:Y:S02]  /*50c0*/  IMAD R49, R16, R22, R49 ;  /* 0x0000001610317224 */ /* 0x000fe400078e0231 */
[----:B------:R-:W-:Y:S02]  /*50d0*/  IMAD.MOV R25, RZ, RZ, -R20 ;  /* 0x000000ffff197224 */ /* 0x000fe400078e0a14 */
[----:B------:R-:W-:-:S04]  /*50e0*/  IMAD.HI.U32 R22, R11, R45, RZ ;  /* 0x0000002d0b167227 */ /* 0x000fc800078e00ff */
[C---:B------:R-:W-:Y:S02]  /*50f0*/  IMAD R46, R16.reuse, R25, R46 ;  /* 0x00000019102e7224 */ /* 0x040fe400078e022e */
[----:B------:R-:W-:Y:S02]  /*5100*/  IMAD.MOV R22, RZ, RZ, -R22 ;  /* 0x000000ffff167224 */ /* 0x000fe400078e0a16 */
[--C-:B------:R-:W-:Y:S02]  /*5110*/  @!P3 IMAD.IADD R57, R57, 0x1, -R16.reuse ;  /* 0x000000013939b824 */ /* 0x100fe400078e0a10 */
[--C-:B------:R-:W-:Y:S01]  /*5120*/  @!P1 IMAD.IADD R53, R53, 0x1, -R16.reuse ;  /* 0x0000000135359824 */ /* 0x100fe200078e0a10 */
[C---:B------:R-:W-:Y:S01]  /*5130*/  ISETP.GT.U32.AND P1, PT, R16.reuse, R46, PT ;  /* 0x0000002e1000720c */ /* 0x040fe20003f24070 */
[C---:B------:R-:W-:Y:S02]  /*5140*/  IMAD R45, R16.reuse, R22, R45 ;  /* 0x00000016102d7224 */ /* 0x040fe400078e022d */
[--C-:B------:R-:W-:Y:S01]  /*5150*/  @!P2 IMAD.IADD R51, R51, 0x1, -R16.reuse ;  /* 0x000000013333a824 */ /* 0x100fe200078e0a10 */
[C---:B------:R-:W-:Y:S01]  /*5160*/  ISETP.GT.U32.AND P2, PT, R16.reuse, R57, PT ;  /* 0x000000391000720c */ /* 0x040fe20003f44070 */
[----:B------:R-:W-:Y:S01]  /*5170*/  @!P0 IMAD.IADD R47, R47, 0x1, -R16 ;  /* 0x000000012f2f8824 */ /* 0x000fe200078e0a10 */
[----:B------:R-:W-:-:S02]  /*5180*/  ISETP.GT.U32.AND P0, PT, R16, R53, PT ;  /* 0x000000351000720c */ /* 0x000fc40003f04070 */
[----:B------:R-:W-:Y:S01]  /*5190*/  IABS R42, R178 ;  /* 0x000000b2002a7213 */ /* 0x000fe20000000000 */
[----:B------:R-:W-:Y:S01]  /*51a0*/  @!P6 IMAD.IADD R52, R52, 0x1, -R16 ;  /* 0x000000013434e824 */ /* 0x000fe200078e0a10 */
[----:B------:R-:W-:-:S03]  /*51b0*/  ISETP.GT.U32.AND P6, PT, R16, R45, PT ;  /* 0x0000002d1000720c */ /* 0x000fc60003fc4070 */
[----:B------:R-:W-:Y:S01]  /*51c0*/  IMAD.HI.U32 R25, R11, R42, RZ ;  /* 0x0000002a0b197227 */ /* 0x000fe200078e00ff */
[----:B------:R-:W-:Y:S02]  /*51d0*/  IABS R48, R184 ;  /* 0x000000b800307213 */ /* 0x000fe40000000000 */
[----:B------:R-:W-:Y:S01]  /*51e0*/  IABS R44, R180 ;  /* 0x000000b4002c7213 */ /* 0x000fe20000000000 */
[----:B------:R-:W-:Y:S01]  /*51f0*/  IMAD.MOV R25, RZ, RZ, -R25 ;  /* 0x000000ffff197224 */ /* 0x000fe200078e0a19 */
[----:B------:R-:W-:Y:S01]  /*5200*/  IABS R40, R176 ;  /* 0x000000b000287213 */ /* 0x000fe20000000000 */
[--C-:B------:R-:W-:Y:S01]  /*5210*/  @!P1 IMAD.IADD R46, R46, 0x1, -R16.reuse ;  /* 0x000000012e2e9824 */ /* 0x100fe200078e0a10 */
[----:B------:R-:W-:Y:S01]  /*5220*/  IABS R39, R175 ;  /* 0x000000af00277213 */ /* 0x000fe20000000000 */
[--C-:B------:R-:W-:Y:S01]  /*5230*/  @!P2 IMAD.IADD R57, R57, 0x1, -R16.reuse ;  /* 0x000000013939a824 */ /* 0x100fe200078e0a10 */
[C---:B------:R-:W-:Y:S01]  /*5240*/  ISETP.GT.U32.AND P2, PT, R16.reuse, R51, PT ;  /* 0x000000331000720c */ /* 0x040fe20003f44070 */
[----:B------:R-:W-:Y:S01]  /*5250*/  @!P0 IMAD.IADD R53, R53, 0x1, -R16 ;  /* 0x0000000135358824 */ /* 0x000fe200078e0a10 */
[----:B------:R-:W-:Y:S01]  /*5260*/  ISETP.GT.U32.AND P0, PT, R16, R47, PT ;  /* 0x0000002f1000720c */ /* 0x000fe20003f04070 */
[----:B------:R-:W-:Y:S01]  /*5270*/  IMAD.HI.U32 R24, R11, R48, RZ ;  /* 0x000000300b187227 */ /* 0x000fe200078e00ff */
[----:B------:R-:W-:-:S03]  /*5280*/  IABS R38, R174 ;  /* 0x000000ae00267213 */ /* 0x000fc60000000000 */
[C---:B------:R-:W-:Y:S02]  /*5290*/  IMAD R50, R16.reuse, R27, R50 ;  /* 0x0000001b10327224 */ /* 0x040fe400078e0232 */
[----:B------:R-:W-:Y:S02]  /*52a0*/  IMAD R42, R16, R25, R42 ;  /* 0x00000019102a7224 */ /* 0x000fe400078e022a */
[----:B------:R-:W-:-:S04]  /*52b0*/  IMAD.HI.U32 R27, R11, R44, RZ ;  /* 0x0000002c0b1b7227 */ /* 0x000fc800078e00ff */
[----:B------:R-:W-:-:S04]  /*52c0*/  IMAD.HI.U32 R25, R11, R40, RZ ;  /* 0x000000280b197227 */ /* 0x000fc800078e00ff */
[----:B------:R-:W-:Y:S01]  /*52d0*/  @!P6 IMAD.IADD R45, R45, 0x1, -R16 ;  /* 0x000000012d2de824 */ /* 0x000fe200078e0a10 */
[----:B------:R-:W-:Y:S01]  /*52e0*/  ISETP.GT.U32.AND P6, PT, R16, R46, PT ;  /* 0x0000002e1000720c */ /* 0x000fe20003fc4070 */
[----:B------:R-:W-:Y:S02]  /*52f0*/  IMAD.MOV R29, RZ, RZ, -R24 ;  /* 0x000000ffff1d7224 */ /* 0x000fe400078e0a18 */
[----:B------:R-:W-:Y:S02]  /*5300*/  IMAD.MOV R27, RZ, RZ, -R27 ;  /* 0x000000ffff1b7224 */ /* 0x000fe400078e0a1b */
[----:B------:R-:W-:-:S04]  /*5310*/  IMAD.HI.U32 R24, R11, R39, RZ ;  /* 0x000000270b187227 */ /* 0x000fc800078e00ff */
[----:B------:R-:W-:Y:S02]  /*5320*/  IMAD.MOV R25, RZ, RZ, -R25 ;  /* 0x000000ffff197224 */ /* 0x000fe400078e0a19 */
[----:B------:R-:W-:Y:S01]  /*5330*/  IMAD.HI.U32 R22, R11, R38, RZ ;  /* 0x000000260b167227 */ /* 0x000fe200078e00ff */
[----:B------:R-:W-:Y:S02]  /*5340*/  IABS R34, R171 ;  /* 0x000000ab00227213 */ /* 0x000fe40000000000 */
[----:B------:R-:W-:Y:S01]  /*5350*/  IABS R30, R169 ;  /* 0x000000a9001e7213 */ /* 0x000fe20000000000 */
[C---:B------:R-:W-:Y:S02]  /*5360*/  IMAD R44, R16.reuse, R27, R44 ;  /* 0x0000001b102c7224 */ /* 0x040fe400078e022c */
[----:B------:R-:W-:Y:S02]  /*5370*/  IMAD.MOV R24, RZ, RZ, -R24 ;  /* 0x000000ffff187224 */ /* 0x000fe400078e0a18 */
[----:B------:R-:W-:-:S02]  /*5380*/  IMAD R40, R16, R25, R40 ;  /* 0x0000001910287224 */ /* 0x000fc400078e0228 */
[----:B------:R-:W-:Y:S02]  /*5390*/  IMAD.MOV R22, RZ, RZ, -R22 ;  /* 0x000000ffff167224 */ /* 0x000fe400078e0a16 */
[C---:B------:R-:W-:Y:S02]  /*53a0*/  IMAD R39, R16.reuse, R24, R39 ;  /* 0x0000001810277224 */ /* 0x040fe400078e0227 */
[--C-:B------:R-:W-:Y:S01]  /*53b0*/  @!P2 IMAD.IADD R51, R51, 0x1, -R16.reuse ;  /* 0x000000013333a824 */ /* 0x100fe200078e0a10 */
[C---:B------:R-:W-:Y:S01]  /*53c0*/  ISETP.GT.U32.AND P2, PT, R16.reuse, R44, PT ;  /* 0x0000002c1000720c */ /* 0x040fe20003f44070 */
[----:B------:R-:W-:Y:S01]  /*53d0*/  @!P0 IMAD.IADD R47, R47, 0x1, -R16 ;  /* 0x000000012f2f8824 */ /* 0x000fe200078e0a10 */
[C---:B------:R-:W-:Y:S01]  /*53e0*/  ISETP.GT.U32.AND P0, PT, R16.reuse, R40, PT ;  /* 0x000000281000720c */ /* 0x040fe20003f04070 */
[----:B------:R-:W-:Y:S02]  /*53f0*/  IMAD R38, R16, R22, R38 ;  /* 0x0000001610267224 */ /* 0x000fe400078e0226 */
[----:B------:R-:W-:-:S04]  /*5400*/  IMAD.HI.U32 R25, R11, R34, RZ ;  /* 0x000000220b197227 */ /* 0x000fc800078e00ff */
[----:B------:R-:W-:Y:S01]  /*5410*/  IMAD.HI.U32 R22, R11, R30, RZ ;  /* 0x0000001e0b167227 */ /* 0x000fe200078e00ff */
[----:B------:R-:W-:-:S03]  /*5420*/  IABS R27, R166 ;  /* 0x000000a6001b7213 */ /* 0x000fc60000000000 */
[----:B------:R-:W-:Y:S01]  /*5430*/  @!P6 IMAD.IADD R46, R46, 0x1, -R16 ;  /* 0x000000012e2ee824 */ /* 0x000fe200078e0a10 */
[C---:B------:R-:W-:Y:S01]  /*5440*/  ISETP.GT.U32.AND P6, PT, R16.reuse, R39, PT ;  /* 0x000000271000720c */ /* 0x040fe20003fc4070 */
[----:B------:R-:W-:Y:S02]  /*5450*/  IMAD.MOV R25, RZ, RZ, -R25 ;  /* 0x000000ffff197224 */ /* 0x000fe400078e0a19 */
[----:B------:R-:W-:Y:S02]  /*5460*/  IMAD.MOV R22, RZ, RZ, -R22 ;  /* 0x000000ffff167224 */ /* 0x000fe400078e0a16 */
[C---:B------:R-:W-:Y:S02]  /*5470*/  IMAD R34, R16.reuse, R25, R34 ;  /* 0x0000001910227224 */ /* 0x040fe400078e0222 */
[----:B------:R-:W-:Y:S02]  /*5480*/  IMAD R30, R16, R22, R30 ;  /* 0x00000016101e7224 */ /* 0x000fe400078e021e */
[----:B------:R-:W-:-:S04]  /*5490*/  IMAD.HI.U32 R25, R11, R27, RZ ;  /* 0x0000001b0b197227 */ /* 0x000fc800078e00ff */
[--C-:B------:R-:W-:Y:S02]  /*54a0*/  @!P2 IMAD.IADD R44, R44, 0x1, -R16.reuse ;  /* 0x000000012c2ca824 */ /* 0x100fe400078e0a10 */
[--C-:B------:R-:W-:Y:S01]  /*54b0*/  @!P0 IMAD.IADD R40, R40, 0x1, -R16.reuse ;  /* 0x0000000128288824 */ /* 0x100fe200078e0a10 */
[C---:B------:R-:W-:Y:S01]  /*54c0*/  ISETP.GT.U32.AND P0, PT, R16.reuse, R30, PT ;  /* 0x0000001e1000720c */ /* 0x040fe20003f04070 */
[----:B------:R-:W-:Y:S02]  /*54d0*/  IMAD.MOV R25, RZ, RZ, -R25 ;  /* 0x000000ffff197224 */ /* 0x000fe400078e0a19 */
[----:B------:R-:W-:Y:S01]  /*54e0*/  @!P6 IMAD.IADD R39, R39, 0x1, -R16 ;  /* 0x000000012727e824 */ /* 0x000fe200078e0a10 */
[C---:B------:R-:W-:Y:S01]  /*54f0*/  ISETP.GT.U32.AND P6, PT, R16.reuse, R44, PT ;  /* 0x0000002c1000720c */ /* 0x040fe20003fc4070 */
[----:B------:R-:W-:Y:S01]  /*5500*/  IMAD R27, R16, R25, R27 ;  /* 0x00000019101b7224 */ /* 0x000fe200078e021b */
[----:B---3--:R-:W-:-:S05]  /*5510*/  IABS R25, R158 ;  /* 0x0000009e00197213 */ /* 0x008fca0000000000 */
[----:B------:R-:W-:Y:S01]  /*5520*/  IMAD.HI.U32 R18, R11, R25, RZ ;  /* 0x000000190b127227 */ /* 0x000fe200078e00ff */
[----:B------:R-:W-:-:S03]  /*5530*/  IABS R26, R156 ;  /* 0x0000009c001a7213 */ /* 0x000fc60000000000 */
[----:B------:R-:W-:Y:S02]  /*5540*/  @!P0 IMAD.IADD R30, R30, 0x1, -R16 ;  /* 0x000000011e1e8824 */ /* 0x000fe400078e0a10 */
[----:B------:R-:W-:Y:S02]  /*5550*/  IMAD.MOV R18, RZ, RZ, -R18 ;  /* 0x000000ffff127224 */ /* 0x000fe400078e0a12 */
[----:B------:R-:W-:Y:S01]  /*5560*/  @!P6 IMAD.IADD R44, R44, 0x1, -R16 ;  /* 0x000000012c2ce824 */ /* 0x000fe200078e0a10 */
[C---:B------:R-:W-:Y:S01]  /*5570*/  ISETP.GT.U32.AND P6, PT, R16.reuse, R30, PT ;  /* 0x0000001e1000720c */ /* 0x040fe20003fc4070 */
[----:B------:R-:W-:Y:S02]  /*5580*/  IMAD R25, R16, R18, R25 ;  /* 0x0000001210197224 */ /* 0x000fe400078e0219 */
[----:B------:R-:W-:-:S04]  /*5590*/  IMAD.HI.U32 R18, R11, R26, RZ ;  /* 0x0000001a0b127227 */ /* 0x000fc800078e00ff */
[----:B------:R-:W-:-:S04]  /*55a0*/  IMAD.MOV R18, RZ, RZ, -R18 ;  /* 0x000000ffff127224 */ /* 0x000fc800078e0a12 */
[----:B------:R-:W-:Y:S02]  /*55b0*/  IMAD R26, R16, R18, R26 ;  /* 0x00000012101a7224 */ /* 0x000fe400078e021a */
[----:B------:R-:W-:-:S03]  /*55c0*/  @!P6 IMAD.IADD R30, R30, 0x1, -R16 ;  /* 0x000000011e1ee824 */ /* 0x000fc600078e0a10 */
[----:B------:R-:W-:Y:S01]  /*55d0*/  ISETP.GT.U32.AND P6, PT, R16, R26, PT ;  /* 0x0000001a1000720c */ /* 0x000fe20003fc4070 */
[----:B------:R-:W-:Y:S04]  /*55e0*/  STL [R1+0x530], R189 ;  /* 0x000530bd01007387 */ /* 0x000fe80000100800 */
[----:B------:R0:W-:Y:S04]  /*55f0*/  STL [R1+0x534], R251 ;  /* 0x000534fb01007387 */ /* 0x0001e80000100800 */
[----:B------:R-:W-:Y:S04]  /*5600*/  STL [R1+0x538], R249 ;  /* 0x000538f901007387 */ /* 0x000fe80000100800 */
[----:B------:R-:W-:Y:S01]  /*5610*/  STL [R1+0x53c], R247 ;  /* 0x00053cf701007387 */ /* 0x000fe20000100800 */
[----:B------:R-:W-:Y:S01]  /*5620*/  @!P6 IMAD.IADD R26, R26, 0x1, -R16 ;  /* 0x000000011a1ae824 */ /* 0x000fe200078e0a10 */
[----:B------:R-:W-:-:S02]  /*5630*/  ISETP.GE.AND P6, PT, R0, RZ, PT ;  /* 0x000000ff0000720c */ /* 0x000fc40003fc6270 */
[----:B------:R1:W-:Y:S04]  /*5640*/  STL [R1+0x540], R245 ;  /* 0x000540f501007387 */ /* 0x0003e80000100800 */
[----:B0-----:R-:W2:Y:S04]  /*5650*/  LDL R251, [R1+0x2dc] ;  /* 0x0002dc0001fb7983 */ /* 0x001ea80000100800 */
[----:B------:R-:W3:Y:S04]  /*5660*/  LDL R189, [R1+0x2e0] ;  /* 0x0002e00001bd7983 */ /* 0x000ee80000100800 */
[----:B------:R-:W5:Y:S01]  /*5670*/  LDL R0, [R1+0x2e4] ;  /* 0x0002e40001007983 */ /* 0x000f620000100800 */
[C---:B------:R-:W-:Y:S01]  /*5680*/  ISETP.GT.U32.AND P5, PT, R16.reuse, R77, PT ;  /* 0x0000004d1000720c */ /* 0x040fe20003fa4070 */
[C---:B------:R-:W-:Y:S01]  /*5690*/  IMAD R48, R16.reuse, R29, R48 ;  /* 0x0000001d10307224 */ /* 0x040fe200078e0230 */
[----:B------:R-:W-:Y:S01]  /*56a0*/  ISETP.GT.U32.AND P3, PT, R16, R50, PT ;  /* 0x000000321000720c */ /* 0x000fe20003f64070 */
[----:B-1----:R-:W5:Y:S01]  /*56b0*/  LDL R245, [R1+0x2ec] ;  /* 0x0002ec0001f57983 */ /* 0x002f620000100800 */
[----:B------:R-:W-:-:S02]  /*56c0*/  IABS R43, R179 ;  /* 0x000000b3002b7213 */ /* 0x000fc40000000000 */
[----:B------:R-:W-:Y:S01]  /*56d0*/  IABS R41, R177 ;  /* 0x000000b100297213 */ /* 0x000fe20000000000 */
[----:B------:R-:W5:Y:S06]  /*56e0*/  LDL R247, [R1+0x2f0] ;  /* 0x0002f00001f77983 */ /* 0x000f6c0000100800 */
[----:B------:R-:W-:Y:S01]  /*56f0*/  @!P5 IMAD.IADD R77, R77, 0x1, -R16 ;  /* 0x000000014d4dd824 */ /* 0x000fe200078e0a10 */
[----:B------:R-:W-:-:S13]  /*5700*/  ISETP.GT.U32.AND P5, PT, R16, R70, PT ;  /* 0x000000461000720c */ /* 0x000fda0003fa4070 */
[----:B------:R-:W-:Y:S01]  /*5710*/  @!P5 IMAD.IADD R70, R70, 0x1, -R16 ;  /* 0x000000014646d824 */ /* 0x000fe200078e0a10 */
[----:B------:R-:W-:-:S04]  /*5720*/  ISETP.GT.U32.AND P5, PT, R16, R63, PT ;  /* 0x0000003f1000720c */ /* 0x000fc80003fa4070 */
[----:B------:R-:W-:-:S09]  /*5730*/  ISETP.GT.U32.AND P4, PT, R16, R70, PT ;  /* 0x000000461000720c */ /* 0x000fd20003f84070 */
[----:B------:R-:W-:Y:S01]  /*5740*/  @!P5 IMAD.IADD R63, R63, 0x1, -R16 ;  /* 0x000000013f3fd824 */ /* 0x000fe200078e0a10 */
[----:B------:R-:W-:-:S03]  /*5750*/  ISETP.GT.U32.AND P5, PT, R16, R69, PT ;  /* 0x000000451000720c */ /* 0x000fc60003fa4070 */
[----:B------:R-:W-:Y:S01]  /*5760*/  @!P4 IMAD.IADD R70, R70, 0x1, -R16 ;  /* 0x000000014646c824 */ /* 0x000fe200078e0a10 */
        /* <DEDUP_REMOVED lines=9> */
[--C-:B------:R-:W-:Y:S01]  /*5800*/  @!P5 IMAD.IADD R55, R55, 0x1, -R16.reuse ;  /* 0x000000013737d824 */ /* 0x100fe200078e0a10 */
[----:B------:R-:W-:Y:S01]  /*5810*/  ISETP.GT.U32.AND P5, PT, R16, R48, PT ;  /* 0x000000301000720c */ /* 0x000fe20003fa4070 */
[----:B------:R-:W-:Y:S01]  /*5820*/  @!P3 IMAD.IADD R50, R50, 0x1, -R16 ;  /* 0x000000013232b824 */ /* 0x000fe200078e0a10 */
[----:B------:R-:W-:Y:S01]  /*5830*/  ISETP.GT.U32.AND P3, PT, R16, R56, PT ;  /* 0x000000381000720c */ /* 0x000fe20003f64070 */
[----:B------:R-:W-:-:S04]  /*5840*/  IMAD.HI.U32 R20, R11, R43, RZ ;  /* 0x0000002b0b147227 */ /* 0x000fc800078e00ff */
[----:B------:R-:W-:-:S06]  /*5850*/  @!P4 IMAD.IADD R49, R49, 0x1, -R16 ;  /* 0x000000013131c824 */ /* 0x000fcc00078e0a10 */
[----:B------:R-:W-:Y:S01]  /*5860*/  @!P5 IMAD.IADD R48, R48, 0x1, -R16 ;  /* 0x000000013030d824 */ /* 0x000fe200078e0a10 */
[C---:B------:R-:W-:Y:S01]  /*5870*/  ISETP.GT.U32.AND P5, PT, R16.reuse, R54, PT ;  /* 0x000000361000720c */ /* 0x040fe20003fa4070 */
[----:B------:R-:W-:Y:S01]  /*5880*/  IMAD.MOV R20, RZ, RZ, -R20 ;  /* 0x000000ffff147224 */ /* 0x000fe200078e0a14 */
[C---:B------:R-:W-:Y:S02]  /*5890*/  ISETP.GT.U32.AND P4, PT, R16.reuse, R55, PT ;  /* 0x000000371000720c */ /* 0x040fe40003f84070 */
[C---:B------:R-:W-:Y:S01]  /*58a0*/  ISETP.GT.U32.AND P1, PT, R16.reuse, R52, PT ;  /* 0x000000341000720c */ /* 0x040fe20003f24070 */
[----:B------:R-:W-:Y:S02]  /*58b0*/  IMAD R43, R16, R20, R43 ;  /* 0x00000014102b7224 */ /* 0x000fe400078e022b */
[----:B------:R-:W-:Y:S01]  /*58c0*/  IMAD.HI.U32 R20, R11, R41, RZ ;  /* 0x000000290b147227 */ /* 0x000fe200078e00ff */
[----:B------:R-:W-:-:S03]  /*58d0*/  IABS R37, R173 ;  /* 0x000000ad00257213 */ /* 0x000fc60000000000 */
[--C-:B------:R-:W-:Y:S01]  /*58e0*/  @!P3 IMAD.IADD R56, R56, 0x1, -R16.reuse ;  /* 0x000000013838b824 */ /* 0x100fe200078e0a10 */
[----:B------:R-:W-:Y:S01]  /*58f0*/  ISETP.GT.U32.AND P3, PT, R16, R50, PT ;  /* 0x000000321000720c */ /* 0x000fe20003f64070 */
[----:B------:R-:W-:Y:S01]  /*5900*/  @!P5 IMAD.IADD R54, R54, 0x1, -R16 ;  /* 0x000000013636d824 */ /* 0x000fe200078e0a10 */
[C---:B------:R-:W-:Y:S01]  /*5910*/  ISETP.GT.U32.AND P5, PT, R16.reuse, R48, PT ;  /* 0x000000301000720c */ /* 0x040fe20003fa4070 */
[----:B------:R-:W-:Y:S02]  /*5920*/  IMAD.MOV R20, RZ, RZ, -R20 ;  /* 0x000000ffff147224 */ /* 0x000fe400078e0a14 */
[----:B------:R-:W-:Y:S01]  /*5930*/  @!P4 IMAD.IADD R55, R55, 0x1, -R16 ;  /* 0x000000013737c824 */ /* 0x000fe200078e0a10 */
[C---:B------:R-:W-:Y:S01]  /*5940*/  ISETP.GT.U32.AND P4, PT, R16.reuse, R49, PT ;  /* 0x000000311000720c */ /* 0x040fe20003f84070 */
[----:B------:R-:W-:Y:S02]  /*5950*/  IMAD R41, R16, R20, R41 ;  /* 0x0000001410297224 */ /* 0x000fe400078e0229 */
[----:B------:R-:W-:Y:S01]  /*5960*/  IMAD.HI.U32 R20, R11, R37, RZ ;  /* 0x000000250b147227 */ /* 0x000fe200078e00ff */
[----:B------:R-:W-:-:S03]  /*5970*/  IABS R36, R172 ;  /* 0x000000ac00247213 */ /* 0x000fc60000000000 */
[----:B------:R-:W-:Y:S01]  /*5980*/  @!P1 IMAD.IADD R52, R52, 0x1, -R16 ;  /* 0x0000000134349824 */ /* 0x000fe200078e0a10 */
[----:B------:R-:W-:Y:S01]  /*5990*/  ISETP.GT.U32.AND P1, PT, R16, R45, PT ;  /* 0x0000002d1000720c */ /* 0x000fe20003f24070 */
[----:B------:R-:W-:Y:S01]  /*59a0*/  IMAD.MOV R20, RZ, RZ, -R20 ;  /* 0x000000ffff147224 */ /* 0x000fe200078e0a14 */
[----:B------:R-:W-:Y:S01]  /*59b0*/  IABS R32, R170 ;  /* 0x000000aa00207213 */ /* 0x000fe20000000000 */
[--C-:B------:R-:W-:Y:S01]  /*59c0*/  @!P3 IMAD.IADD R50, R50, 0x1, -R16.reuse ;  /* 0x000000013232b824 */ /* 0x100fe200078e0a10 */
[----:B------:R-:W-:Y:S01]  /*59d0*/  ISETP.GT.U32.AND P3, PT, R16, R43, PT ;  /* 0x0000002b1000720c */ /* 0x000fe20003f64070 */
[----:B------:R-:W-:Y:S01]  /*59e0*/  @!P5 IMAD.IADD R48, R48, 0x1, -R16 ;  /* 0x000000013030d824 */ /* 0x000fe200078e0a10 */
[C---:B------:R-:W-:Y:S01]  /*59f0*/  ISETP.GT.U32.AND P5, PT, R16.reuse, R41, PT ;  /* 0x000000291000720c */ /* 0x040fe20003fa4070 */
[----:B------:R-:W-:Y:S02]  /*5a00*/  IMAD R37, R16, R20, R37 ;  /* 0x0000001410257224 */ /* 0x000fe400078e0225 */
[----:B------:R-:W-:-:S04]  /*5a10*/  IMAD.HI.U32 R20, R11, R36, RZ ;  /* 0x000000240b147227 */ /* 0x000fc800078e00ff */
[----:B------:R-:W-:-:S04]  /*5a20*/  IMAD.HI.U32 R24, R11, R32, RZ ;  /* 0x000000200b187227 */ /* 0x000fc800078e00ff */
[----:B------:R-:W-:Y:S01]  /*5a30*/  @!P4 IMAD.IADD R49, R49, 0x1, -R16 ;  /* 0x000000013131c824 */ /* 0x000fe200078e0a10 */
[C---:B------:R-:W-:Y:S01]  /*5a40*/  ISETP.GT.U32.AND P4, PT, R16.reuse, R42, PT ;  /* 0x0000002a1000720c */ /* 0x040fe20003f84070 */
[----:B------:R-:W-:Y:S02]  /*5a50*/  IMAD.MOV R20, RZ, RZ, -R20 ;  /* 0x000000ffff147224 */ /* 0x000fe400078e0a14 */
[----:B------:R-:W-:Y:S02]  /*5a60*/  IMAD.MOV R24, RZ, RZ, -R24 ;  /* 0x000000ffff187224 */ /* 0x000fe400078e0a18 */
[----:B------:R-:W-:Y:S01]  /*5a70*/  @!P1 IMAD.IADD R45, R45, 0x1, -R16 ;  /* 0x000000012d2d9824 */ /* 0x000fe200078e0a10 */
[C---:B------:R-:W-:Y:S01]  /*5a80*/  ISETP.GT.U32.AND P1, PT, R16.reuse, R38, PT ;  /* 0x000000261000720c */ /* 0x040fe20003f24070 */
[C---:B------:R-:W-:Y:S02]  /*5a90*/  IMAD R36, R16.reuse, R20, R36 ;  /* 0x0000001410247224 */ /* 0x040fe400078e0224 */
[----:B------:R-:W-:-:S02]  /*5aa0*/  IMAD R32, R16, R24, R32 ;  /* 0x0000001810207224 */ /* 0x000fc400078e0220 */
[--C-:B------:R-:W-:Y:S01]  /*5ab0*/  @!P3 IMAD.IADD R43, R43, 0x1, -R16.reuse ;  /* 0x000000012b2bb824 */ /* 0x100fe200078e0a10 */
[C---:B------:R-:W-:Y:S01]  /*5ac0*/  ISETP.GT.U32.AND P3, PT, R16.reuse, R36, PT ;  /* 0x000000241000720c */ /* 0x040fe20003f64070 */
[--C-:B------:R-:W-:Y:S01]  /*5ad0*/  @!P5 IMAD.IADD R41, R41, 0x1, -R16.reuse ;  /* 0x000000012929d824 */ /* 0x100fe200078e0a10 */
[----:B------:R-:W-:Y:S01]  /*5ae0*/  ISETP.GT.U32.AND P5, PT, R16, R32, PT ;  /* 0x000000201000720c */ /* 0x000fe20003fa4070 */
[--C-:B------:R-:W-:Y:S01]  /*5af0*/  @!P4 IMAD.IADD R42, R42, 0x1, -R16.reuse ;  /* 0x000000012a2ac824 */ /* 0x100fe200078e0a10 */
[C---:B------:R-:W-:Y:S02]  /*5b00*/  ISETP.GT.U32.AND P2, PT, R16.reuse, R37, PT ;  /* 0x000000251000720c */ /* 0x040fe40003f44070 */
[----:B------:R-:W-:Y:S02]  /*5b10*/  IABS R29, R168 ;  /* 0x000000a8001d7213 */ /* 0x000fe40000000000 */
[----:B------:R-:W-:Y:S01]  /*5b20*/  ISETP.GT.U32.AND P4, PT, R16, R34, PT ;  /* 0x000000221000720c */ /* 0x000fe20003f84070 */
[----:B------:R-:W-:Y:S01]  /*5b30*/  @!P1 IMAD.IADD R38, R38, 0x1, -R16 ;  /* 0x0000000126269824 */ /* 0x000fe200078e0a10 */
[----:B------:R-:W-:Y:S01]  /*5b40*/  ISETP.GT.U32.AND P1, PT, R16, R43, PT ;  /* 0x0000002b1000720c */ /* 0x000fe20003f24070 */
[----:B------:R-:W-:Y:S01]  /*5b50*/  IMAD.HI.U32 R20, R11, R29, RZ ;  /* 0x0000001d0b147227 */ /* 0x000fe200078e00ff */
[----:B------:R-:W-:-:S02]  /*5b60*/  IABS R31, R164 ;  /* 0x000000a4001f7213 */ /* 0x000fc40000000000 */
[----:B------:R-:W-:Y:S01]  /*5b70*/  IABS R28, R167 ;  /* 0x000000a7001c7213 */ /* 0x000fe20000000000 */
[--C-:B------:R-:W-:Y:S01]  /*5b80*/  @!P3 IMAD.IADD R36, R36, 0x1, -R16.reuse ;  /* 0x000000012424b824 */ /* 0x100fe200078e0a10 */
[----:B------:R-:W-:Y:S01]  /*5b90*/  ISETP.GT.U32.AND P3, PT, R16, R41, PT ;  /* 0x000000291000720c */ /* 0x000fe20003f64070 */
[----:B------:R-:W-:Y:S01]  /*5ba0*/  @!P5 IMAD.IADD R32, R32, 0x1, -R16 ;  /* 0x000000012020d824 */ /* 0x000fe200078e0a10 */
[C---:B------:R-:W-:Y:S01]  /*5bb0*/  ISETP.GT.U32.AND P5, PT, R16.reuse, R39, PT ;  /* 0x000000271000720c */ /* 0x040fe20003fa4070 */
[----:B------:R-:W-:Y:S02]  /*5bc0*/  IMAD.MOV R20, RZ, RZ, -R20 ;  /* 0x000000ffff147224 */ /* 0x000fe400078e0a14 */
[----:B------:R-:W-:Y:S01]  /*5bd0*/  @!P2 IMAD.IADD R37, R37, 0x1, -R16 ;  /* 0x000000012525a824 */ /* 0x000fe200078e0a10 */
[C---:B------:R-:W-:Y:S01]  /*5be0*/  ISETP.GT.U32.AND P2, PT, R16.reuse, R42, PT ;  /* 0x0000002a1000720c */ /* 0x040fe20003f44070 */
[C---:B------:R-:W-:Y:S01]  /*5bf0*/  IMAD R29, R16.reuse, R20, R29 ;  /* 0x00000014101d7224 */ /* 0x040fe200078e021d */
[----:B------:R-:W-:Y:S01]  /*5c00*/  ISETP.GT.U32.AND P0, PT, R16, R38, PT ;  /* 0x000000261000720c */ /* 0x000fe20003f04070 */
[----:B------:R-:W-:-:S04]  /*5c10*/  IMAD.HI.U32 R24, R11, R31, RZ ;  /* 0x0000001f0b187227 */ /* 0x000fc800078e00ff */
[----:B------:R-:W-:Y:S01]  /*5c20*/  @!P4 IMAD.IADD R34, R34, 0x1, -R16 ;  /* 0x000000012222c824 */ /* 0x000fe200078e0a10 */
[----:B------:R-:W-:Y:S01]  /*5c30*/  ISETP.GT.U32.AND P4, PT, R16, R40, PT ;  /* 0x000000281000720c */ /* 0x000fe20003f84070 */
[----:B------:R-:W-:Y:S01]  /*5c40*/  IMAD.HI.U32 R20, R11, R28, RZ ;  /* 0x0000001c0b147227 */ /* 0x000fe200078e00ff */
[----:B------:R-:W-:-:S03]  /*5c50*/  IABS R35, R162 ;  /* 0x000000a200237213 */ /* 0x000fc60000000000 */
[----:B------:R-:W-:Y:S02]  /*5c60*/  IMAD.MOV R24, RZ, RZ, -R24 ;  /* 0x000000ffff187224 */ /* 0x000fe400078e0a18 */
[----:B------:R-:W-:Y:S01]  /*5c70*/  @!P1 IMAD.IADD R43, R43, 0x1, -R16 ;  /* 0x000000012b2b9824 */ /* 0x000fe200078e0a10 */
[C---:B------:R-:W-:Y:S01]  /*5c80*/  ISETP.GT.U32.AND P1, PT, R16.reuse, R37, PT ;  /* 0x000000251000720c */ /* 0x040fe20003f24070 */
[----:B------:R-:W-:Y:S02]  /*5c90*/  IMAD.MOV R20, RZ, RZ, -R20 ;  /* 0x000000ffff147224 */ /* 0x000fe400078e0a14 */
[C---:B------:R-:W-:Y:S01]  /*5ca0*/  IMAD R31, R16.reuse, R24, R31 ;  /* 0x00000018101f7224 */ /* 0x040fe200078e021f */
[----:B----4-:R-:W-:Y:S01]  /*5cb0*/  IABS R24, R154 ;  /* 0x0000009a00187213 */ /* 0x010fe20000000000 */
[C---:B------:R-:W-:Y:S02]  /*5cc0*/  IMAD R28, R16.reuse, R20, R28 ;  /* 0x00000014101c7224 */ /* 0x040fe400078e021c */
[--C-:B------:R-:W-:Y:S01]  /*5cd0*/  @!P3 IMAD.IADD R41, R41, 0x1, -R16.reuse ;  /* 0x000000012929b824 */ /* 0x100fe200078e0a10 */
[C---:B------:R-:W-:Y:S01]  /*5ce0*/  ISETP.GT.U32.AND P3, PT, R16.reuse, R34, PT ;  /* 0x000000221000720c */ /* 0x040fe20003f64070 */
        /* <DEDUP_REMOVED lines=12> */
[----:B------:R-:W-:-:S04]  /*5db0*/  IMAD.HI.U32 R20, R11, R33, RZ ;  /* 0x000000210b147227 */ /* 0x000fc800078e00ff */
[----:B------:R-:W-:Y:S02]  /*5dc0*/  IMAD.MOV R18, RZ, RZ, -R18 ;  /* 0x000000ffff127224 */ /* 0x000fe400078e0a12 */
[----:B------:R-:W-:Y:S01]  /*5dd0*/  @!P1 IMAD.IADD R37, R37, 0x1, -R16 ;  /* 0x0000000125259824 */ /* 0x000fe200078e0a10 */
[C---:B------:R-:W-:Y:S01]  /*5de0*/  ISETP.GT.U32.AND P1, PT, R16.reuse, R27, PT ;  /* 0x0000001b1000720c */ /* 0x040fe20003f24070 */
[C---:B------:R-:W-:Y:S02]  /*5df0*/  IMAD R35, R16.reuse, R22, R35 ;  /* 0x0000001610237224 */ /* 0x040fe400078e0223 */
[----:B------:R-:W-:Y:S01]  /*5e00*/  IMAD.MOV R20, RZ, RZ, -R20 ;  /* 0x000000ffff147224 */ /* 0x000fe200078e0a14 */
[----:B------:R-:W4:Y:S01]  /*5e10*/  LDL R22, [R1+0x2e8] ;  /* 0x0002e80001167983 */ /* 0x000f220000100800 */
[----:B------:R-:W-:Y:S01]  /*5e20*/  IMAD R24, R16, R18, R24 ;  /* 0x0000001210187224 */ /* 0x000fe200078e0218 */
[----:B------:R-:W-:Y:S01]  /*5e30*/  IABS R18, R152 ;  /* 0x0000009800127213 */ /* 0x000fe20000000000 */
[--C-:B------:R-:W-:Y:S01]  /*5e40*/  @!P3 IMAD.IADD R34, R34, 0x1, -R16.reuse ;  /* 0x000000012222b824 */ /* 0x100fe200078e0a10 */
[----:B------:R-:W-:Y:S01]  /*5e50*/  ISETP.GT.U32.AND P3, PT, R16, R35, PT ;  /* 0x000000231000720c */ /* 0x000fe20003f64070 */
[----:B------:R-:W-:-:S02]  /*5e60*/  @!P5 IMAD.IADD R29, R29, 0x1, -R16 ;  /* 0x000000011d1dd824 */ /* 0x000fc400078e0a10 */
[----:B------:R-:W-:Y:S02]  /*5e70*/  IMAD R33, R16, R20, R33 ;  /* 0x0000001410217224 */ /* 0x000fe400078e0221 */
[--C-:B------:R-:W-:Y:S01]  /*5e80*/  @!P2 IMAD.IADD R36, R36, 0x1, -R16.reuse ;  /* 0x000000012424a824 */ /* 0x100fe200078e0a10 */
[----:B------:R-:W-:Y:S01]  /*5e90*/  ISETP.GT.U32.AND P2, PT, R16, R31, PT ;  /* 0x0000001f1000720c */ /* 0x000fe20003f44070 */
[----:B------:R-:W-:Y:S01]  /*5ea0*/  @!P0 IMAD.IADD R28, R28, 0x1, -R16 ;  /* 0x000000011c1c8824 */ /* 0x000fe200078e0a10 */
[----:B------:R-:W-:Y:S01]  /*5eb0*/  ISETP.GT.U32.AND P0, PT, R16, R29, PT ;  /* 0x0000001d1000720c */ /* 0x000fe20003f04070 */
[----:B------:R-:W-:-:S04]  /*5ec0*/  IMAD.HI.U32 R11, R11, R18, RZ ;  /* 0x000000120b0b7227 */ /* 0x000fc800078e00ff */
[--C-:B------:R-:W-:Y:S01]  /*5ed0*/  @!P4 IMAD.IADD R32, R32, 0x1, -R16.reuse ;  /* 0x000000012020c824 */ /* 0x100fe200078e0a10 */
[C---:B------:R-:W-:Y:S01]  /*5ee0*/  ISETP.GT.U32.AND P4, PT, R16.reuse, R33, PT ;  /* 0x000000211000720c */ /* 0x040fe20003f84070 */
[----:B------:R-:W-:Y:S01]  /*5ef0*/  IMAD.MOV R11, RZ, RZ, -R11 ;  /* 0x000000ffff0b7224 */ /* 0x000fe200078e0a0b */
[C---:B------:R-:W-:Y:S01]  /*5f00*/  ISETP.GT.U32.AND P5, PT, R16.reuse, R25, PT ;  /* 0x000000191000720c */ /* 0x040fe20003fa4070 */
[----:B------:R-:W-:Y:S01]  /*5f10*/  @!P1 IMAD.IADD R27, R27, 0x1, -R16 ;  /* 0x000000011b1b9824 */ /* 0x000fe200078e0a10 */
[C---:B------:R-:W-:Y:S01]  /*5f20*/  ISETP.GT.U32.AND P1, PT, R16.reuse, R24, PT ;  /* 0x000000181000720c */ /* 0x040fe20003f24070 */
[C---:B------:R-:W-:Y:S02]  /*5f30*/  IMAD R11, R16.reuse, R11, R18 ;  /* 0x0000000b100b7224 */ /* 0x040fe400078e0212 */
[--C-:B------:R-:W-:Y:S01]  /*5f40*/  @!P3 IMAD.IADD R35, R35, 0x1, -R16.reuse ;  /* 0x000000012323b824 */ /* 0x100fe200078e0a10 */
[----:B------:R-:W4:Y:S01]  /*5f50*/  LDL R18, [R1+0x2d8] ;  /* 0x0002d80001127983 */ /* 0x000f220000100800 */
        /* <DEDUP_REMOVED lines=9> */
[----:B------:R-:W-:-:S05]  /*5ff0*/  ISETP.GT.U32.AND P1, PT, R16, R33, PT ;  /* 0x000000211000720c */ /* 0x000fca0003f24070 */
[--C-:B------:R-:W-:Y:S02]  /*6000*/  @!P2 IMAD.IADD R11, R11, 0x1, -R16.reuse ;  /* 0x000000010b0ba824 */ /* 0x100fe400078e0a10 */
[--C-:B------:R-:W-:Y:S01]  /*6010*/  @!P0 IMAD.IADD R35, R35, 0x1, -R16.reuse ;  /* 0x0000000123238824 */ /* 0x100fe200078e0a10 */
[----:B------:R-:W-:Y:S01]  /*6020*/  ISETP.NE.AND P0, PT, R4, RZ, PT ;  /* 0x000000ff0400720c */ /* 0x000fe20003f05270 */
[--C-:B------:R-:W-:Y:S01]  /*6030*/  @!P4 IMAD.IADD R27, R27, 0x1, -R16.reuse ;  /* 0x000000011b1bc824 */ /* 0x100fe200078e0a10 */
[C---:B------:R-:W-:Y:S01]  /*6040*/  ISETP.GT.U32.AND P2, PT, R16.reuse, R25, PT ;  /* 0x000000191000720c */ /* 0x040fe20003f44070 */
[--C-:B------:R-:W-:Y:S01]  /*6050*/  @!P5 IMAD.IADD R31, R31, 0x1, -R16.reuse ;  /* 0x000000011f1fd824 */ /* 0x100fe200078e0a10 */
[C---:B------:R-:W-:Y:S01]  /*6060*/  ISETP.GT.U32.AND P4, PT, R16.reuse, R11, PT ;  /* 0x0000000b1000720c */ /* 0x040fe20003f84070 */
[----:B------:R-:W-:Y:S01]  /*6070*/  @!P1 IMAD.IADD R33, R33, 0x1, -R16 ;  /* 0x0000000121219824 */ /* 0x000fe200078e0a10 */
[----:B------:R-:W-:Y:S02]  /*6080*/  ISETP.GT.U32.AND P5, PT, R16, R24, PT ;  /* 0x000000181000720c */ /* 0x000fe40003fa4070 */
[----:B------:R-:W-:Y:S01]  /*6090*/  ISETP.GE.AND P1, PT, R2, RZ, PT ;  /* 0x000000ff0200720c */ /* 0x000fe20003f26270 */
[----:B------:R-:W-:-:S04]  /*60a0*/  @!P6 IMAD.MOV R3, RZ, RZ, -R3 ;  /* 0x000000ffff03e224 */ /* 0x000fc800078e0a03 */
[----:B------:R-:W-:Y:S01]  /*60b0*/  @!P0 LOP3.LUT R3, RZ, R4, RZ, 0x33, !PT ;  /* 0x00000004ff038212 */ /* 0x000fe200078e33ff */
[----:B------:R-:W-:Y:S02]  /*60c0*/  IMAD.MOV.U32 R4, RZ, RZ, R14 ;  /* 0x000000ffff047224 */ /* 0x000fe400078e000e */
[--C-:B------:R-:W-:Y:S01]  /*60d0*/  @!P2 IMAD.IADD R25, R25, 0x1, -R16.reuse ;  /* 0x000000011919a824 */ /* 0x100fe200078e0a10 */
[----:B------:R-:W-:Y:S01]  /*60e0*/  ISETP.GE.AND P2, PT, R5, RZ, PT ;  /* 0x000000ff0500720c */ /* 0x000fe20003f46270 */
[--C-:B------:R-:W-:Y:S01]  /*60f0*/  @!P4 IMAD.IADD R11, R11, 0x1, -R16.reuse ;  /* 0x000000010b0bc824 */ /* 0x100fe200078e0a10 */
[----:B------:R-:W4:Y:S01]  /*6100*/  LDL.LU R5, [R1+0x544] ;  /* 0x0005440001057983 */ /* 0x000f220000300800 */
[----:B------:R-:W-:Y:S01]  /*6110*/  @!P5 IMAD.IADD R24, R24, 0x1, -R16 ;  /* 0x000000011818d824 */ /* 0x000fe200078e0a10 */
[----:B--2---:R-:W-:Y:S01]  /*6120*/  ISETP.GE.AND P4, PT, R251, RZ, PT ;  /* 0x000000fffb00720c */ /* 0x004fe20003f86270 */
[----:B------:R-:W-:Y:S01]  /*6130*/  @!P1 IMAD.MOV R4, RZ, RZ, -R4 ;  /* 0x000000ffff049224 */ /* 0x000fe200078e0a04 */
[----:B------:R-:W2:Y:S01]  /*6140*/  LDL R249, [R1+0x2f4] ;  /* 0x0002f40001f97983 */ /* 0x000ea20000100800 */
[----:B---3--:R-:W-:-:S02]  /*6150*/  ISETP.GE.AND P5, PT, R189, RZ, PT ;  /* 0x000000ffbd00720c */ /* 0x008fc40003fa6270 */
[----:B-----5:R-:W-:Y:S01]  /*6160*/  ISETP.GE.AND P1, PT, R0, RZ, PT ;  /* 0x000000ff0000720c */ /* 0x020fe20003f26270 */
[----:B------:R-:W3:Y:S04]  /*6170*/  LDL R251, [R1+0x2fc] ;  /* 0x0002fc0001fb7983 */ /* 0x000ee80000100800 */
[----:B------:R-:W5:Y:S04]  /*6180*/  LDL R189, [R1+0x300] ;  /* 0x0003000001bd7983 */ /* 0x000f680000100800 */
[----:B------:R-:W5:Y:S01]  /*6190*/  LDL R0, [R1+0x304] ;  /* 0x0003040001007983 */ /* 0x000f620000100800 */
[----:B------:R-:W-:-:S03]  /*61a0*/  ISETP.GT.U32.AND P3, PT, R16, R28, PT ;  /* 0x0000001c1000720c */ /* 0x000fc60003f64070 */
[----:B------:R-:W5:Y:S01]  /*61b0*/  LDL R20, [R1+0x2f8] ;  /* 0x0002f80001147983 */ /* 0x000f620000100800 */
[----:B------:R-:W-:-:S03]  /*61c0*/  @!P2 IMAD.MOV R12, RZ, RZ, -R12 ;  /* 0x000000ffff0ca224 */ /* 0x000fc600078e0a0c */
[----:B------:R-:W5:Y:S06]  /*61d0*/  LDL R14, [R1+0x38c] ;  /* 0x00038c00010e7983 */ /* 0x000f6c0000100800 */
[----:B------:R-:W-:Y:S01]  /*61e0*/  @!P3 IMAD.IADD R28, R28, 0x1, -R16 ;  /* 0x000000011c1cb824 */ /* 0x000fe200078e0a10 */
[----:B------:R-:W-:-:S13]  /*61f0*/  ISETP.GT.U32.AND P3, PT, R16, R26, PT ;  /* 0x0000001a1000720c */ /* 0x000fda0003f64070 */
[----:B------:R-:W-:Y:S02]  /*6200*/  @!P3 IMAD.IADD R26, R26, 0x1, -R16 ;  /* 0x000000011a1ab824 */ /* 0x000fe400078e0a10 */
[----:B------:R-:W-:Y:S01]  /*6210*/  @!P4 IMAD.MOV R7, RZ, RZ, -R7 ;  /* 0x000000ffff07c224 */ /* 0x000fe200078e0a07 */
[----:B------:R-:W-:Y:S01]  /*6220*/  ISETP.GE.AND P4, PT, R247, RZ, PT ;  /* 0x000000fff700720c */ /* 0x000fe20003f86270 */
[----:B------:R-:W-:Y:S01]  /*6230*/  @!P5 IMAD.MOV R8, RZ, RZ, -R8 ;  /* 0x000000ffff08d224 */ /* 0x000fe200078e0a08 */
[----:B------:R-:W5:Y:S01]  /*6240*/  LDL R247, [R1+0x310] ;  /* 0x0003100001f77983 */ /* 0x000f620000100800 */
[----:B------:R-:W-:-:S03]  /*6250*/  @!P1 IMAD.MOV R9, RZ, RZ, -R9 ;  /* 0x000000ffff099224 */ /* 0x000fc600078e0a09 */
[----:B------:R-:W5:Y:S07]  /*6260*/  LDL R16, [R1+0x390] ;  /* 0x0003900001107983 */ /* 0x000f6e0000100800 */
[----:B------:R-:W-:Y:S01]  /*6270*/  @!P4 IMAD.MOV R15, RZ, RZ, -R15 ;  /* 0x000000ffff0fc224 */ /* 0x000fe200078e0a0f */
[----:B----4-:R-:W-:Y:S02]  /*6280*/  ISETP.GE.AND P2, PT, R22, RZ, PT ;  /* 0x000000ff1600720c */ /* 0x010fe40003f46270 */
[----:B------:R-:W4:Y:S01]  /*6290*/  LDL R22, [R1+0x308] ;  /* 0x0003080001167983 */ /* 0x000f220000100800 */
[----:B------:R-:W-:-:S10]  /*62a0*/  ISETP.GE.AND P3, PT, R18, RZ, PT ;  /* 0x000000ff1200720c */ /* 0x000fd40003f66270 */
[----:B------:R-:W-:Y:S01]  /*62b0*/  @!P2 IMAD.MOV R10, RZ, RZ, -R10 ;  /* 0x000000ffff0aa224 */ /* 0x000fe200078e0a0a */
[----:B------:R-:W4:Y:S02]  /*62c0*/  LDL R18, [R1+0x338] ;  /* 0x0003380001127983 */ /* 0x000f240000100800 */
[----:B------:R-:W-:Y:S01]  /*62d0*/  @!P3 IMAD.MOV R6, RZ, RZ, -R6 ;  /* 0x000000ffff06b224 */ /* 0x000fe200078e0a06 */
[----:B------:R-:W-:Y:S02]  /*62e0*/  ISETP.GE.AND P3, PT, R245, RZ, PT ;  /* 0x000000fff500720c */ /* 0x000fe40003f66270 */
[----:B------:R-:W4:Y:S11]  /*62f0*/  LDL R245, [R1+0x30c] ;  /* 0x00030c0001f57983 */ /* 0x000f360000100800 */
[----:B------:R-:W-:Y:S01]  /*6300*/  @!P3 IMAD.MOV R13, RZ, RZ, -R13 ;  /* 0x000000ffff0db224 */ /* 0x000fe200078e0a0d */
[----:B--2---:R-:W-:-:S02]  /*6310*/  ISETP.GE.AND P5, PT, R249, RZ, PT ;  /* 0x000000fff900720c */ /* 0x004fc40003fa6270 */
[----:B------:R-:W2:Y:S01]  /*6320*/  LDL R249, [R1+0x314] ;  /* 0x0003140001f97983 */ /* 0x000ea20000100800 */
[----:B---3--:R-:W-:-:S03]  /*6330*/  ISETP.GE.AND P2, PT, R251, RZ, PT ;  /* 0x000000fffb00720c */ /* 0x008fc60003f46270 */
[----:B------:R-:W3:Y:S01]  /*6340*/  LDL R251, [R1+0x31c] ;  /* 0x00031c0001fb7983 */ /* 0x000ee20000100800 */
[----:B-----5:R-:W-:-:S03]  /*6350*/  ISETP.GE.AND P3, PT, R189, RZ, PT ;  /* 0x000000ffbd00720c */ /* 0x020fc60003f66270 */
[----:B------:R-:W5:Y:S01]  /*6360*/  LDL R189, [R1+0x320] ;  /* 0x0003200001bd7983 */ /* 0x000f620000100800 */
[----:B------:R-:W-:-:S03]  /*6370*/  ISETP.GE.AND P4, PT, R0, RZ, PT ;  /* 0x000000ff0000720c */ /* 0x000fc60003f86270 */
[----:B------:R-:W5:Y:S01]  /*6380*/  LDL R0, [R1+0x324] ;  /* 0x0003240001007983 */ /* 0x000f620000100800 */
[----:B------:R-:W-:-:S03]  /*6390*/  ISETP.GE.AND P1, PT, R20, RZ, PT ;  /* 0x000000ff1400720c */ /* 0x000fc60003f26270 */
[----:B------:R-:W5:Y:S01]  /*63a0*/  LDL R20, [R1+0x318] ;  /* 0x0003180001147983 */ /* 0x000f620000100800 */
[----:B------:R-:W-:Y:S02]  /*63b0*/  @!P5 IMAD.MOV R17, RZ, RZ, -R17 ;  /* 0x000000ffff11d224 */ /* 0x000fe400078e0a11 */
[----:B------:R-:W-:-:S07]  /*63c0*/  @!P2 IMAD.MOV R21, RZ, RZ, -R21 ;  /* 0x000000ffff15a224 */ /* 0x000fce00078e0a15 */
[----:B------:R-:W-:Y:S02]  /*63d0*/  @!P1 IMAD.MOV R19, RZ, RZ, -R19 ;  /* 0x000000ffff139224 */ /* 0x000fe400078e0a13 */
[----:B------:R-:W-:Y:S01]  /*63e0*/  @!P3 IMAD.MOV R23, RZ, RZ, -R23 ;  /* 0x000000ffff17b224 */ /* 0x000fe200078e0a17 */
[----:B------:R-:W-:Y:S02]  /*63f0*/  ISETP.GE.AND P2, PT, R247, RZ, PT ;  /* 0x000000fff700720c */ /* 0x000fe40003f46270 */
[----:B------:R-:W5:Y:S11]  /*6400*/  LDL R247, [R1+0x330] ;  /* 0x0003300001f77983 */ /* 0x000f760000100800 */
[----:B------:R-:W-:Y:S01]  /*6410*/  @!P2 IMAD.MOV R159, RZ, RZ, -R159 ;  /* 0x000000ffff9fa224 */ /* 0x000fe200078e0a9f */
[----:B----4-:R-:W-:-:S02]  /*6420*/  ISETP.GE.AND P5, PT, R22, RZ, PT ;  /* 0x000000ff1600720c */ /* 0x010fc40003fa6270 */
[----:B------:R-:W4:Y:S11]  /*6430*/  LDL R22, [R1+0x328] ;  /* 0x0003280001167983 */ /* 0x000f360000100800 */
[----:B------:R-:W-:Y:S01]  /*6440*/  @!P5 IMAD.MOV R155, RZ, RZ, -R155 ;  /* 0x000000ffff9bd224 */ /* 0x000fe200078e0a9b */
[----:B------:R-:W-:-:S02]  /*6450*/  ISETP.GE.AND P1, PT, R245, RZ, PT ;  /* 0x000000fff500720c */ /* 0x000fc40003f26270 */
        /* <DEDUP_REMOVED lines=10> */
[----:B------:R-:W-:Y:S01]  /*6500*/  @!P4 IMAD.MOV R153, RZ, RZ, -R153 ;  /* 0x000000ffff99c224 */ /* 0x000fe200078e0a99 */
[----:B------:R-:W-:Y:S01]  /*6510*/  ISETP.GE.AND P4, PT, R20, RZ, PT ;  /* 0x000000ff1400720c */ /* 0x000fe20003f86270 */
[----:B------:R-:W-:Y:S01]  /*6520*/  @!P3 IMAD.MOV R161, RZ, RZ, -R161 ;  /* 0x000000ffffa1b224 */ /* 0x000fe200078e0aa1 */
[----:B------:R-:W5:Y:S01]  /*6530*/  LDL R20, [R1+0x348] ;  /* 0x0003480001147983 */ /* 0x000f620000100800 */
[----:B------:R-:W-:-:S10]  /*6540*/  @!P5 IMAD.MOV R165, RZ, RZ, -R165 ;  /* 0x000000ffffa5d224 */ /* 0x000fd400078e0aa5 */
        /* <DEDUP_REMOVED lines=22> */
[----:B------:R-:W-:Y:S01]  /*66b0*/  ISETP.GE.AND P1, PT, R20, RZ, PT ;  /* 0x000000ff1400720c */ /* 0x000fe20003f26270 */
[----:B------:R-:W5:Y:S01]  /*66c0*/  LDL R18, [R1+0x368] ;  /* 0x0003680001127983 */ /* 0x000f620000100800 */
[----:B------:R-:W-:-:S03]  /*66d0*/  @!P3 IMAD.MOV R229, RZ, RZ, -R229 ;  /* 0x000000ffffe5b224 */ /* 0x000fc600078e0ae5 */
[----:B------:R-:W5:Y:S06]  /*66e0*/  LDL R20, [R1+0x36c] ;  /* 0x00036c0001147983 */ /* 0x000f6c0000100800 */
[----:B------:R-:W-:Y:S02]  /*66f0*/  @!P2 IMAD.MOV R227, RZ, RZ, -R227 ;  /* 0x000000ffffe3a224 */ /* 0x000fe400078e0ae3 */
[----:B------:R-:W-:Y:S02]  /*6700*/  @!P4 IMAD.MOV R231, RZ, RZ, -R231 ;  /* 0x000000ffffe7c224 */ /* 0x000fe400078e0ae7 */
[----:B------:R-:W-:-:S02]  /*6710*/  @!P5 IMAD.MOV R233, RZ, RZ, -R233 ;  /* 0x000000ffffe9d224 */ /* 0x000fc400078e0ae9 */
[----:B------:R-:W-:Y:S01]  /*6720*/  @!P1 IMAD.MOV R235, RZ, RZ, -R235 ;  /* 0x000000ffffeb9224 */ /* 0x000fe200078e0aeb */
[----:B------:R-:W-:Y:S02]  /*6730*/  ISETP.GE.AND P4, PT, R247, RZ, PT ;  /* 0x000000fff700720c */ /* 0x000fe40003f86270 */
[----:B------:R-:W5:Y:S01]  /*6740*/  LDL R247, [R1+0x378] ;  /* 0x0003780001f77983 */ /* 0x000f620000100800 */
[----:B----4-:R-:W-:-:S03]  /*6750*/  ISETP.GE.AND P2, PT, R22, RZ, PT ;  /* 0x000000ff1600720c */ /* 0x010fc60003f46270 */
[----:B------:R-:W4:Y:S10]  /*6760*/  LDL R22, [R1+0x370] ;  /* 0x0003700001167983 */ /* 0x000f340000100800 */
        /* <DEDUP_REMOVED lines=16> */
[----:B------:R-:W-:Y:S01]  /*6870*/  @!P1 IMAD.MOV R246, RZ, RZ, -R246 ;  /* 0x000000fffff69224 */ /* 0x000fe200078e0af6 */
[----:B------:R-:W-:Y:S01]  /*6880*/  ISETP.GE.AND P5, PT, R20, RZ, PT ;  /* 0x000000ff1400720c */ /* 0x000fe20003fa6270 */
[----:B------:R-:W-:Y:S01]  /*6890*/  @!P2 IMAD.MOV R248, RZ, RZ, -R248 ;  /* 0x000000fffff8a224 */ /* 0x000fe200078e0af8 */
[----:B------:R-:W5:Y:S02]  /*68a0*/  LDL R20, [R1+0x398] ;  /* 0x0003980001147983 */ /* 0x000f640000100800 */
[----:B------:R-:W-:-:S05]  /*68b0*/  @!P3 IMAD.MOV R250, RZ, RZ, -R250 ;  /* 0x000000fffffab224 */ /* 0x000fca00078e0afa */
[----:B------:R-:W-:-:S04]  /*68c0*/  @!P4 IMAD.MOV R252, RZ, RZ, -R252 ;  /* 0x000000fffffcc224 */ /* 0x000fc800078e0afc */
[----:B------:R-:W-:Y:S01]  /*68d0*/  @!P5 IMAD.MOV R111, RZ, RZ, -R111 ;  /* 0x000000ffff6fd224 */ /* 0x000fe200078e0a6f */
[----:B------:R-:W-:Y:S02]  /*68e0*/  ISETP.GE.AND P3, PT, R247, RZ, PT ;  /* 0x000000fff700720c */ /* 0x000fe40003f66270 */
[----:B----4-:R-:W-:Y:S02]  /*68f0*/  ISETP.GE.AND P1, PT, R22, RZ, PT ;  /* 0x000000ff1600720c */ /* 0x010fe40003f26270 */
[----:B------:R-:W4:Y:S11]  /*6900*/  LDL R22, [R1+0x39c] ;  /* 0x00039c0001167983 */ /* 0x000f360000100800 */
[----:B------:R-:W-:Y:S01]  /*6910*/  @!P1 IMAD.MOV R110, RZ, RZ, -R110 ;  /* 0x000000ffff6e9224 */ /* 0x000fe200078e0a6e */
[----:B------:R-:W-:-:S02]  /*6920*/  ISETP.GE.AND P2, PT, R245, RZ, PT ;  /* 0x000000fff500720c */ /* 0x000fc40003f46270 */
[----:B------:R-:W4:Y:S04]  /*6930*/  LDL.LU R245, [R1+0x540] ;  /* 0x0005400001f57983 */ /* 0x000f280000300800 */
[----:B------:R-:W4:Y:S07]  /*6940*/  LDL.LU R247, [R1+0x53c] ;  /* 0x00053c0001f77983 */ /* 0x000f2e0000300800 */
[----:B------:R-:W-:Y:S01]  /*6950*/  @!P2 IMAD.MOV R109, RZ, RZ, -R109 ;  /* 0x000000ffff6da224 */ /* 0x000fe200078e0a6d */
[----:B--2---:R-:W-:-:S02]  /*6960*/  ISETP.GE.AND P4, PT, R249, RZ, PT ;  /* 0x000000fff900720c */ /* 0x004fc40003f86270 */
[----:B------:R-:W2:Y:S01]  /*6970*/  LDL.LU R249, [R1+0x538] ;  /* 0x0005380001f97983 */ /* 0x000ea20000300800 */
[----:B---3--:R-:W-:-:S03]  /*6980*/  ISETP.GE.AND P5, PT, R251, RZ, PT ;  /* 0x000000fffb00720c */ /* 0x008fc60003fa6270 */
[----:B------:R-:W3:Y:S01]  /*6990*/  LDL.LU R251, [R1+0x534] ;  /* 0x0005340001fb7983 */ /* 0x000ee20000300800 */
[----:B-----5:R-:W-:-:S03]  /*69a0*/  ISETP.GE.AND P1, PT, R189, RZ, PT ;  /* 0x000000ffbd00720c */ /* 0x020fc60003f26270 */
[----:B------:R-:W5:Y:S01]  /*69b0*/  LDL.LU R189, [R1+0x530] ;  /* 0x0005300001bd7983 */ /* 0x000f620000300800 */
[----:B------:R-:W-:-:S03]  /*69c0*/  ISETP.GE.AND P2, PT, R0, RZ, PT ;  /* 0x000000ff0000720c */ /* 0x000fc60003f46270 */
[----:B------:R-:W5:Y:S01]  /*69d0*/  LDL.LU R0, [R1+0x52c] ;  /* 0x00052c0001007983 */ /* 0x000f620000300800 */
[----:B------:R-:W-:Y:S01]  /*69e0*/  @!P3 IMAD.MOV R108, RZ, RZ, -R108 ;  /* 0x000000ffff6cb224 */ /* 0x000fe200078e0a6c */
[----:B------:R-:W-:Y:S01]  /*69f0*/  ISETP.GE.AND P3, PT, R14, RZ, PT ;  /* 0x000000ff0e00720c */ /* 0x000fe20003f66270 */
[----:B------:R-:W-:Y:S01]  /*6a00*/  @!P4 IMAD.MOV R107, RZ, RZ, -R107 ;  /* 0x000000ffff6bc224 */ /* 0x000fe200078e0a6b */
[----:B------:R-:W-:Y:S01]  /*6a10*/  ISETP.GE.AND P4, PT, R16, RZ, PT ;  /* 0x000000ff1000720c */ /* 0x000fe20003f86270 */
[----:B------:R-:W-:Y:S01]  /*6a20*/  @!P5 IMAD.MOV R106, RZ, RZ, -R106 ;  /* 0x000000ffff6ad224 */ /* 0x000fe200078e0a6a */
[----:B------:R-:W-:Y:S01]  /*6a30*/  ISETP.GE.AND P5, PT, R18, RZ, PT ;  /* 0x000000ff1200720c */ /* 0x000fe20003fa6270 */
[----:B------:R-:W-:Y:S01]  /*6a40*/  @!P1 IMAD.MOV R105, RZ, RZ, -R105 ;  /* 0x000000ffff699224 */ /* 0x000fe200078e0a69 */
[----:B------:R-:W-:Y:S02]  /*6a50*/  ISETP.GE.AND P1, PT, R20, RZ, PT ;  /* 0x000000ff1400720c */ /* 0x000fe40003f26270 */
[----:B------:R-:W-:-:S05]  /*6a60*/  @!P2 IMAD.MOV R104, RZ, RZ, -R104 ;  /* 0x000000ffff68a224 */ /* 0x000fca00078e0a68 */
[----:B------:R-:W-:Y:S02]  /*6a70*/  @!P3 IMAD.MOV R103, RZ, RZ, -R103 ;  /* 0x000000ffff67b224 */ /* 0x000fe400078e0a67 */
[----:B------:R-:W-:Y:S02]  /*6a80*/  @!P4 IMAD.MOV R102, RZ, RZ, -R102 ;  /* 0x000000ffff66c224 */ /* 0x000fe400078e0a66 */
[----:B------:R-:W-:Y:S02]  /*6a90*/  @!P5 IMAD.MOV R101, RZ, RZ, -R101 ;  /* 0x000000ffff65d224 */ /* 0x000fe400078e0a65 */
[----:B------:R-:W-:Y:S01]  /*6aa0*/  @!P1 IMAD.MOV R100, RZ, RZ, -R100 ;  /* 0x000000ffff649224 */ /* 0x000fe200078e0a64 */
[----:B----4-:R-:W-:-:S13]  /*6ab0*/  ISETP.GE.AND P2, PT, R22, RZ, PT ;  /* 0x000000ff1600720c */ /* 0x010fda0003f46270 */
[----:B------:R-:W-:Y:S01]  /*6ac0*/  @!P2 IMAD.MOV R99, RZ, RZ, -R99 ;  /* 0x000000ffff63a224 */ /* 0x000fe200078e0a63 */
[----:B------:R-:W-:Y:S02]  /*6ad0*/  ISETP.GE.AND P2, PT, R247, RZ, PT ;  /* 0x000000fff700720c */ /* 0x000fe40003f46270 */
[----:B--2---:R-:W-:Y:S02]  /*6ae0*/  ISETP.GE.AND P1, PT, R249, RZ, PT ;  /* 0x000000fff900720c */ /* 0x004fe40003f26270 */
[----:B---3--:R-:W-:Y:S02]  /*6af0*/  ISETP.GE.AND P5, PT, R251, RZ, PT ;  /* 0x000000fffb00720c */ /* 0x008fe40003fa6270 */
[----:B-----5:R-:W-:Y:S02]  /*6b00*/  ISETP.GE.AND P4, PT, R189, RZ, PT ;  /* 0x000000ffbd00720c */ /* 0x020fe40003f86270 */
[----:B------:R-:W-:-:S07]  /*6b10*/  ISETP.GE.AND P3, PT, R0, RZ, PT ;  /* 0x000000ff0000720c */ /* 0x000fce0003f66270 */
[----:B------:R-:W-:Y:S01]  /*6b20*/  @!P1 IMAD.MOV R95, RZ, RZ, -R95 ;  /* 0x000000ffff5f9224 */ /* 0x000fe200078e0a5f */
[----:B------:R-:W-:Y:S01]  /*6b30*/  ISETP.GE.AND P1, PT, R239, RZ, PT ;  /* 0x000000ffef00720c */ /* 0x000fe20003f26270 */
[----:B------:R-:W-:Y:S01]  /*6b40*/  @!P2 IMAD.MOV R94, RZ, RZ, -R94 ;  /* 0x000000ffff5ea224 */ /* 0x000fe200078e0a5e */
[----:B------:R-:W-:Y:S01]  /*6b50*/  ISETP.GE.AND P2, PT, R238, RZ, PT ;  /* 0x000000ffee00720c */ /* 0x000fe20003f46270 */
[----:B------:R-:W-:Y:S01]  /*6b60*/  @!P5 IMAD.MOV R96, RZ, RZ, -R96 ;  /* 0x000000ffff60d224 */ /* 0x000fe200078e0a60 */
[----:B------:R-:W-:Y:S01]  /*6b70*/  ISETP.GE.AND P5, PT, R241, RZ, PT ;  /* 0x000000fff100720c */ /* 0x000fe20003fa6270 */
[----:B------:R-:W2:Y:S01]  /*6b80*/  LDL.LU R0, [R1+0x528] ;  /* 0x0005280001007983 */ /* 0x000ea20000300800 */
[----:B------:R-:W-:Y:S01]  /*6b90*/  @!P4 IMAD.MOV R97, RZ, RZ, -R97 ;  /* 0x000000ffff61c224 */ /* 0x000fe200078e0a61 */
[----:B------:R-:W-:Y:S02]  /*6ba0*/  ISETP.GE.AND P4, PT, R243, RZ, PT ;  /* 0x000000fff300720c */ /* 0x000fe40003f86270 */
[----:B------:R-:W3:Y:S01]  /*6bb0*/  LDL.LU R189, [R1+0x524] ;  /* 0x0005240001bd7983 */ /* 0x000ee20000300800 */
[----:B------:R-:W-:Y:S01]  /*6bc0*/  @!P3 IMAD.MOV R98, RZ, RZ, -R98 ;  /* 0x000000ffff62b224 */ /* 0x000fe200078e0a62 */
[----:B------:R-:W-:-:S02]  /*6bd0*/  ISETP.GE.AND P3, PT, R245, RZ, PT ;  /* 0x000000fff500720c */ /* 0x000fc40003f66270 */
[----:B------:R-:W-:Y:S01]  /*6be0*/  @!P1 IMAD.MOV R90, RZ, RZ, -R90 ;  /* 0x000000ffff5a9224 */ /* 0x000fe200078e0a5a */
[----:B------:R-:W-:Y:S01]  /*6bf0*/  ISETP.GE.AND P1, PT, R230, RZ, PT ;  /* 0x000000ffe600720c */ /* 0x000fe20003f26270 */
[----:B------:R-:W-:Y:S01]  /*6c00*/  @!P2 IMAD.MOV R89, RZ, RZ, -R89 ;  /* 0x000000ffff59a224 */ /* 0x000fe200078e0a59 */
[----:B------:R-:W-:Y:S01]  /*6c10*/  ISETP.GE.AND P2, PT, R228, RZ, PT ;  /* 0x000000ffe400720c */ /* 0x000fe20003f46270 */
[----:B------:R-:W-:Y:S01]  /*6c20*/  @!P5 IMAD.MOV R91, RZ, RZ, -R91 ;  /* 0x000000ffff5bd224 */ /* 0x000fe200078e0a5b */
[----:B------:R-:W-:Y:S02]  /*6c30*/  ISETP.GE.AND P5, PT, R232, RZ, PT ;  /* 0x000000ffe800720c */ /* 0x000fe40003fa6270 */
[----:B------:R-:W-:Y:S01]  /*6c40*/  @!P4 IMAD.MOV R92, RZ, RZ, -R92 ;  /* 0x000000ffff5cc224 */ /* 0x000fe200078e0a5c */
[----:B------:R-:W-:-:S03]  /*6c50*/  ISETP.GE.AND P4, PT, R234, RZ, PT ;  /* 0x000000ffea00720c */ /* 0x000fc60003f86270 */
[----:B------:R-:W-:Y:S01]  /*6c60*/  @!P3 IMAD.MOV R93, RZ, RZ, -R93 ;  /* 0x000000ffff5db224 */ /* 0x000fe200078e0a5d */
[----:B------:R-:W-:Y:S02]  /*6c70*/  ISETP.GE.AND P3, PT, R236, RZ, PT ;  /* 0x000000ffec00720c */ /* 0x000fe40003f66270 */
        /* <DEDUP_REMOVED lines=120> */
[----:B------:R-:W-:Y:S02]  /*7400*/  ISETP.GE.AND P6, PT, R152, RZ, PT ;  /* 0x000000ff9800720c */ /* 0x000fe40003fc6270 */
[----:B------:R-:W-:Y:S02]  /*7410*/  ISETP.NE.AND P0, PT, R5, RZ, PT ;  /* 0x000000ff0500720c */ /* 0x000fe40003f05270 */
[----:B------:R-:W-:-:S04]  /*7420*/  LOP3.LUT R5, RZ, R5, RZ, 0x33, !PT ;  /* 0x00000005ff057212 */ /* 0x000fc800078e33ff */
[C---:B------:R-:W-:Y:S01]  /*7430*/  SEL R8, R5.reuse, R8, !P0 ;  /* 0x0000000805087207 */ /* 0x040fe20004000000 */
[----:B------:R-:W-:Y:S01]  /*7440*/  @!P4 IMAD.MOV R33, RZ, RZ, -R33 ;  /* 0x000000ffff21c224 */ /* 0x000fe200078e0a21 */
[C---:B------:R-:W-:Y:S01]  /*7450*/  SEL R21, R5.reuse, R21, !P0 ;  /* 0x0000001505157207 */ /* 0x040fe20004000000 */
[----:B------:R-:W-:Y:S02]  /*7460*/  @!P3 IMAD.MOV R35, RZ, RZ, -R35 ;  /* 0x000000ffff23b224 */ /* 0x000fe400078e0a23 */
[----:B------:R-:W-:Y:S02]  /*7470*/  @!P5 IMAD.MOV R25, RZ, RZ, -R25 ;  /* 0x000000ffff19d224 */ /* 0x000fe400078e0a19 */
[----:B------:R-:W-:Y:S02]  /*7480*/  @!P1 IMAD.MOV R26, RZ, RZ, -R26 ;  /* 0x000000ffff1a9224 */ /* 0x000fe400078e0a1a */
[----:B------:R-:W-:Y:S01]  /*7490*/  @!P2 IMAD.MOV R24, RZ, RZ, -R24 ;  /* 0x000000ffff18a224 */ /* 0x000fe200078e0a18 */
[----:B------:R-:W-:Y:S01]  /*74a0*/  SEL R9, R5, R9, !P0 ;  /* 0x0000000905097207 */ /* 0x000fe20004000000 */
[----:B------:R-:W-:-:S02]  /*74b0*/  @!P6 IMAD.MOV R11, RZ, RZ, -R11 ;  /* 0x000000ffff0be224 */ /* 0x000fc400078e0a0b */
[----:B------:R-:W-:Y:S01]  /*74c0*/  IMAD R8, R8, UR4, RZ ;  /* 0x0000000408087c24 */ /* 0x000fe2000f8e02ff */
[----:B------:R-:W-:Y:S01]  /*74d0*/  SEL R134, R5, R4, !P0 ;  /* 0x0000000405867207 */ /* 0x000fe20004000000 */
[----:B------:R-:W-:Y:S01]  /*74e0*/  IMAD R21, R21, UR4, RZ ;  /* 0x0000000415157c24 */ /* 0x000fe2000f8e02ff */
[C---:B------:R-:W-:Y:S02]  /*74f0*/  SEL R4, R5.reuse, R12, !P0 ;  /* 0x0000000c05047207 */ /* 0x040fe40004000000 */
[C---:B------:R-:W-:Y:S02]  /*7500*/  SEL R6, R5.reuse, R6, !P0 ;  /* 0x0000000605067207 */ /* 0x040fe40004000000 */
[C---:B------:R-:W-:Y:S02]  /*7510*/  SEL R7, R5.reuse, R7, !P0 ;  /* 0x0000000705077207 */ /* 0x040fe40004000000 */
[C---:B------:R-:W-:Y:S02]  /*7520*/  SEL R10, R5.reuse, R10, !P0 ;  /* 0x0000000a050a7207 */ /* 0x040fe40004000000 */
[----:B------:R-:W-:-:S02]  /*7530*/  SEL R13, R5, R13, !P0 ;  /* 0x0000000d050d7207 */ /* 0x000fc40004000000 */
[C---:B------:R-:W-:Y:S02]  /*7540*/  SEL R15, R5.reuse, R15, !P0 ;  /* 0x0000000f050f7207 */ /* 0x040fe40004000000 */
        /* <DEDUP_REMOVED lines=116> */
[----:B------:R-:W-:Y:S01]  /*7c90*/  SEL R24, R5, R24, !P0 ;  /* 0x0000001805187207 */ /* 0x000fe20004000000 */
[----:B------:R-:W-:Y:S01]  /*7ca0*/  IMAD R9, R9, UR4, RZ ;  /* 0x0000000409097c24 */ /* 0x000fe2000f8e02ff */
[----:B------:R-:W-:Y:S02]  /*7cb0*/  SEL R5, R5, R11, !P0 ;  /* 0x0000000b05057207 */ /* 0x000fe40004000000 */
[----:B------:R-:W-:-:S02]  /*7cc0*/  SHF.R.S32.HI R16, RZ, 0x1f, R8 ;  /* 0x0000001fff107819 */ /* 0x000fc40000011408 */
[----:B------:R-:W-:Y:S01]  /*7cd0*/  IADD3 R8, P0, R8, UR6, RZ ;  /* 0x0000000608087c10 */ /* 0x000fe2000ff1e0ff */
[----:B------:R-:W-:Y:S01]  /*7ce0*/  IMAD R163, R163, UR4, RZ ;  /* 0x00000004a3a37c24 */ /* 0x000fe2000f8e02ff */
[----:B------:R-:W-:Y:S01]  /*7cf0*/  SHF.R.S32.HI R158, RZ, 0x1f, R21 ;  /* 0x0000001fff9e7819 */ /* 0x000fe20000011415 */
[----:B------:R-:W-:Y:S01]  /*7d00*/  IMAD R23, R23, UR4, RZ ;  /* 0x0000000417177c24 */ /* 0x000fe2000f8e02ff */
[----:B------:R-:W-:Y:S01]  /*7d10*/  IADD3.X R16, R16, UR7, RZ, P0, !PT ;  /* 0x0000000710107c10 */ /* 0x000fe200087fe4ff */
[----:B------:R-:W-:Y:S01]  /*7d20*/  IMAD R10, R10, UR4, RZ ;  /* 0x000000040a0a7c24 */ /* 0x000fe2000f8e02ff */
[----:B------:R-:W-:Y:S02]  /*7d30*/  SHF.R.S32.HI R18, RZ, 0x1f, R9 ;  /* 0x0000001fff127819 */ /* 0x000fe40000011409 */
[----:B------:R-:W-:Y:S02]  /*7d40*/  IADD3 R21, P0, R21, UR6, RZ ;  /* 0x0000000615157c10 */ /* 0x000fe4000ff1e0ff */
[----:B------:R-:W-:Y:S01]  /*7d50*/  IADD3 R9, P1, R9, UR6, RZ ;  /* 0x0000000609097c10 */ /* 0x000fe2000ff3e0ff */
[----:B------:R-:W-:Y:S01]  /*7d60*/  IMAD R225, R225, UR4, RZ ;  /* 0x00000004e1e17c24 */ /* 0x000fe2000f8e02ff */
[----:B------:R-:W-:Y:S01]  /*7d70*/  SHF.R.S32.HI R169, RZ, 0x1f, R163 ;  /* 0x0000001fffa97819 */ /* 0x000fe200000114a3 */
[----:B------:R-:W-:Y:S01]  /*7d80*/  IMAD R165, R165, UR4, RZ ;  /* 0x00000004a5a57c24 */ /* 0x000fe2000f8e02ff */
[----:B------:R-:W-:Y:S01]  /*7d90*/  IADD3.X R158, R158, UR7, RZ, P0, !PT ;  /* 0x000000079e9e7c10 */ /* 0x000fe200087fe4ff */
[----:B------:R-:W-:Y:S01]  /*7da0*/  IMAD R153, R153, UR4, RZ ;  /* 0x0000000499997c24 */ /* 0x000fe2000f8e02ff */
[----:B------:R-:W-:-:S02]  /*7db0*/  SHF.R.S32.HI R160, RZ, 0x1f, R23 ;  /* 0x0000001fffa07819 */ /* 0x000fc40000011417 */
[----:B------:R-:W-:Y:S02]  /*7dc0*/  IADD3.X R18, R18, UR7, RZ, P1, !PT ;  /* 0x0000000712127c10 */ /* 0x000fe40008ffe4ff */
[----:B------:R-:W-:Y:S01]  /*7dd0*/  IADD3 R163, P0, R163, UR6, RZ ;  /* 0x00000006a3a37c10 */ /* 0x000fe2000ff1e0ff */
[----:B------:R-:W-:Y:S01]  /*7de0*/  IMAD R13, R13, UR4, RZ ;  /* 0x000000040d0d7c24 */ /* 0x000fe2000f8e02ff */
[----:B------:R-:W-:Y:S02]  /*7df0*/  SHF.R.S32.HI R20, RZ, 0x1f, R10 ;  /* 0x0000001fff147819 */ /* 0x000fe4000001140a */
[----:B------:R-:W-:Y:S01]  /*7e00*/  IADD3 R23, P1, R23, UR6, RZ ;  /* 0x0000000617177c10 */ /* 0x000fe2000ff3e0ff */
[----:B------:R-:W-:Y:S01]  /*7e10*/  IMAD R4, R4, UR4, RZ ;  /* 0x0000000404047c24 */ /* 0x000fe2000f8e02ff */
        /* <DEDUP_REMOVED lines=11> */
[----:B------:R-:W-:Y:S02]  /*7ed0*/  IADD3.X R20, R20, UR7, RZ, P2, !PT ;  /* 0x0000000714147c10 */ /* 0x000fe400097fe4ff */
[----:B------:R-:W-:Y:S01]  /*7ee0*/  IADD3 R165, P1, R165, UR6, RZ ;  /* 0x00000006a5a57c10 */ /* 0x000fe2000ff3e0ff */
[----:B------:R-:W-:Y:S01]  /*7ef0*/  IMAD R15, R15, UR4, RZ ;  /* 0x000000040f0f7c24 */ /* 0x000fe2000f8e02ff */
[----:B------:R-:W-:-:S02]  /*7f00*/  SHF.R.S32.HI R22, RZ, 0x1f, R13 ;  /* 0x0000001fff167819 */ /* 0x000fc4000001140d */
[----:B------:R-:W-:Y:S01]  /*7f10*/  IADD3 R153, P2, R153, UR6, RZ ;  /* 0x0000000699997c10 */ /* 0x000fe2000ff5e0ff */
[----:B------:R-:W-:Y:S01]  /*7f20*/  IMAD R6, R6, UR4, RZ ;  /* 0x0000000406067c24 */ /* 0x000fe2000f8e02ff */
[----:B------:R-:W-:Y:S02]  /*7f30*/  SHF.R.S32.HI R11, RZ, 0x1f, R4 ;  /* 0x0000001fff0b7819 */ /* 0x000fe40000011404 */
[----:B------:R-:W-:Y:S01]  /*7f40*/  IADD3 R13, P3, R13, UR6, RZ ;  /* 0x000000060d0d7c10 */ /* 0x000fe2000ff7e0ff */
[----:B------:R-:W-:Y:S01]  /*7f50*/  IMAD R242, R242, UR4, RZ ;  /* 0x00000004f2f27c24 */ /* 0x000fe2000f8e02ff */
[----:B------:R-:W-:Y:S01]  /*7f60*/  IADD3 R4, P4, R4, UR6, RZ ;  /* 0x0000000604047c10 */ /* 0x000fe2000ff9e0ff */
[----:B------:R-:W-:Y:S01]  /*7f70*/  IMAD R111, R111, UR4, RZ ;  /* 0x000000046f6f7c24 */ /* 0x000fe2000f8e02ff */
[----:B------:R-:W-:Y:S02]  /*7f80*/  SHF.R.S32.HI R239, RZ, 0x1f, R240 ;  /* 0x0000001fffef7819 */ /* 0x000fe400000114f0 */
        /* <DEDUP_REMOVED lines=11> */
[----:B------:R-:W-:Y:S02]  /*8040*/  IADD3.X R22, R22, UR7, RZ, P3, !PT ;  /* 0x0000000716167c10 */ /* 0x000fe40009ffe4ff */
[----:B------:R-:W-:Y:S01]  /*8050*/  IADD3 R215, P2, R215, UR6, RZ ;  /* 0x00000006d7d77c10 */ /* 0x000fe2000ff5e0ff */
[----:B------:R-:W-:Y:S01]  /*8060*/  IMAD R7, R7, UR4, RZ ;  /* 0x0000000407077c24 */ /* 0x000fe2000f8e02ff */
[----:B------:R-:W-:Y:S01]  /*8070*/  SHF.R.S32.HI R152, RZ, 0x1f, R15 ;  /* 0x0000001fff987819 */ /* 0x000fe2000001140f */
[----:B------:R-:W-:Y:S01]  /*8080*/  IMAD R17, R17, UR4, RZ ;  /* 0x0000000411117c24 */ /* 0x000fe2000f8e02ff */
[----:B------:R-:W-:Y:S02]  /*8090*/  IADD3.X R11, R11, UR7, RZ, P4, !PT ;  /* 0x000000070b0b7c10 */ /* 0x000fe4000a7fe4ff */
[----:B------:R-:W-:Y:S02]  /*80a0*/  IADD3 R155, P3, R155, UR6, RZ ;  /* 0x000000069b9b7c10 */ /* 0x000fe4000ff7e0ff */
[----:B------:R-:W-:-:S02]  /*80b0*/  SHF.R.S32.HI R12, RZ, 0x1f, R6 ;  /* 0x0000001fff0c7819 */ /* 0x000fc40000011406 */
[----:B------:R-:W-:Y:S02]  /*80c0*/  IADD3 R15, P4, R15, UR6, RZ ;  /* 0x000000060f0f7c10 */ /* 0x000fe4000ff9e0ff */
[----:B------:R-:W-:Y:S01]  /*80d0*/  IADD3.X R239, R239, UR7, RZ, P0, !PT ;  /* 0x00000007efef7c10 */ /* 0x000fe200087fe4ff */
[----:B------:R-:W-:Y:S01]  /*80e0*/  IMAD R244, R244, UR4, RZ ;  /* 0x00000004f4f47c24 */ /* 0x000fe2000f8e02ff */
        /* <DEDUP_REMOVED lines=14> */
[----:B------:R-:W-:Y:S01]  /*81d0*/  SHF.R.S32.HI R166, RZ, 0x1f, R157 ;  /* 0x0000001fffa67819 */ /* 0x000fe2000001149d */
[----:B------:R-:W-:Y:S01]  /*81e0*/  IMAD R159, R159, UR4, RZ ;  /* 0x000000049f9f7c24 */ /* 0x000fe2000f8e02ff */
[----:B------:R-:W-:-:S02]  /*81f0*/  IADD3.X R152, R152, UR7, RZ, P4, !PT ;  /* 0x0000000798987c10 */ /* 0x000fc4000a7fe4ff */
[----:B------:R-:W-:Y:S01]  /*8200*/  IADD3 R217, P3, R217, UR6, RZ ;  /* 0x00000006d9d97c10 */ /* 0x000fe2000ff7e0ff */
[----:B------:R0:W-:Y:S01]  /*8210*/  STL [R1+0x4], R171 ;  /* 0x000004ab01007387 */ /* 0x0001e20000100800 */
[----:B------:R-:W-:Y:S02]  /*8220*/  SHF.R.S32.HI R14, RZ, 0x1f, R7 ;  /* 0x0000001fff0e7819 */ /* 0x000fe40000011407 */
[----:B------:R-:W-:Y:S02]  /*8230*/  SHF.R.S32.HI R154, RZ, 0x1f, R17 ;  /* 0x0000001fff9a7819 */ /* 0x000fe40000011411 */
[----:B------:R-:W-:Y:S02]  /*8240*/  IADD3.X R12, R12, UR7, RZ, P5, !PT ;  /* 0x000000070c0c7c10 */ /* 0x000fe4000affe4ff */
[----:B------:R-:W-:Y:S02]  /*8250*/  IADD3 R157, P4, R157, UR6, RZ ;  /* 0x000000069d9d7c10 */ /* 0x000fe4000ff9e0ff */
[----:B------:R-:W-:-:S02]  /*8260*/  IADD3 R7, P6, R7, UR6, RZ ;  /* 0x0000000607077c10 */ /* 0x000fc4000ffde0ff */
[----:B------:R-:W-:Y:S02]  /*8270*/  IADD3 R17, P5, R17, UR6, RZ ;  /* 0x0000000611117c10 */ /* 0x000fe4000ffbe0ff */
[----:B------:R-:W-:Y:S01]  /*8280*/  IADD3.X R241, R241, UR7, RZ, P1, !PT ;  /* 0x00000007f1f17c10 */ /* 0x000fe20008ffe4ff */
[----:B------:R-:W-:Y:S01]  /*8290*/  IMAD R246, R246, UR4, RZ ;  /* 0x00000004f6f67c24 */ /* 0x000fe2000f8e02ff */
[----:B------:R-:W-:Y:S01]  /*82a0*/  SHF.R.S32.HI R243, RZ, 0x1f, R244 ;  /* 0x0000001ffff37819 */ /* 0x000fe200000114f4 */
[----:B------:R-:W-:Y:S01]  /*82b0*/  IMAD R109, R109, UR4, RZ ;  /* 0x000000046d6d7c24 */ /* 0x000fe2000f8e02ff */
[----:B------:R-:W-:Y:S02]  /*82c0*/  IADD3.X R228, R228, UR7, RZ, P2, !PT ;  /* 0x00000007e4e47c10 */ /* 0x000fe400097fe4ff */
[----:B0-----:R-:W-:Y:S01]  /*82d0*/  IADD3 R171, P1, R110, UR6, RZ ;  /* 0x000000066eab7c10 */ /* 0x001fe2000ff3e0ff */
        /* <DEDUP_REMOVED lines=10> */
[----:B------:R-:W-:Y:S02]  /*8380*/  IADD3.X R14, R14, UR7, RZ, P6, !PT ;  /* 0x000000070e0e7c10 */ /* 0x000fe4000b7fe4ff */
[----:B------:R-:W-:Y:S02]  /*8390*/  SHF.R.S32.HI R167, RZ, 0x1f, R159 ;  /* 0x0000001fffa77819 */ /* 0x000fe4000001149f */
[----:B------:R-:W-:Y:S02]  /*83a0*/  IADD3.X R154, R154, UR7, RZ, P5, !PT ;  /* 0x000000079a9a7c10 */ /* 0x000fe4000affe4ff */
[----:B------:R-:W-:Y:S01]  /*83b0*/  IADD3 R219, P4, R219, UR6, RZ ;  /* 0x00000006dbdb7c10 */ /* 0x000fe2000ff9e0ff */
[----:B------:R0:W-:Y:S01]  /*83c0*/  STL [R1+0xc], R171 ;  /* 0x00000cab01007387 */ /* 0x0001e20000100800 */
[----:B------:R-:W-:Y:S02]  /*83d0*/  IADD3 R19, P6, R19, UR6, RZ ;  /* 0x0000000613137c10 */ /* 0x000fe4000ffde0ff */
[----:B------:R-:W-:-:S02]  /*83e0*/  IADD3 R159, P5, R159, UR6, RZ ;  /* 0x000000069f9f7c10 */ /* 0x000fc4000ffbe0ff */
[----:B------:R-:W-:Y:S01]  /*83f0*/  IADD3.X R243, R243, UR7, RZ, P2, !PT ;  /* 0x00000007f3f37c10 */ /* 0x000fe200097fe4ff */
[----:B------:R-:W-:Y:S01]  /*8400*/  IMAD R248, R248, UR4, RZ ;  /* 0x00000004f8f87c24 */ /* 0x000fe2000f8e02ff */
[----:B------:R-:W-:Y:S01]  /*8410*/  SHF.R.S32.HI R245, RZ, 0x1f, R246 ;  /* 0x0000001ffff57819 */ /* 0x000fe200000114f6 */
[----:B------:R-:W-:Y:S01]  /*8420*/  IMAD R108, R108, UR4, RZ ;  /* 0x000000046c6c7c24 */ /* 0x000fe2000f8e02ff */
[----:B------:R-:W-:Y:S02]  /*8430*/  IADD3.X R230, R230, UR7, RZ, P3, !PT ;  /* 0x00000007e6e67c10 */ /* 0x000fe40009ffe4ff */
[----:B0-----:R-:W-:Y:S01]  /*8440*/  IADD3 R171, P2, R109, UR6, RZ ;  /* 0x000000066dab7c10 */ /* 0x001fe2000ff5e0ff */
[----:B------:R-:W-:Y:S01]  /*8450*/  IMAD R223, R223, UR4, RZ ;  /* 0x00000004dfdf7c24 */ /* 0x000fe2000f8e02ff */
[----:B------:R-:W-:Y:S01]  /*8460*/  SHF.R.S32.HI R232, RZ, 0x1f, R233 ;  /* 0x0000001fffe87819 */ /* 0x000fe200000114e9 */
[----:B------:R-:W-:Y:S01]  /*8470*/  IMAD R235, R235, UR4, RZ ;  /* 0x00000004ebeb7c24 */ /* 0x000fe2000f8e02ff */
[----:B------:R-:W-:-:S02]  /*8480*/  IADD3.X R218, R218, UR7, RZ, P4, !PT ;  /* 0x00000007dada7c10 */ /* 0x000fc4000a7fe4ff */
[----:B------:R-:W-:Y:S02]  /*8490*/  IADD3 R246, P3, R246, UR6, RZ ;  /* 0x00000006f6f67c10 */ /* 0x000fe4000ff7e0ff */
[----:B------:R-:W-:Y:S02]  /*84a0*/  SHF.R.S32.HI R168, RZ, 0x1f, R161 ;  /* 0x0000001fffa87819 */ /* 0x000fe400000114a1 */
[----:B------:R-:W-:Y:S02]  /*84b0*/  IADD3.X R156, R156, UR7, RZ, P6, !PT ;  /* 0x000000079c9c7c10 */ /* 0x000fe4000b7fe4ff */
[----:B------:R-:W-:Y:S02]  /*84c0*/  SHF.R.S32.HI R220, RZ, 0x1f, R221 ;  /* 0x0000001fffdc7819 */ /* 0x000fe400000114dd */
[----:B------:R-:W-:Y:S02]  /*84d0*/  IADD3.X R167, R167, UR7, RZ, P5, !PT ;  /* 0x00000007a7a77c10 */ /* 0x000fe4000affe4ff */
[----:B------:R-:W-:-:S02]  /*84e0*/  IADD3 R233, P4, R233, UR6, RZ ;  /* 0x00000006e9e97c10 */ /* 0x000fc4000ff9e0ff */
[----:B------:R-:W-:Y:S02]  /*84f0*/  IADD3 R161, P6, R161, UR6, RZ ;  /* 0x00000006a1a17c10 */ /* 0x000fe4000ffde0ff */
[----:B------:R-:W-:Y:S01]  /*8500*/  IADD3 R221, P5, R221, UR6, RZ ;  /* 0x00000006dddd7c10 */ /* 0x000fe2000ffbe0ff */
[----:B------:R0:W-:Y:S01]  /*8510*/  STL [R1+0x14], R171 ;  /* 0x000014ab01007387 */ /* 0x0001e20000100800 */
[----:B------:R-:W-:Y:S01]  /*8520*/  IADD3.X R245, R245, UR7, RZ, P3, !PT ;  /* 0x00000007f5f57c10 */ /* 0x000fe20009ffe4ff */
[----:B------:R-:W-:Y:S01]  /*8530*/  IMAD R237, R237, UR4, RZ ;  /* 0x00000004eded7c24 */ /* 0x000fe2000f8e02ff */
[----:B------:R-:W-:Y:S01]  /*8540*/  SHF.R.S32.HI R247, RZ, 0x1f, R248 ;  /* 0x0000001ffff77819 */ /* 0x000fe200000114f8 */
[----:B------:R-:W-:Y:S01]  /*8550*/  IMAD R250, R250, UR4, RZ ;  /* 0x00000004fafa7c24 */ /* 0x000fe2000f8e02ff */
[----:B------:R-:W-:Y:S01]  /*8560*/  IADD3.X R232, R232, UR7, RZ, P4, !PT ;  /* 0x00000007e8e87c10 */ /* 0x000fe2000a7fe4ff */
[----:B------:R-:W-:Y:S01]  /*8570*/  IMAD R107, R107, UR4, RZ ;  /* 0x000000046b6b7c24 */ /* 0x000fe2000f8e02ff */
[----:B------:R-:W-:-:S02]  /*8580*/  SHF.R.S32.HI R222, RZ, 0x1f, R223 ;  /* 0x0000001fffde7819 */ /* 0x000fc400000114df */
[----:B------:R-:W-:Y:S02]  /*8590*/  IADD3.X R168, R168, UR7, RZ, P6, !PT ;  /* 0x00000007a8a87c10 */ /* 0x000fe4000b7fe4ff */
[----:B0-----:R-:W-:Y:S02]  /*85a0*/  IADD3 R171, P3, R108, UR6, RZ ;  /* 0x000000066cab7c10 */ /* 0x001fe4000ff7e0ff */
[----:B------:R-:W-:Y:S02]  /*85b0*/  SHF.R.S32.HI R234, RZ, 0x1f, R235 ;  /* 0x0000001fffea7819 */ /* 0x000fe400000114eb */
[----:B------:R-:W-:Y:S02]  /*85c0*/  IADD3.X R220, R220, UR7, RZ, P5, !PT ;  /* 0x00000007dcdc7c10 */ /* 0x000fe4000affe4ff */
[----:B------:R-:W-:Y:S02]  /*85d0*/  IADD3 R248, P4, R248, UR6, RZ ;  /* 0x00000006f8f87c10 */ /* 0x000fe4000ff9e0ff */
[----:B------:R-:W-:-:S02]  /*85e0*/  IADD3 R223, P6, R223, UR6, RZ ;  /* 0x00000006dfdf7c10 */ /* 0x000fc4000ffde0ff */
[----:B------:R-:W-:Y:S01]  /*85f0*/  IADD3 R235, P5, R235, UR6, RZ ;  /* 0x00000006ebeb7c10 */ /* 0x000fe2000ffbe0ff */
[----:B------:R0:W-:Y:S01]  /*8600*/  STL [R1+0x1c], R171 ;  /* 0x00001cab01007387 */ /* 0x0001e20000100800 */
[----:B------:R-:W-:Y:S01]  /*8610*/  IADD3.X R247, R247, UR7, RZ, P4, !PT ;  /* 0x00000007f7f77c10 */ /* 0x000fe2000a7fe4ff */
[----:B------:R-:W-:Y:S01]  /*8620*/  IMAD R252, R252, UR4, RZ ;  /* 0x00000004fcfc7c24 */ /* 0x000fe2000f8e02ff */
[----:B------:R-:W-:Y:S01]  /*8630*/  SHF.R.S32.HI R236, RZ, 0x1f, R237 ;  /* 0x0000001fffec7819 */ /* 0x000fe200000114ed */
[----:B------:R-:W-:Y:S01]  /*8640*/  IMAD R106, R106, UR4, RZ ;  /* 0x000000046a6a7c24 */ /* 0x000fe2000f8e02ff */
[----:B------:R-:W-:Y:S02]  /*8650*/  IADD3.X R222, R222, UR7, RZ, P6, !PT ;  /* 0x00000007dede7c10 */ /* 0x000fe4000b7fe4ff */
[----:B------:R-:W-:Y:S02]  /*8660*/  SHF.R.S32.HI R249, RZ, 0x1f, R250 ;  /* 0x0000001ffff97819 */ /* 0x000fe400000114fa */
[----:B------:R-:W-:-:S02]  /*8670*/  IADD3.X R234, R234, UR7, RZ, P5, !PT ;  /* 0x00000007eaea7c10 */ /* 0x000fc4000affe4ff */
[----:B0-----:R-:W-:Y:S02]  /*8680*/  IADD3 R171, P4, R107, UR6, RZ ;  /* 0x000000066bab7c10 */ /* 0x001fe4000ff9e0ff */
[----:B------:R-:W-:Y:S02]  /*8690*/  IADD3 R237, P6, R237, UR6, RZ ;  /* 0x00000006eded7c10 */ /* 0x000fe4000ffde0ff */
[----:B------:R-:W-:Y:S01]  /*86a0*/  IADD3 R250, P5, R250, UR6, RZ ;  /* 0x00000006fafa7c10 */ /* 0x000fe2000ffbe0ff */
[----:B------:R0:W-:Y:S01]  /*86b0*/  STL [R1+0x24], R171 ;  /* 0x000024ab01007387 */ /* 0x0001e20000100800 */
[----:B------:R-:W-:Y:S01]  /*86c0*/  SHF.R.S32.HI R251, RZ, 0x1f, R252 ;  /* 0x0000001ffffb7819 */ /* 0x000fe200000114fc */
[----:B------:R-:W-:Y:S01]  /*86d0*/  IMAD R105, R105, UR4, RZ ;  /* 0x0000000469697c24 */ /* 0x000fe2000f8e02ff */
[----:B------:R-:W-:Y:S02]  /*86e0*/  IADD3.X R236, R236, UR7, RZ, P6, !PT ;  /* 0x00000007ecec7c10 */ /* 0x000fe4000b7fe4ff */
[----:B------:R-:W-:-:S02]  /*86f0*/  IADD3.X R249, R249, UR7, RZ, P5, !PT ;  /* 0x00000007f9f97c10 */ /* 0x000fc4000affe4ff */
[----:B------:R-:W-:Y:S02]  /*8700*/  IADD3 R252, P6, R252, UR6, RZ ;  /* 0x00000006fcfc7c10 */ /* 0x000fe4000ffde0ff */
[----:B0-----:R-:W-:Y:S02]  /*8710*/  IADD3 R171, P5, R106, UR6, RZ ;  /* 0x000000066aab7c10 */ /* 0x001fe4000ffbe0ff */
[----:B------:R-:W-:Y:S02]  /*8720*/  SHF.R.S32.HI R112, RZ, 0x1f, R111 ;  /* 0x0000001fff707819 */ /* 0x000fe4000001146f */
[----:B------:R-:W-:Y:S01]  /*8730*/  IADD3.X R251, R251, UR7, RZ, P6, !PT ;  /* 0x00000007fbfb7c10 */ /* 0x000fe2000b7fe4ff */
[----:B------:R0:W-:Y:S01]  /*8740*/  STL [R1+0x2c], R171 ;  /* 0x00002cab01007387 */ /* 0x0001e20000100800 */
[----:B------:R-:W-:Y:S01]  /*8750*/  IADD3 R172, P6, R105, UR6, RZ ;  /* 0x0000000669ac7c10 */ /* 0x000fe2000ffde0ff */
[----:B------:R-:W-:Y:S01]  /*8760*/  IMAD R104, R104, UR4, RZ ;  /* 0x0000000468687c24 */ /* 0x000fe2000f8e02ff */
[----:B------:R-:W-:Y:S01]  /*8770*/  SHF.R.S32.HI R111, RZ, 0x1f, R110 ;  /* 0x0000001fff6f7819 */ /* 0x000fe2000001146e */
[----:B------:R-:W-:-:S02]  /*8780*/  IMAD R103, R103, UR4, RZ ;  /* 0x0000000467677c24 */ /* 0x000fc4000f8e02ff */
[----:B------:R1:W-:Y:S01]  /*8790*/  STL [R1+0x34], R172 ;  /* 0x000034ac01007387 */ /* 0x0003e20000100800 */
[----:B0-----:R-:W-:Y:S02]  /*87a0*/  IADD3.X R171, R112, UR7, RZ, P0, !PT ;  /* 0x0000000770ab7c10 */ /* 0x001fe400087fe4ff */
[----:B------:R-:W-:-:S03]  /*87b0*/  SHF.R.S32.HI R110, RZ, 0x1f, R109 ;  /* 0x0000001fff6e7819 */ /* 0x000fc6000001146d */
[----:B------:R0:W-:Y:S01]  /*87c0*/  STL [R1], R171 ;  /* 0x000000ab01007387 */ /* 0x0001e20000100800 */
[----:B-1----:R-:W-:Y:S01]  /*87d0*/  IADD3 R172, P0, R104, UR6, RZ ;  /* 0x0000000668ac7c10 */ /* 0x002fe2000ff1e0ff */
[----:B------:R-:W-:-:S04]  /*87e0*/  IMAD R102, R102, UR4, RZ ;  /* 0x0000000466667c24 */ /* 0x000fc8000f8e02ff */
[----:B------:R1:W-:Y:S01]  /*87f0*/  STL [R1+0x3c], R172 ;  /* 0x00003cac01007387 */ /* 0x0003e20000100800 */
[----:B0-----:R-:W-:Y:S02]  /*8800*/  IADD3.X R171, R111, UR7, RZ, P1, !PT ;  /* 0x000000076fab7c10 */ /* 0x001fe40008ffe4ff */
[----:B------:R-:W-:-:S03]  /*8810*/  SHF.R.S32.HI R109, RZ, 0x1f, R108 ;  /* 0x0000001fff6d7819 */ /* 0x000fc6000001146c */
[----:B------:R0:W-:Y:S01]  /*8820*/  STL [R1+0x8], R171 ;  /* 0x000008ab01007387 */ /* 0x0001e20000100800 */
        /* <DEDUP_REMOVED lines=445> */
[----:B------:R-:W-:Y:S01]  /*a400*/  IMAD R33, R33, UR4, RZ ;  /* 0x0000000421217c24 */ /* 0x000fe2000f8e02ff */
[----:B------:R-:W-:-:S03]  /*a410*/  SHF.R.S32.HI R32, RZ, 0x1f, R30 ;  /* 0x0000001fff207819 */ /* 0x000fc6000001141e */
[----:B------:R1:W-:Y:S01]  /*a420*/  STL [R1+0x294], R172 ;  /* 0x000294ac01007387 */ /* 0x0003e20000100800 */
[----:B0-----:R-:W-:Y:S01]  /*a430*/  IADD3.X R171, R36, UR7, RZ, P6, !PT ;  /* 0x0000000724ab7c10 */ /* 0x001fe2000b7fe4ff */
[----:B------:R-:W-:-:S04]  /*a440*/  IMAD R25, R25, UR4, RZ ;  /* 0x0000000419197c24 */ /* 0x000fc8000f8e02ff */
[----:B------:R0:W-:Y:S01]  /*a450*/  STL [R1+0x260], R171 ;  /* 0x000260ab01007387 */ /* 0x0001e20000100800 */
[----:B-1----:R-:W-:Y:S02]  /*a460*/  IADD3 R172, P6, R35, UR6, RZ ;  /* 0x0000000623ac7c10 */ /* 0x002fe4000ffde0ff */
[----:B------:R-:W-:-:S03]  /*a470*/  SHF.R.S32.HI R30, RZ, 0x1f, R29 ;  /* 0x0000001fff1e7819 */ /* 0x000fc6000001141d */
[----:B------:R1:W-:Y:S01]  /*a480*/  STL [R1+0x29c], R172 ;  /* 0x00029cac01007387 */ /* 0x0003e20000100800 */
[----:B0-----:R-:W-:Y:S02]  /*a490*/  IADD3.X R171, R34, UR7, RZ, P0, !PT ;  /* 0x0000000722ab7c10 */ /* 0x001fe400087fe4ff */
[----:B------:R-:W-:-:S03]  /*a4a0*/  IADD3 R173, P0, R33, UR6, RZ ;  /* 0x0000000621ad7c10 */ /* 0x000fc6000ff1e0ff */
[----:B------:R0:W-:Y:S01]  /*a4b0*/  STL [R1+0x268], R171 ;  /* 0x000268ab01007387 */ /* 0x0001e20000100800 */
[----:B-1----:R-:W-:Y:S02]  /*a4c0*/  IADD3.X R172, R32, UR7, RZ, P1, !PT ;  /* 0x0000000720ac7c10 */ /* 0x002fe40008ffe4ff */
[----:B------:R-:W-:Y:S01]  /*a4d0*/  SHF.R.S32.HI R29, RZ, 0x1f, R28 ;  /* 0x0000001fff1d7819 */ /* 0x000fe2000001141c */
[----:B------:R1:W-:Y:S01]  /*a4e0*/  STL [R1+0x2a4], R173 ;  /* 0x0002a4ad01007387 */ /* 0x0003e20000100800 */
[----:B------:R-:W-:Y:S02]  /*a4f0*/  SHF.R.S32.HI R28, RZ, 0x1f, R27 ;  /* 0x0000001fff1c7819 */ /* 0x000fe4000001141b */
[----:B0-----:R-:W-:Y:S01]  /*a500*/  IADD3 R171, P1, R25, UR6, RZ ;  /* 0x0000000619ab7c10 */ /* 0x001fe2000ff3e0ff */
[----:B------:R0:W-:Y:S01]  /*a510*/  STL [R1+0x270], R172 ;  /* 0x000270ac01007387 */ /* 0x0001e20000100800 */
[----:B------:R-:W-:Y:S02]  /*a520*/  SHF.R.S32.HI R27, RZ, 0x1f, R31 ;  /* 0x0000001fff1b7819 */ /* 0x000fe4000001141f */
[----:B-1----:R-:W-:Y:S01]  /*a530*/  IADD3.X R173, R30, UR7, RZ, P2, !PT ;  /* 0x000000071ead7c10 */ /* 0x002fe200097fe4ff */
[----:B------:R1:W-:Y:S01]  /*a540*/  STL [R1+0x2ac], R171 ;  /* 0x0002acab01007387 */ /* 0x0003e20000100800 */
[----:B------:R-:W-:-:S02]  /*a550*/  SHF.R.S32.HI R31, RZ, 0x1f, R35 ;  /* 0x0000001fff1f7819 */ /* 0x000fc40000011423 */
[----:B------:R-:W-:Y:S02]  /*a560*/  SHF.R.S32.HI R35, RZ, 0x1f, R33 ;  /* 0x0000001fff237819 */ /* 0x000fe40000011421 */
[----:B0-----:R-:W-:Y:S01]  /*a570*/  IADD3.X R172, R29, UR7, RZ, P3, !PT ;  /* 0x000000071dac7c10 */ /* 0x001fe20009ffe4ff */
[----:B------:R0:W-:Y:S01]  /*a580*/  STL [R1+0x278], R173 ;  /* 0x000278ad01007387 */ /* 0x0001e20000100800 */
[----:B-1----:R-:W-:-:S03]  /*a590*/  IADD3.X R171, R28, UR7, RZ, P4, !PT ;  /* 0x000000071cab7c10 */ /* 0x002fc6000a7fe4ff */
[----:B------:R1:W-:Y:S01]  /*a5a0*/  STL [R1+0x280], R172 ;  /* 0x000280ac01007387 */ /* 0x0003e20000100800 */
[----:B------:R-:W-:-:S03]  /*a5b0*/  IMAD R26, R26, UR4, RZ ;  /* 0x000000041a1a7c24 */ /* 0x000fc6000f8e02ff */
[----:B------:R4:W-:Y:S01]  /*a5c0*/  STL [R1+0x288], R171 ;  /* 0x000288ab01007387 */ /* 0x0009e20000100800 */
[----:B0-----:R-:W-:Y:S02]  /*a5d0*/  IADD3.X R173, R27, UR7, RZ, P5, !PT ;  /* 0x000000071bad7c10 */ /* 0x001fe4000affe4ff */
[----:B-1----:R-:W-:-:S03]  /*a5e0*/  IADD3.X R172, R31, UR7, RZ, P6, !PT ;  /* 0x000000071fac7c10 */ /* 0x002fc6000b7fe4ff */
[----:B------:R-:W-:Y:S01]  /*a5f0*/  STL [R1+0x290], R173 ;  /* 0x000290ad01007387 */ /* 0x000fe20000100800 */
[----:B------:R-:W-:Y:S02]  /*a600*/  SHF.R.S32.HI R25, RZ, 0x1f, R25 ;  /* 0x0000001fff197819 */ /* 0x000fe40000011419 */
[----:B----4-:R-:W-:Y:S01]  /*a610*/  IADD3.X R171, R35, UR7, RZ, P0, !PT ;  /* 0x0000000723ab7c10 */ /* 0x010fe200087fe4ff */
[----:B------:R-:W-:Y:S01]  /*a620*/  ULDC.64 UR6, c[0x0][0x218] ;  /* 0x0000860000067ab9 */ /* 0x000fe20000000a00 */
[----:B------:R0:W-:Y:S01]  /*a630*/  STL [R1+0x298], R172 ;  /* 0x000298ac01007387 */ /* 0x0001e20000100800 */
[----:B------:R-:W-:-:S03]  /*a640*/  IMAD R24, R24, UR4, RZ ;  /* 0x0000000418187c24 */ /* 0x000fc6000f8e02ff */
[----:B------:R1:W-:Y:S01]  /*a650*/  STL [R1+0x2a0], R171 ;  /* 0x0002a0ab01007387 */ /* 0x0003e20000100800 */
[----:B------:R-:W-:Y:S01]  /*a660*/  IMAD R5, R5, UR4, RZ ;  /* 0x0000000405057c24 */ /* 0x000fe2000f8e02ff */
[----:B0-----:R-:W-:Y:S02]  /*a670*/  IADD3 R172, P0, R26, UR6, RZ ;  /* 0x000000061aac7c10 */ /* 0x001fe4000ff1e0ff */
[----:B-1----:R-:W-:Y:S01]  /*a680*/  IADD3.X R171, R25, UR7, RZ, P1, !PT ;  /* 0x0000000719ab7c10 */ /* 0x002fe20008ffe4ff */
[----:B------:R-:W-:Y:S01]  /*a690*/  ULDC.64 UR6, c[0x0][0x218] ;  /* 0x0000860000067ab9 */ /* 0x000fe20000000a00 */
[----:B------:R-:W-:Y:S01]  /*a6a0*/  SHF.R.S32.HI R26, RZ, 0x1f, R26 ;  /* 0x0000001fff1a7819 */ /* 0x000fe2000001141a */
[----:B------:R0:W-:Y:S04]  /*a6b0*/  STL [R1+0x2b4], R172 ;  /* 0x0002b4ac01007387 */ /* 0x0001e80000100800 */
[----:B------:R1:W-:Y:S01]  /*a6c0*/  STL [R1+0x2a8], R171 ;  /* 0x0002a8ab01007387 */ /* 0x0003e20000100800 */
[----:B------:R-:W-:Y:S01]  /*a6d0*/  IADD3.X R173, R26, UR7, RZ, P0, !PT ;  /* 0x000000071aad7c10 */ /* 0x000fe200087fe4ff */
[----:B------:R-:W-:Y:S01]  /*a6e0*/  IMAD R134, R134, UR4, RZ ;  /* 0x0000000486867c24 */ /* 0x000fe2000f8e02ff */
[----:B------:R-:W-:-:S02]  /*a6f0*/  SHF.R.S32.HI R25, RZ, 0x1f, R24 ;  /* 0x0000001fff197819 */ /* 0x000fc40000011418 */
[----:B0-----:R-:W-:Y:S02]  /*a700*/  IADD3 R172, P2, R5, UR8, RZ ;  /* 0x0000000805ac7c10 */ /* 0x001fe4000ff5e0ff */
[----:B-1----:R-:W-:Y:S01]  /*a710*/  IADD3 R171, P1, R24, UR6, RZ ;  /* 0x0000000618ab7c10 */ /* 0x002fe2000ff3e0ff */
[----:B------:R-:W-:Y:S01]  /*a720*/  ULDC.64 UR6, c[0x0][0x218] ;  /* 0x0000860000067ab9 */ /* 0x000fe20000000a00 */
[----:B------:R-:W-:-:S03]  /*a730*/  SHF.R.S32.HI R5, RZ, 0x1f, R5 ;  /* 0x0000001fff057819 */ /* 0x000fc60000011405 */
[----:B------:R0:W-:Y:S01]  /*a740*/  STL [R1+0x2bc], R171 ;  /* 0x0002bcab01007387 */ /* 0x0001e20000100800 */
[----:B------:R-:W-:Y:S01]  /*a750*/  IADD3.X R5, R5, UR7, RZ, P2, !PT ;  /* 0x0000000705057c10 */ /* 0x000fe200097fe4ff */
[----:B---3--:R-:W-:Y:S01]  /*a760*/  IMAD.SHL.U32 R189, R189, 0x8, RZ ;  /* 0x00000008bdbd7824 */ /* 0x008fe200078e00ff */
[C---:B--2---:R-:W-:Y:S01]  /*a770*/  LOP3.LUT R137, R0.reuse, 0x2c, RZ, 0xfc, !PT ;  /* 0x0000002c00897812 */ /* 0x044fe200078efcff */
[----:B------:R-:W-:Y:S01]  /*a780*/  STL [R1+0x2b0], R173 ;  /* 0x0002b0ad01007387 */ /* 0x000fe20000100800 */
[----:B------:R-:W-:Y:S01]  /*a790*/  LOP3.LUT R139, R0, 0x28, RZ, 0xfc, !PT ;  /* 0x00000028008b7812 */ /* 0x000fe200078efcff */
[----:B------:R-:W-:Y:S02]  /*a7a0*/  ULDC UR7, c[0x0][0x238] ;  /* 0x00008e0000077ab9 */ /* 0x000fe40000000800 */
[----:B------:R1:W-:Y:S01]  /*a7b0*/  STL [R1+0x2c4], R172 ;  /* 0x0002c4ac01007387 */ /* 0x0003e20000100800 */
[----:B0-----:R-:W-:Y:S02]  /*a7c0*/  IADD3.X R171, R25, UR9, RZ, P1, !PT ;  /* 0x0000000919ab7c10 */ /* 0x001fe40008ffe4ff */
[----:B-1----:R-:W-:-:S03]  /*a7d0*/  IADD3 R172, P1, R134, UR6, RZ ;  /* 0x0000000686ac7c10 */ /* 0x002fc6000ff3e0ff */
[----:B------:R-:W-:Y:S04]  /*a7e0*/  STL [R1+0x2b8], R171 ;  /* 0x0002b8ab01007387 */ /* 0x000fe80000100800 */
[----:B------:R-:W-:Y:S04]  /*a7f0*/  STL [R1+0x2cc], R172 ;  /* 0x0002ccac01007387 */ /* 0x000fe80000100800 */
[----:B------:R0:W-:Y:S01]  /*a800*/  STL [R1+0x2c0], R5 ;  /* 0x0002c00501007387 */ /* 0x0001e20000100800 */
[----:B------:R-:W-:-:S03]  /*a810*/  SHF.R.S32.HI R134, RZ, 0x1f, R134 ;  /* 0x0000001fff867819 */ /* 0x000fc60000011486 */
[----:B------:R1:W-:Y:S01]  /*a820*/  STL [R1+0x4f0], R189 ;  /* 0x0004f0bd01007387 */ /* 0x0003e20000100800 */
[----:B0-----:R-:W-:-:S05]  /*a830*/  LOP3.LUT R5, R0, 0x34, RZ, 0xfc, !PT ;  /* 0x0000003400057812 */ /* 0x001fca00078efcff */
[----:B-1----:R-:W-:Y:S02]  /*a840*/  IMAD R189, R5, UR7, RZ ;  /* 0x0000000705bd7c24 */ /* 0x002fe4000f8e02ff */
[----:B------:R-:W-:Y:S02]  /*a850*/  IMAD R189, R137, UR19, RZ ;  /* 0x0000001389bd7c24 */ /* 0x000fe4000f8e02ff */
[----:B------:R-:W-:Y:S01]  /*a860*/  IMAD R189, R139, UR21, RZ ;  /* 0x000000158bbd7c24 */ /* 0x000fe2000f8e02ff */
[----:B------:R-:W-:Y:S01]  /*a870*/  IADD3.X R189, R134, UR18, RZ, P1, !PT ;  /* 0x0000001286bd7c10 */ /* 0x000fe20008ffe4ff */
[----:B------:R-:W-:Y:S01]  /*a880*/  IMAD R3, R3, UR5, RZ ;  /* 0x0000000503037c24 */ /* 0x000fe2000f8e02ff */
[----:B------:R-:W-:Y:S01]  /*a890*/  ULDC.64 UR4, c[0x0][0x210] ;  /* 0x0000840000047ab9 */ /* 0x000fe20000000a00 */
[----:B------:R-:W-:Y:S02]  /*a8a0*/  SHF.R.S32.HI R113, RZ, 0x1f, R140 ;  /* 0x0000001fff717819 */ /* 0x000fe4000001148c */
[C---:B------:R-:W-:Y:S01]  /*a8b0*/  LOP3.LUT R135, R0.reuse, 0x32, RZ, 0xfc, !PT ;  /* 0x0000003200877812 */ /* 0x040fe200078efcff */
[----:B------:R0:W-:Y:S01]  /*a8c0*/  STL [R1+0x2c8], R189 ;  /* 0x0002c8bd01007387 */ /* 0x0001e20000100800 */
[----:B------:R-:W-:Y:S01]  /*a8d0*/  IADD3 R171, P0, R3, UR4, RZ ;  /* 0x0000000403ab7c10 */ /* 0x000fe2000ff1e0ff */
[----:B------:R-:W-:Y:S01]  /*a8e0*/  UIADD3 UR4, UR12, 0x4000, URZ ;  /* 0x000040000c047890 */ /* 0x000fe2000fffe03f */
[----:B------:R-:W-:-:S02]  /*a8f0*/  LOP3.LUT R138, R0, 0x2a, RZ, 0xfc, !PT ;  /* 0x0000002a008a7812 */ /* 0x000fc400078efcff */
[C---:B------:R-:W-:Y:S02]  /*a900*/  LOP3.LUT R136, R0.reuse, 0x30, RZ, 0xfc, !PT ;  /* 0x0000003000887812 */ /* 0x040fe400078efcff */
[C---:B------:R-:W-:Y:S02]  /*a910*/  LOP3.LUT R172, R0.reuse, 0x2, RZ, 0xfc, !PT ;  /* 0x0000000200ac7812 */ /* 0x040fe400078efcff */
[C---:B------:R-:W-:Y:S02]  /*a920*/  LOP3.LUT R173, R0.reuse, 0x4, RZ, 0xfc, !PT ;  /* 0x0000000400ad7812 */ /* 0x040fe400078efcff */
[C---:B------:R-:W-:Y:S02]  /*a930*/  LOP3.LUT R174, R0.reuse, 0x6, RZ, 0xfc, !PT ;  /* 0x0000000600ae7812 */ /* 0x040fe400078efcff */
[C---:B------:R-:W-:Y:S02]  /*a940*/  LOP3.LUT R175, R0.reuse, 0x8, RZ, 0xfc, !PT ;  /* 0x0000000800af7812 */ /* 0x040fe400078efcff */
        /* <DEDUP_REMOVED lines=12> */
[----:B------:R-:W-:Y:S01]  /*aa10*/  LOP3.LUT R188, R0, 0x26, RZ, 0xfc, !PT ;  /* 0x0000002600bc7812 */ /* 0x000fe200078efcff */
[----:B------:R-:W-:Y:S01]  /*aa20*/  UMOV UR8, 0xfffffffe ;  /* 0xfffffffe00087882 */ /* 0x000fe20000000000 */
[----:B------:R-:W-:Y:S01]  /*aa30*/  LEA.HI.X.SX32 R3, R3, UR5, 0x1, P0 ;  /* 0x0000000503037c11 */ /* 0x000fe200080f0eff */
[----:B------:R-:W-:Y:S01]  /*aa40*/  USHF.R.U32.HI UR5, URZ, 0x4, UR12 ;  /* 0x000000043f057899 */ /* 0x000fe2000801160c */
[----:B------:R-:W-:Y:S01]  /*aa50*/  LEA.HI R140, R113, R140, RZ, 0x6 ;  /* 0x0000008c718c7211 */ /* 0x000fe200078f30ff */
[----:B------:R-:W-:Y:S01]  /*aa60*/  USHF.R.U32.HI UR6, URZ, 0x4, UR4 ;  /* 0x000000043f067899 */ /* 0x000fe20008011604 */
[----:B------:R-:W-:Y:S01]  /*aa70*/  IMAD R5, R135, UR10, RZ ;  /* 0x0000000a87057c24 */ /* 0x000fe2000f8e02ff */
[----:B------:R-:W-:Y:S01]  /*aa80*/  USGXT.U32 UR4, UR5, 0xe ;  /* 0x0000000e0504789a */ /* 0x000fe20008000000 */
[----:B------:R-:W-:Y:S01]  /*aa90*/  IMAD R5, R138, UR20, RZ ;  /* 0x000000148a057c24 */ /* 0x000fe2000f8e02ff */
[----:B------:R-:W-:Y:S01]  /*aaa0*/  USGXT.U32 UR6, UR6, 0xe ;  /* 0x0000000e0606789a */ /* 0x000fe20008000000 */
[----:B------:R-:W-:Y:S01]  /*aab0*/  IMAD R190, R136, UR11, RZ ;  /* 0x0000000b88be7c24 */ /* 0x000fe2000f8e02ff */
[----:B------:R-:W-:Y:S01]  /*aac0*/  SHF.R.S32.HI R5, RZ, 0x6, R140 ;  /* 0x00000006ff057819 */ /* 0x000fe2000001148c */
[----:B------:R-:W-:Y:S01]  /*aad0*/  UMOV UR9, 0x7fffffdf ;  /* 0x7fffffdf00097882 */ /* 0x000fe20000000000 */
        /* <DEDUP_REMOVED lines=54> */
[----:B------:R-:W-:Y:S01]  /*ae40*/  CS2R R132, SRZ ;  /* 0x0000000000847805 */ /* 0x000fe2000001ff00 */
[----:B------:R-:W-:Y:S01]  /*ae50*/  UMOV UR5, URZ ;  /* 0x0000003f00057c82 */ /* 0x000fe20008000000 */
        /* <DEDUP_REMOVED lines=8> */
[----:B------:R-:W-:Y:S01]  /*aee0*/  CS2R R150, SRZ ;  /* 0x0000000000967805 */ /* 0x000fe2000001ff00 */
[----:B------:R-:W-:Y:S01]  /*aef0*/  IMAD R188, R188, UR22, RZ ;  /* 0x00000016bcbc7c24 */ /* 0x000fe2000f8e02ff */
[----:B------:R-:W-:Y:S01]  /*af00*/  UMOV UR7, URZ ;  /* 0x0000003f00077c82 */ /* 0x000fe20008000000 */
[----:B------:R-:W-:Y:S01]  /*af10*/  IMAD R187, R187, UR23, RZ ;  /* 0x00000017bbbb7c24 */ /* 0x000fe2000f8e02ff */
[----:B------:R-:W-:Y:S01]  /*af20*/  USHF.L.U32 UR13, UR13, 0x6, URZ ;  /* 0x000000060d0d7899 */ /* 0x000fe2000800063f */
[----:B------:R-:W-:Y:S01]  /*af30*/  IMAD R186, R186, UR24, RZ ;  /* 0x00000018baba7c24 */ /* 0x000fe2000f8e02ff */
[----:B------:R-:W-:Y:S01]  /*af40*/  ULDC UR18, c[0x0][0x23c] ;  /* 0x00008f0000127ab9 */ /* 0x000fe20000000800 */
[----:B------:R-:W-:Y:S02]  /*af50*/  IMAD R185, R185, UR25, RZ ;  /* 0x00000019b9b97c24 */ /* 0x000fe4000f8e02ff */
[----:B------:R-:W-:-:S02]  /*af60*/  IMAD R184, R184, UR26, RZ ;  /* 0x0000001ab8b87c24 */ /* 0x000fc4000f8e02ff */
[----:B------:R-:W-:Y:S02]  /*af70*/  IMAD R183, R183, UR27, RZ ;  /* 0x0000001bb7b77c24 */ /* 0x000fe4000f8e02ff */
[----:B------:R-:W-:Y:S02]  /*af80*/  IMAD R182, R182, UR28, RZ ;  /* 0x0000001cb6b67c24 */ /* 0x000fe4000f8e02ff */
[----:B------:R-:W-:Y:S02]  /*af90*/  IMAD R181, R181, UR29, RZ ;  /* 0x0000001db5b57c24 */ /* 0x000fe4000f8e02ff */
[----:B------:R-:W-:Y:S02]  /*afa0*/  IMAD R180, R180, UR30, RZ ;  /* 0x0000001eb4b47c24 */ /* 0x000fe4000f8e02ff */
[----:B------:R-:W-:Y:S02]  /*afb0*/  IMAD R179, R179, UR31, RZ ;  /* 0x0000001fb3b37c24 */ /* 0x000fe4000f8e02ff */
[----:B------:R-:W-:-:S02]  /*afc0*/  IMAD R178, R178, UR32, RZ ;  /* 0x00000020b2b27c24 */ /* 0x000fc4000f8e02ff */
[----:B------:R-:W-:Y:S02]  /*afd0*/  IMAD R177, R177, UR33, RZ ;  /* 0x00000021b1b17c24 */ /* 0x000fe4000f8e02ff */
[----:B------:R-:W-:Y:S02]  /*afe0*/  IMAD R176, R176, UR34, RZ ;  /* 0x00000022b0b07c24 */ /* 0x000fe4000f8e02ff */
[----:B------:R-:W-:Y:S02]  /*aff0*/  IMAD R175, R175, UR35, RZ ;  /* 0x00000023afaf7c24 */ /* 0x000fe4000f8e02ff */
[----:B------:R-:W-:Y:S02]  /*b000*/  IMAD R174, R174, UR36, RZ ;  /* 0x00000024aeae7c24 */ /* 0x000fe4000f8e02ff */
[----:B------:R-:W-:Y:S02]  /*b010*/  IMAD R173, R173, UR37, RZ ;  /* 0x00000025adad7c24 */ /* 0x000fe4000f8e02ff */
[----:B------:R-:W-:Y:S01]  /*b020*/  IMAD R172, R172, UR38, RZ ;  /* 0x00000026acac7c24 */ /* 0x000fe2000f8e02ff */
[----:B------:R-:W-:-:S02]  /*b030*/  UIADD3.64 UR10, UR4, -UR8, URZ ;  /* 0x80000008040a7297 */ /* 0x000fc4000fffe03f */
[----:B0-----:R-:W-:-:S12]  /*b040*/  UIADD3.64 UR8, UR6, -UR8, URZ ;  /* 0x8000000806087297 */ /* 0x001fd8000fffe03f */
.L_x_2:
[C---:B------:R-:W-:Y:S01]  /*b050*/  LOP3.LUT R172, R0.reuse, 0x2, RZ, 0xfc, !PT ;  /* 0x0000000200ac7812 */ /* 0x040fe200078efcff */
[----:B------:R-:W-:Y:S01]  /*b060*/  ULDC UR20, c[0x0][0x238] ;  /* 0x00008e0000147ab9 */ /* 0x000fe20000000800 */
[C---:B------:R-:W-:Y:S01]  /*b070*/  LOP3.LUT R195, R0.reuse, 0x4, RZ, 0xfc, !PT ;  /* 0x0000000400c37812 */ /* 0x040fe200078efcff */
[----:B------:R-:W-:Y:S01]  /*b080*/  ULDC UR19, c[0x0][0x238] ;  /* 0x00008e0000137ab9 */ /* 0x000fe20000000800 */
[----:B------:R-:W-:Y:S01]  /*b090*/  LOP3.LUT R173, R0, 0x2, RZ, 0xfc, !PT ;  /* 0x0000000200ad7812 */ /* 0x000fe200078efcff */
[----:B------:R-:W-:Y:S01]  /*b0a0*/  IMAD R172, R172, UR20, RZ ;  /* 0x00000014acac7c24 */ /* 0x000fe2000f8e02ff */
[----:B------:R-:W-:Y:S01]  /*b0b0*/  PRMT R182, RZ, 0x7610, R182 ;  /* 0x00007610ffb67816 */ /* 0x000fe200000000b6 */
[----:B------:R-:W-:Y:S01]  /*b0c0*/  IMAD R195, R195, UR19, RZ ;  /* 0x00000013c3c37c24 */ /* 0x000fe2000f8e02ff */
[----:B------:R-:W-:Y:S01]  /*b0d0*/  ISETP.GE.AND P1, PT, R173, UR16, PT ;  /* 0x00000010ad007c0c */ /* 0x000fe2000bf26270 */
[----:B------:R-:W-:Y:S01]  /*b0e0*/  ULDC UR19, c[0x0][0x238] ;  /* 0x00008e0000137ab9 */ /* 0x000fe20000000800 */
[----:B------:R-:W-:Y:S01]  /*b0f0*/  IADD3 R174, P0, R172, R171, RZ ;  /* 0x000000abacae7210 */ /* 0x000fe20007f1e0ff */
[----:B-----5:R0:W-:Y:S01]  /*b100*/  STL [R1+0x524], R2 ;  /* 0x0005240201007387 */ /* 0x0201e20000100800 */
[----:B------:R-:W-:Y:S01]  /*b110*/  LOP3.LUT R173, R0, 0x4, RZ, 0xfc, !PT ;  /* 0x0000000400ad7812 */ /* 0x000fe200078efcff */
[----:B------:R-:W-:Y:S01]  /*b120*/  ULDC UR20, c[0x0][0x238] ;  /* 0x00008e0000147ab9 */ /* 0x000fe20000000800 */
[----:B------:R-:W-:-:S02]  /*b130*/  LEA.HI.X.SX32 R175, R172, R3, 0x1, P0 ;  /* 0x00000003acaf7211 */ /* 0x000fc400000f0eff */
[----:B------:R-:W-:Y:S02]  /*b140*/  IADD3 R172, P0, R195, R171, RZ ;  /* 0x000000abc3ac7210 */ /* 0x000fe40007f1e0ff */
[----:B------:R-:W-:Y:S02]  /*b150*/  ISETP.GE.AND P2, PT, R173, UR16, PT ;  /* 0x00000010ad007c0c */ /* 0x000fe4000bf46270 */
[----:B------:R-:W-:Y:S01]  /*b160*/  LEA.HI.X.SX32 R173, R195, R3, 0x1, P0 ;  /* 0x00000003c3ad7211 */ /* 0x000fe200000f0eff */
[----:B------:R-:W2:Y:S01]  /*b170*/  @!P1 LDG.E.U8 R182, desc[UR14][R174.64] ;  /* 0x0000000eaeb69981 */ /* 0x000ea2000c1e1100 */
[C---:B------:R-:W-:Y:S02]  /*b180*/  LOP3.LUT R195, R0.reuse, 0x6, RZ, 0xfc, !PT ;  /* 0x0000000600c37812 */ /* 0x040fe400078efcff */
[----:B------:R-:W-:Y:S02]  /*b190*/  LOP3.LUT R238, R0, 0x6, RZ, 0xfc, !PT ;  /* 0x0000000600ee7812 */ /* 0x000fe400078efcff */
[----:B------:R-:W-:Y:S01]  /*b1a0*/  PRMT R189, RZ, 0x7610, R189 ;  /* 0x00007610ffbd7816 */ /* 0x000fe200000000bd */
[----:B------:R-:W-:Y:S01]  /*b1b0*/  IMAD R195, R195, UR19, RZ ;  /* 0x00000013c3c37c24 */ /* 0x000fe2000f8e02ff */
[----:B------:R-:W-:Y:S01]  /*b1c0*/  ISETP.GE.AND P1, PT, R238, UR16, PT ;  /* 0x00000010ee007c0c */ /* 0x000fe2000bf26270 */
[----:B------:R-:W-:Y:S01]  /*b1d0*/  ULDC UR19, c[0x0][0x238] ;  /* 0x00008e0000137ab9 */ /* 0x000fe20000000800 */
[----:B0-----:R-:W-:Y:S01]  /*b1e0*/  LOP3.LUT R2, R0, 0x8, RZ, 0xfc, !PT ;  /* 0x0000000800027812 */ /* 0x001fe200078efcff */
[----:B------:R-:W3:Y:S04]  /*b1f0*/  LDL R238, [R1+0x2ac] ;  /* 0x0002ac0001ee7983 */ /* 0x000ee80000100800 */
[----:B------:R0:W4:Y:S01]  /*b200*/  @!P2 LDG.E.U8 R189, desc[UR14][R172.64] ;  /* 0x0000000eacbda981 */ /* 0x000122000c1e1100 */
[----:B------:R-:W-:Y:S01]  /*b210*/  PRMT R188, RZ, 0x7610, R188 ;  /* 0x00007610ffbc7816 */ /* 0x000fe200000000bc */
[----:B------:R-:W-:Y:S01]  /*b220*/  IMAD R2, R2, UR19, RZ ;  /* 0x0000001302027c24 */ /* 0x000fe2000f8e02ff */
[----:B------:R-:W-:Y:S01]  /*b230*/  ULDC UR19, c[0x0][0x238] ;  /* 0x00008e0000137ab9 */ /* 0x000fe20000000800 */
[----:B0-----:R-:W-:-:S04]  /*b240*/  IADD3 R172, P0, R195, R171, RZ ;  /* 0x000000abc3ac7210 */ /* 0x001fc80007f1e0ff */
[----:B------:R-:W-:Y:S02]  /*b250*/  LEA.HI.X.SX32 R173, R195, R3, 0x1, P0 ;  /* 0x00000003c3ad7211 */ /* 0x000fe400000f0eff */
[----:B------:R-:W-:-:S03]  /*b260*/  LOP3.LUT R195, R0, 0x8, RZ, 0xfc, !PT ;  /* 0x0000000800c37812 */ /* 0x000fc600078efcff */
[----:B------:R0:W4:Y:S01]  /*b270*/  @!P1 LDG.E.U8 R188, desc[UR14][R172.64] ;  /* 0x0000000eacbc9981 */ /* 0x000122000c1e1100 */
[----:B------:R-:W-:Y:S02]  /*b280*/  ISETP.GE.AND P1, PT, R195, UR16, PT ;  /* 0x00000010c3007c0c */ /* 0x000fe4000bf26270 */
[----:B------:R-:W-:Y:S02]  /*b290*/  PRMT R191, RZ, 0x7610, R191 ;  /* 0x00007610ffbf7816 */ /* 0x000fe400000000bf */
[----:B------:R-:W-:Y:S02]  /*b2a0*/  LOP3.LUT R195, R0, 0xa, RZ, 0xfc, !PT ;  /* 0x0000000a00c37812 */ /* 0x000fe400078efcff */
[----:B0-----:R-:W-:-:S04]  /*b2b0*/  IADD3 R172, P0, R2, R171, RZ ;  /* 0x000000ab02ac7210 */ /* 0x001fc80007f1e0ff */
[----:B------:R-:W-:Y:S02]  /*b2c0*/  LEA.HI.X.SX32 R173, R2, R3, 0x1, P0 ;  /* 0x0000000302ad7211 */ /* 0x000fe400000f0eff */
[----:B------:R-:W-:-:S03]  /*b2d0*/  LOP3.LUT R2, R0, 0xa, RZ, 0xfc, !PT ;  /* 0x0000000a00027812 */ /* 0x000fc600078efcff */
[----:B------:R0:W4:Y:S02]  /*b2e0*/  @!P1 LDG.E.U8 R191, desc[UR14][R172.64] ;  /* 0x0000000eacbf9981 */ /* 0x000124000c1e1100 */
[----:B------:R-:W-:Y:S01]  /*b2f0*/  IMAD R2, R2, UR19, RZ ;  /* 0x0000001302027c24 */ /* 0x000fe2000f8e02ff */
[----:B------:R-:W-:Y:S01]  /*b300*/  ISETP.GE.AND P1, PT, R195, UR16, PT ;  /* 0x00000010c3007c0c */ /* 0x000fe2000bf26270 */
[----:B------:R-:W-:Y:S01]  /*b310*/  ULDC UR19, c[0x0][0x238] ;  /* 0x00008e0000137ab9 */ /* 0x000fe20000000800 */
[----:B------:R-:W-:Y:S01]  /*b320*/  PRMT R184, RZ, 0x7610, R184 ;  /* 0x00007610ffb87816 */ /* 0x000fe200000000b8 */
[----:B------:R-:W2:Y:S01]  /*b330*/  LDL R195, [R1+0x2a8] ;  /* 0x0002a80001c37983 */ /* 0x000ea20000100800 */
[----:B0-----:R-:W-:-:S04]  /*b340*/  IADD3 R172, P0, R2, R171, RZ ;  /* 0x000000ab02ac7210 */ /* 0x001fc80007f1e0ff */
[----:B------:R-:W-:Y:S02]  /*b350*/  LEA.HI.X.SX32 R173, R2, R3, 0x1, P0 ;  /* 0x0000000302ad7211 */ /* 0x000fe400000f0eff */
[C---:B------:R-:W-:Y:S02]  /*b360*/  LOP3.LUT R2, R0.reuse, 0xc, RZ, 0xfc, !PT ;  /* 0x0000000c00027812 */ /* 0x040fe400078efcff */
[----:B------:R-:W-:Y:S01]  /*b370*/  LOP3.LUT R174, R0, 0xc, RZ, 0xfc, !PT ;  /* 0x0000000c00ae7812 */ /* 0x000fe200078efcff */
[----:B------:R0:W4:Y:S02]  /*b380*/  @!P1 LDG.E.U8 R184, desc[UR14][R172.64] ;  /* 0x0000000eacb89981 */ /* 0x000124000c1e1100 */
[----:B------:R-:W-:Y:S01]  /*b390*/  IMAD R2, R2, UR19, RZ ;  /* 0x0000001302027c24 */ /* 0x000fe2000f8e02ff */
[----:B------:R-:W-:Y:S01]  /*b3a0*/  ISETP.GE.AND P1, PT, R174, UR16, PT ;  /* 0x00000010ae007c0c */ /* 0x000fe2000bf26270 */
[----:B------:R-:W-:-:S03]  /*b3b0*/  ULDC UR19, c[0x0][0x238] ;  /* 0x00008e0000137ab9 */ /* 0x000fc60000000800 */
[----:B0-----:R-:W-:-:S04]  /*b3c0*/  IADD3 R172, P0, R2, R171, RZ ;  /* 0x000000ab02ac7210 */ /* 0x001fc80007f1e0ff */
[----:B------:R-:W-:Y:S02]  /*b3d0*/  LEA.HI.X.SX32 R173, R2, R3, 0x1, P0 ;  /* 0x0000000302ad7211 */ /* 0x000fe400000f0eff */
[----:B------:R-:W-:Y:S02]  /*b3e0*/  LOP3.LUT R2, R0, 0x10, RZ, 0xfc, !PT ;  /* 0x0000001000027812 */ /* 0x000fe400078efcff */
[----:B------:R-:W-:-:S03]  /*b3f0*/  PRMT R187, RZ, 0x7610, R187 ;  /* 0x00007610ffbb7816 */ /* 0x000fc600000000bb */
[----:B------:R-:W-:Y:S01]  /*b400*/  IMAD R2, R2, UR19, RZ ;  /* 0x0000001302027c24 */ /* 0x000fe2000f8e02ff */
[----:B------:R-:W-:Y:S01]  /*b410*/  LOP3.LUT R174, R0, 0x10, RZ, 0xfc, !PT ;  /* 0x0000001000ae7812 */ /* 0x000fe200078efcff */
[----:B------:R-:W-:Y:S01]  /*b420*/  ULDC UR19, c[0x0][0x238] ;  /* 0x00008e0000137ab9 */ /* 0x000fe20000000800 */
[----:B------:R0:W4:Y:S02]  /*b430*/  @!P1 LDG.E.U8 R187, desc[UR14][R172.64] ;  /* 0x0000000eacbb9981 */ /* 0x000124000c1e1100 */
[----:B------:R-:W-:Y:S02]  /*b440*/  ISETP.GE.AND P1, PT, R174, UR16, PT ;  /* 0x00000010ae007c0c */ /* 0x000fe4000bf26270 */
        /* <DEDUP_REMOVED lines=47> */
[C---:B------:R-:W-:Y:S02]  /*b740*/  LOP3.LUT R2, R0.reuse, 0x1c, RZ, 0xfc, !PT ;  /* 0x0000001c00027812 */ /* 0x040fe400078efcff */
[----:B------:R-:W-:Y:S02]  /*b750*/  PRMT R201, RZ, 0x7610, R201 ;  /* 0x00007610ffc97816 */ /* 0x000fe400000000c9 */
[----:B------:R-:W-:Y:S01]  /*b760*/  LOP3.LUT R174, R0, 0x1c, RZ, 0xfc, !PT ;  /* 0x0000001c00ae7812 */ /* 0x000fe200078efcff */
[----:B------:R-:W-:Y:S01]  /*b770*/  IMAD R2, R2, UR19, RZ ;  /* 0x0000001302027c24 */ /* 0x000fe2000f8e02ff */
[----:B------:R-:W-:Y:S01]  /*b780*/  PRMT R202, RZ, 0x7610, R202 ;  /* 0x00007610ffca7816 */ /* 0x000fe200000000ca */
[----:B------:R-:W-:Y:S01]  /*b790*/  ULDC UR19, c[0x0][0x238] ;  /* 0x00008e0000137ab9 */ /* 0x000fe20000000800 */
[----:B------:R0:W4:Y:S01]  /*b7a0*/  @!P1 LDG.E.U8 R201, desc[UR14][R172.64] ;  /* 0x0000000eacc99981 */ /* 0x000122000c1e1100 */
[----:B------:R-:W-:-:S02]  /*b7b0*/  ISETP.GE.AND P1, PT, R174, UR16, PT ;  /* 0x00000010ae007c0c */ /* 0x000fc4000bf26270 */
[----:B0-----:R-:W-:-:S04]  /*b7c0*/  IADD3 R172, P0, R2, R171, RZ ;  /* 0x000000ab02ac7210 */ /* 0x001fc80007f1e0ff */
[----:B------:R-:W-:Y:S02]  /*b7d0*/  LEA.HI.X.SX32 R173, R2, R3, 0x1, P0 ;  /* 0x0000000302ad7211 */ /* 0x000fe400000f0eff */
[C---:B------:R-:W-:Y:S02]  /*b7e0*/  LOP3.LUT R2, R0.reuse, 0x20, RZ, 0xfc, !PT ;  /* 0x0000002000027812 */ /* 0x040fe400078efcff */
[----:B------:R-:W-:-:S03]  /*b7f0*/  LOP3.LUT R174, R0, 0x20, RZ, 0xfc, !PT ;  /* 0x0000002000ae7812 */ /* 0x000fc600078efcff */
[----:B------:R0:W4:Y:S01]  /*b800*/  @!P1 LDG.E.U8 R202, desc[UR14][R172.64] ;  /* 0x0000000eacca9981 */ /* 0x000122000c1e1100 */
[----:B------:R-:W-:Y:S01]  /*b810*/  IMAD R2, R2, UR19, RZ ;  /* 0x0000001302027c24 */ /* 0x000fe2000f8e02ff */
[----:B------:R-:W-:Y:S01]  /*b820*/  ISETP.GE.AND P1, PT, R174, UR16, PT ;  /* 0x00000010ae007c0c */ /* 0x000fe2000bf26270 */
[----:B------:R-:W-:-:S03]  /*b830*/  ULDC UR19, c[0x0][0x238] ;  /* 0x00008e0000137ab9 */ /* 0x000fc60000000800 */
[C---:B0-----:R-:W-:Y:S02]  /*b840*/  IADD3 R172, P0, R2.reuse, R171, RZ ;  /* 0x000000ab02ac7210 */ /* 0x041fe40007f1e0ff */
[----:B------:R-:W-:Y:S02]  /*b850*/  PRMT R204, RZ, 0x7610, R204 ;  /* 0x00007610ffcc7816 */ /* 0x000fe400000000cc */
[----:B------:R-:W-:Y:S02]  /*b860*/  LEA.HI.X.SX32 R173, R2, R3, 0x1, P0 ;  /* 0x0000000302ad7211 */ /* 0x000fe400000f0eff */
[C---:B------:R-:W-:Y:S02]  /*b870*/  LOP3.LUT R2, R0.reuse, 0x22, RZ, 0xfc, !PT ;  /* 0x0000002200027812 */ /* 0x040fe400078efcff */
[----:B------:R-:W-:Y:S01]  /*b880*/  LOP3.LUT R174, R0, 0x22, RZ, 0xfc, !PT ;  /* 0x0000002200ae7812 */ /* 0x000fe200078efcff */
[----:B------:R0:W4:Y:S02]  /*b890*/  @!P1 LDG.E.U8 R204, desc[UR14][R172.64] ;  /* 0x0000000eaccc9981 */ /* 0x000124000c1e1100 */
[----:B------:R-:W-:Y:S01]  /*b8a0*/  IMAD R2, R2, UR19, RZ ;  /* 0x0000001302027c24 */ /* 0x000fe2000f8e02ff */
[----:B------:R-:W-:Y:S01]  /*b8b0*/  ISETP.GE.AND P1, PT, R174, UR16, PT ;  /* 0x00000010ae007c0c */ /* 0x000fe2000bf26270 */
[----:B------:R-:W-:Y:S01]  /*b8c0*/  ULDC UR19, c[0x0][0x238] ;  /* 0x00008e0000137ab9 */ /* 0x000fe20000000800 */
[----:B------:R-:W-:-:S02]  /*b8d0*/  PRMT R205, RZ, 0x7610, R205 ;  /* 0x00007610ffcd7816 */ /* 0x000fc400000000cd */
[----:B0-----:R-:W-:-:S04]  /*b8e0*/  IADD3 R172, P0, R2, R171, RZ ;  /* 0x000000ab02ac7210 */ /* 0x001fc80007f1e0ff */
        /* <DEDUP_REMOVED lines=19> */
[----:B------:R-:W-:-:S03]  /*ba20*/  LOP3.LUT R174, R0, 0x28, RZ, 0xfc, !PT ;  /* 0x0000002800ae7812 */ /* 0x000fc600078efcff */
[----:B------:R0:W4:Y:S02]  /*ba30*/  @!P1 LDG.E.U8 R207, desc[UR14][R172.64] ;  /* 0x0000000eaccf9981 */ /* 0x000124000c1e1100 */
[----:B------:R-:W-:Y:S01]  /*ba40*/  IMAD R174, R174, UR20, RZ ;  /* 0x00000014aeae7c24 */ /* 0x000fe2000f8e02ff */
[C---:B------:R-:W-:Y:S01]  /*ba50*/  LOP3.LUT R2, R0.reuse, 0x2a, RZ, 0xfc, !PT ;  /* 0x0000002a00027812 */ /* 0x040fe200078efcff */
[----:B------:R-:W-:Y:S01]  /*ba60*/  ULDC UR20, c[0x0][0x238] ;  /* 0x00008e0000147ab9 */ /* 0x000fe20000000800 */
[----:B0-----:R-:W-:-:S04]  /*ba70*/  LOP3.LUT R172, R0, 0x28, RZ, 0xfc, !PT ;  /* 0x0000002800ac7812 */ /* 0x001fc800078efcff */
[----:B------:R-:W-:Y:S02]  /*ba80*/  ISETP.GE.AND P1, PT, R172, UR16, PT ;  /* 0x00000010ac007c0c */ /* 0x000fe4000bf26270 */
[----:B------:R-:W-:-:S04]  /*ba90*/  LOP3.LUT R172, R0, 0x2a, RZ, 0xfc, !PT ;  /* 0x0000002a00ac7812 */ /* 0x000fc800078efcff */
[----:B------:R-:W-:Y:S02]  /*baa0*/  ISETP.GE.AND P2, PT, R172, UR16, PT ;  /* 0x00000010ac007c0c */ /* 0x000fe4000bf46270 */
[----:B------:R-:W-:Y:S02]  /*bab0*/  IADD3 R172, P0, R174, R171, RZ ;  /* 0x000000abaeac7210 */ /* 0x000fe40007f1e0ff */
[----:B------:R-:W-:Y:S01]  /*bac0*/  PRMT R208, RZ, 0x7610, R208 ;  /* 0x00007610ffd07816 */ /* 0x000fe200000000d0 */
[----:B------:R-:W-:Y:S01]  /*bad0*/  IMAD R2, R2, UR19, RZ ;  /* 0x0000001302027c24 */ /* 0x000fe2000f8e02ff */
[----:B------:R-:W-:Y:S01]  /*bae0*/  LEA.HI.X.SX32 R173, R174, R3, 0x1, P0 ;  /* 0x00000003aead7211 */ /* 0x000fe200000f0eff */
[----:B------:R-:W-:-:S04]  /*baf0*/  ULDC UR19, c[0x0][0x238] ;  /* 0x00008e0000137ab9 */ /* 0x000fc80000000800 */
[----:B------:R0:W4:Y:S01]  /*bb00*/  @!P1 LDG.E.U8 R208, desc[UR14][R172.64] ;  /* 0x0000000eacd09981 */ /* 0x000122000c1e1100 */
[----:B------:R-:W-:Y:S02]  /*bb10*/  PRMT R209, RZ, 0x7610, R209 ;  /* 0x00007610ffd17816 */ /* 0x000fe400000000d1 */
[----:B0-----:R-:W-:-:S04]  /*bb20*/  IADD3 R172, P0, R2, R171, RZ ;  /* 0x000000ab02ac7210 */ /* 0x001fc80007f1e0ff */
[----:B------:R-:W-:Y:S02]  /*bb30*/  LEA.HI.X.SX32 R173, R2, R3, 0x1, P0 ;  /* 0x0000000302ad7211 */ /* 0x000fe400000f0eff */
[----:B------:R-:W-:-:S03]  /*bb40*/  ISETP.GE.AND P0, PT, R0, UR16, PT ;  /* 0x0000001000007c0c */ /* 0x000fc6000bf06270 */
[----:B------:R0:W4:Y:S01]  /*bb50*/  @!P2 LDG.E.U8 R209, desc[UR14][R172.64] ;  /* 0x0000000eacd1a981 */ /* 0x000122000c1e1100 */
[----:B------:R-:W-:Y:S01]  /*bb60*/  PRMT R176, RZ, 0x7610, R176 ;  /* 0x00007610ffb07816 */ /* 0x000fe200000000b0 */
[----:B0-----:R-:W-:-:S05]  /*bb70*/  IMAD R173, R0, UR17, RZ ;  /* 0x0000001100ad7c24 */ /* 0x001fca000f8e02ff */
[----:B------:R-:W-:-:S04]  /*bb80*/  IADD3 R172, P1, R173, R171, RZ ;  /* 0x000000abadac7210 */ /* 0x000fc80007f3e0ff */
        /* <DEDUP_REMOVED lines=19> */
[----:B------:R-:W-:-:S03]  /*bcc0*/  LOP3.LUT R174, R0, 0x32, RZ, 0xfc, !PT ;  /* 0x0000003200ae7812 */ /* 0x000fc600078efcff */
[----:B------:R0:W4:Y:S02]  /*bcd0*/  @!P2 LDG.E.U8 R194, desc[UR14][R172.64] ;  /* 0x0000000eacc2a981 */ /* 0x000124000c1e1100 */
[----:B------:R-:W-:Y:S01]  /*bce0*/  IMAD R174, R174, UR20, RZ ;  /* 0x00000014aeae7c24 */ /* 0x000fe2000f8e02ff */
[----:B0-----:R-:W-:-:S04]  /*bcf0*/  LOP3.LUT R172, R0, 0x32, RZ, 0xfc, !PT ;  /* 0x0000003200ac7812 */ /* 0x001fc800078efcff */
[----:B------:R-:W-:Y:S02]  /*bd00*/  ISETP.GE.AND P1, PT, R172, UR16, PT ;  /* 0x00000010ac007c0c */ /* 0x000fe4000bf26270 */
[C---:B------:R-:W-:Y:S02]  /*bd10*/  LOP3.LUT R172, R0.reuse, 0x34, RZ, 0xfc, !PT ;  /* 0x0000003400ac7812 */ /* 0x040fe400078efcff */
[----:B------:R-:W-:Y:S02]  /*bd20*/  LOP3.LUT R2, R0, 0x34, RZ, 0xfc, !PT ;  /* 0x0000003400027812 */ /* 0x000fe400078efcff */
[----:B------:R-:W-:Y:S02]  /*bd30*/  ISETP.GE.AND P2, PT, R172, UR16, PT ;  /* 0x00000010ac007c0c */ /* 0x000fe4000bf46270 */
[----:B------:R-:W-:Y:S02]  /*bd40*/  IADD3 R172, P0, R174, R171, RZ ;  /* 0x000000abaeac7210 */ /* 0x000fe40007f1e0ff */
[----:B------:R-:W-:Y:S01]  /*bd50*/  PRMT R193, RZ, 0x7610, R193 ;  /* 0x00007610ffc17816 */ /* 0x000fe200000000c1 */
[----:B------:R-:W-:Y:S01]  /*bd60*/  IMAD R2, R2, UR19, RZ ;  /* 0x0000001302027c24 */ /* 0x000fe2000f8e02ff */
[----:B------:R-:W-:-:S02]  /*bd70*/  LEA.HI.X.SX32 R173, R174, R3, 0x1, P0 ;  /* 0x00000003aead7211 */ /* 0x000fc400000f0eff */
[----:B------:R-:W3:Y:S04]  /*bd80*/  LDL R174, [R1+0x2cc] ;  /* 0x0002cc0001ae7983 */ /* 0x000ee80000100800 */
[----:B------:R0:W4:Y:S02]  /*bd90*/  @!P1 LDG.E.U8 R193, desc[UR14][R172.64] ;  /* 0x0000000eacc19981 */ /* 0x000124000c1e1100 */
[----:B0-----:R-:W-:-:S04]  /*bda0*/  IADD3 R172, P0, R2, R171, RZ ;  /* 0x000000ab02ac7210 */ /* 0x001fc80007f1e0ff */
[----:B------:R-:W-:Y:S02]  /*bdb0*/  LEA.HI.X.SX32 R173, R2, R3, 0x1, P0 ;  /* 0x0000000302ad7211 */ /* 0x000fe400000f0eff */
[----:B------:R-:W2:Y:S01]  /*bdc0*/  LDL.LU R2, [R1+0x2c8] ;  /* 0x0002c80001027983 */ /* 0x000ea20000300800 */
[----:B------:R-:W0:Y:S01]  /*bdd0*/  S2R R175, SR_TID.X ;  /* 0x0000000000af7919 */ /* 0x000e220000002100 */
[----:B------:R-:W-:-:S06]  /*bde0*/  PRMT R192, RZ, 0x7610, R192 ;  /* 0x00007610ffc07816 */ /* 0x000fcc00000000c0 */
[----:B------:R0:W4:Y:S01]  /*bdf0*/  @!P2 LDG.E.U8 R192, desc[UR14][R172.64] ;  /* 0x0000000eacc0a981 */ /* 0x000122000c1e1100 */
[----:B------:R-:W-:Y:S02]  /*be00*/  PRMT R211, RZ, 0x7610, R211 ;  /* 0x00007610ffd37816 */ /* 0x000fe400000000d3 */
[----:B0-----:R-:W-:-:S04]  /*be10*/  LEA.HI R173, R175, 0xe, RZ, 0x1a ;  /* 0x0000000eafad7811 */ /* 0x001fc800078fd0ff */
[C---:B------:R-:W-:Y:S01]  /*be20*/  ISETP.GE.AND P1, PT, R173.reuse, UR16, PT ;  /* 0x00000010ad007c0c */ /* 0x040fe2000bf26270 */
[----:B------:R-:W-:-:S05]  /*be30*/  IMAD R173, R173, UR17, RZ ;  /* 0x00000011adad7c24 */ /* 0x000fca000f8e02ff */
[----:B------:R-:W-:-:S04]  /*be40*/  IADD3 R172, P0, R173, R171, RZ ;  /* 0x000000abadac7210 */ /* 0x000fc80007f1e0ff */
[----:B------:R-:W-:-:S05]  /*be50*/  LEA.HI.X.SX32 R173, R173, R3, 0x1, P0 ;  /* 0x00000003adad7211 */ /* 0x000fca00000f0eff */
[----:B------:R0:W4:Y:S02]  /*be60*/  @!P1 LDG.E.U8 R211, desc[UR14][R172.64] ;  /* 0x0000000eacd39981 */ /* 0x000124000c1e1100 */
[----:B0-----:R-:W-:-:S04]  /*be70*/  LEA.HI R173, R175, 0x3e, RZ, 0x1a ;  /* 0x0000003eafad7811 */ /* 0x001fc800078fd0ff */
[C---:B------:R-:W-:Y:S01]  /*be80*/  ISETP.GE.AND P1, PT, R173.reuse, UR16, PT ;  /* 0x00000010ad007c0c */ /* 0x040fe2000bf26270 */
[----:B------:R-:W-:Y:S01]  /*be90*/  IMAD R173, R173, UR17, RZ ;  /* 0x00000011adad7c24 */ /* 0x000fe2000f8e02ff */
[----:B------:R-:W-:-:S04]  /*bea0*/  PRMT R180, RZ, 0x7610, R180 ;  /* 0x00007610ffb47816 */ /* 0x000fc800000000b4 */
        /* <DEDUP_REMOVED lines=17> */
[----:B0-----:R-:W-:-:S04]  /*bfc0*/  LOP3.LUT R173, R0, 0x3c, RZ, 0xfc, !PT ;  /* 0x0000003c00ad7812 */ /* 0x001fc800078efcff */
        /* <DEDUP_REMOVED lines=31> */
[----:B------:R-:W-:Y:S02]  /*c1c0*/  SHF.R.S32.HI R172, RZ, 0x1f, R173 ;  /* 0x0000001fffac7819 */ /* 0x000fe400000114ad */
[----:B---3--:R-:W-:Y:S02]  /*c1d0*/  IADD3 R174, P1, R173, R174, RZ ;  /* 0x000000aeadae7210 */ /* 0x008fe40007f3e0ff */
[----:B------:R-:W-:-:S03]  /*c1e0*/  PRMT R213, RZ, 0x7610, R213 ;  /* 0x00007610ffd57816 */ /* 0x000fc600000000d5 */
[----:B--2---:R-:W-:Y:S01]  /*c1f0*/  IMAD.X R175, R172, 0x1, R2, P1 ;  /* 0x00000001acaf7824 */ /* 0x004fe200008e0602 */
[----:B------:R-:W-:Y:S01]  /*c200*/  BAR.SYNC.DEFER_BLOCKING 0x0 ;  /* 0x0000000000007b1d */ /* 0x000fe20000010000 */
[----:B------:R-:W-:-:S05]  /*c210*/  PRMT R178, RZ, 0x7610, R178 ;  /* 0x00007610ffb27816 */ /* 0x000fca00000000b2 */
[----:B------:R0:W2:Y:S02]  /*c220*/  @!P0 LDG.E.U8 R179, desc[UR14][R174.64] ;  /* 0x0000000eaeb38981 */ /* 0x0000a4000c1e1100 */
[----:B0-----:R-:W-:-:S05]  /*c230*/  IADD3 R174, P1, R173, R4, RZ ;  /* 0x00000004adae7210 */ /* 0x001fca0007f3e0ff */
[----:B------:R-:W-:-:S05]  /*c240*/  IMAD.X R175, R172, 0x1, R11, P1 ;  /* 0x00000001acaf7824 */ /* 0x000fca00008e060b */
[----:B------:R0:W3:Y:S02]  /*c250*/  @!P0 LDG.E.U8 R213, desc[UR14][R174.64] ;  /* 0x0000000eaed58981 */ /* 0x0000e4000c1e1100 */
[----:B0-----:R-:W-:-:S05]  /*c260*/  IADD3 R174, P1, R173, R238, RZ ;  /* 0x000000eeadae7210 */ /* 0x001fca0007f3e0ff */
[----:B------:R-:W-:Y:S01]  /*c270*/  IMAD.X R175, R172, 0x1, R195, P1 ;  /* 0x00000001acaf7824 */ /* 0x000fe200008e06c3 */
[----:B------:R0:W-:Y:S04]  /*c280*/  STL [R1+0x528], R2 ;  /* 0x0005280201007387 */ /* 0x0001e80000100800 */
[----:B------:R1:W3:Y:S04]  /*c290*/  @!P0 LDG.E.U8 R178, desc[UR14][R174.64] ;  /* 0x0000000eaeb28981 */ /* 0x0002e8000c1e1100 */
[----:B------:R-:W2:Y:S04]  /*c2a0*/  LDL R238, [R1+0x248] ;  /* 0x0002480001ee7983 */ /* 0x000ea80000100800 */
[----:B------:R-:W4:Y:S01]  /*c2b0*/  LDL R175, [R1+0x28c] ;  /* 0x00028c0001af7983 */ /* 0x000f220000100800 */
[----:B0-----:R-:W0:Y:S02]  /*c2c0*/  S2R R2, SR_TID.X ;  /* 0x0000000000027919 */ /* 0x001e240000002100 */
[----:B0-----:R-:W-:-:S02]  /*c2d0*/  IMAD.SHL.U32 R195, R2, 0x40, RZ ;  /* 0x0000004002c37824 */ /* 0x001fc400078e00ff */
[----:B-1----:R-:W-:Y:S02]  /*c2e0*/  IMAD.SHL.U32 R174, R2, 0x8, RZ ;  /* 0x0000000802ae7824 */ /* 0x002fe400078e00ff */
[----:B------:R-:W3:Y:S01]  /*c2f0*/  LDL.LU R2, [R1+0x2a0] ;  /* 0x0002a00001027983 */ /* 0x000ee20000300800 */
[----:B------:R-:W-:-:S04]  /*c300*/  LOP3.LUT R195, R195, 0xfc0, RZ, 0xc0, !PT ;  /* 0x00000fc0c3c37812 */ /* 0x000fc800078ec0ff */
[----:B------:R-:W-:Y:S02]  /*c310*/  LOP3.LUT R195, R195, 0x30, R174, 0xf8, !PT ;  /* 0x00000030c3c37812 */ /* 0x000fe400078ef8ae */
[----:B----4-:R-:W-:Y:S02]  /*c320*/  IADD3 R174, P1, R173, R175, RZ ;  /* 0x000000afadae7210 */ /* 0x010fe40007f3e0ff */
[----:B------:R-:W4:Y:S01]  /*c330*/  LDL R175, [R1+0x288] ;  /* 0x0002880001af7983 */ /* 0x000f220000100800 */
[----:B------:R-:W-:Y:S02]  /*c340*/  PRMT R177, RZ, 0x7610, R177 ;  /* 0x00007610ffb17816 */ /* 0x000fe400000000b1 */
[----:B----4-:R-:W-:-:S05]  /*c350*/  IMAD.X R175, R172, 0x1, R175, P1 ;  /* 0x00000001acaf7824 */ /* 0x010fca00008e06af */
[----:B------:R0:W4:Y:S04]  /*c360*/  @!P0 LDG.E.U8 R177, desc[UR14][R174.64] ;  /* 0x0000000eaeb18981 */ /* 0x000128000c1e1100 */
[----:B------:R-:W0:Y:S01]  /*c370*/  LDL R175, [R1+0x26c] ;  /* 0x00026c0001af7983 */ /* 0x000e220000100800 */
[----:B------:R-:W-:-:S03]  /*c380*/  LOP3.LUT R195, R195, R0, RZ, 0xfc, !PT ;  /* 0x00000000c3c37212 */ /* 0x000fc600078efcff */
[----:B------:R-:W3:Y:S01]  /*c390*/  LDL.LU R0, [R1+0x2c0] ;  /* 0x0002c00001007983 */ /* 0x000ee20000300800 */
[----:B0-----:R-:W-:-:S03]  /*c3a0*/  IADD3 R174, P1, R173, R175, RZ ;  /* 0x000000afadae7210 */ /* 0x001fc60007f3e0ff */
[----:B------:R-:W2:Y:S04]  /*c3b0*/  LDL R175, [R1+0x268] ;  /* 0x0002680001af7983 */ /* 0x000ea80000100800 */
[----:B------:R0:W-:Y:S02]  /*c3c0*/  STS.U8 [R195+UR12+0x4000], R176 ;  /* 0x004000b0c3007988 */ /* 0x0001e4000800000c */
[----:B0-----:R-:W-:Y:S01]  /*c3d0*/  PRMT R176, RZ, 0x7610, R176 ;  /* 0x00007610ffb07816 */ /* 0x001fe200000000b0 */
[----:B--2---:R-:W-:-:S05]  /*c3e0*/  IMAD.X R175, R172, 0x1, R175, P1 ;  /* 0x00000001acaf7824 */ /* 0x004fca00008e06af */
[----:B------:R0:W2:Y:S04]  /*c3f0*/  @!P0 LDG.E.U8 R176, desc[UR14][R174.64] ;  /* 0x0000000eaeb08981 */ /* 0x0000a8000c1e1100 */
[----:B------:R-:W0:Y:S04]  /*c400*/  LDL R175, [R1+0x24c] ;  /* 0x00024c0001af7983 */ /* 0x000e280000100800 */
[----:B------:R1:W-:Y:S02]  /*c410*/  STS.U8 [R195+UR12+0x4002], R182 ;  /* 0x004002b6c3007988 */ /* 0x0003e4000800000c */
[----:B-1----:R-:W-:-:S02]  /*c420*/  PRMT R182, RZ, 0x7610, R182 ;  /* 0x00007610ffb67816 */ /* 0x002fc400000000b6 */
[----:B0-----:R-:W-:-:S05]  /*c430*/  IADD3 R174, P1, R173, R175, RZ ;  /* 0x000000afadae7210 */ /* 0x001fca0007f3e0ff */
[----:B------:R-:W-:Y:S01]  /*c440*/  IMAD.X R175, R172, 0x1, R238, P1 ;  /* 0x00000001acaf7824 */ /* 0x000fe200008e06ee */
[----:B------:R0:W-:Y:S04]  /*c450*/  STS.U8 [R195+UR12+0x4004], R189 ;  /* 0x004004bdc3007988 */ /* 0x0001e8000800000c */
[----:B------:R1:W2:Y:S04]  /*c460*/  @!P0 LDG.E.U8 R182, desc[UR14][R174.64] ;  /* 0x0000000eaeb68981 */ /* 0x0002a8000c1e1100 */
[----:B------:R4:W-:Y:S04]  /*c470*/  STS.U8 [R195+UR12+0x4006], R188 ;  /* 0x004006bcc3007988 */ /* 0x0009e8000800000c */
[----:B------:R3:W-:Y:S04]  /*c480*/  STS.U8 [R195+UR12+0x4008], R191 ;  /* 0x004008bfc3007988 */ /* 0x0007e8000800000c */
[----:B------:R-:W1:Y:S04]  /*c490*/  LDL R175, [R1+0x22c] ;  /* 0x00022c0001af7983 */ /* 0x000e680000100800 */
[----:B------:R-:W2:Y:S01]  /*c4a0*/  LDL R238, [R1+0x1c8] ;  /* 0x0001c80001ee7983 */ /* 0x000ea20000100800 */
[----:B-1----:R-:W-:-:S03]  /*c4b0*/  IADD3 R174, P1, R173, R175, RZ ;  /* 0x000000afadae7210 */ /* 0x002fc60007f3e0ff */
[----:B------:R-:W4:Y:S01]  /*c4c0*/  LDL R175, [R1+0x228] ;  /* 0x0002280001af7983 */ /* 0x000f220000100800 */
[----:B0-----:R-:W-:Y:S01]  /*c4d0*/  PRMT R189, RZ, 0x7610, R189 ;  /* 0x00007610ffbd7816 */ /* 0x001fe200000000bd */
[----:B----4-:R-:W-:-:S05]  /*c4e0*/  IMAD.X R175, R172, 0x1, R175, P1 ;  /* 0x00000001acaf7824 */ /* 0x010fca00008e06af */
[----:B------:R0:W4:Y:S04]  /*c4f0*/  @!P0 LDG.E.U8 R189, desc[UR14][R174.64] ;  /* 0x0000000eaebd8981 */ /* 0x000128000c1e1100 */
[----:B------:R-:W0:Y:S02]  /*c500*/  LDL R175, [R1+0x20c] ;  /* 0x00020c0001af7983 */ /* 0x000e240000100800 */
[----:B0-----:R-:W-:Y:S02]  /*c510*/  IADD3 R174, P1, R173, R175, RZ ;  /* 0x000000afadae7210 */ /* 0x001fe40007f3e0ff */
[----:B------:R-:W3:Y:S01]  /*c520*/  LDL R175, [R1+0x208] ;  /* 0x0002080001af7983 */ /* 0x000ee20000100800 */
[----:B------:R-:W-:Y:S02]  /*c530*/  PRMT R188, RZ, 0x7610, R188 ;  /* 0x00007610ffbc7816 */ /* 0x000fe400000000bc */
[----:B---3--:R-:W-:-:S05]  /*c540*/  IMAD.X R175, R172, 0x1, R175, P1 ;  /* 0x00000001acaf7824 */ /* 0x008fca00008e06af */
[----:B------:R0:W3:Y:S04]  /*c550*/  @!P0 LDG.E.U8 R188, desc[UR14][R174.64] ;  /* 0x0000000eaebc8981 */ /* 0x0000e8000c1e1100 */
[----:B------:R-:W0:Y:S02]  /*c560*/  LDL R175, [R1+0x1ec] ;  /* 0x0001ec0001af7983 */ /* 0x000e240000100800 */
[----:B0-----:R-:W-:Y:S02]  /*c570*/  IADD3 R174, P1, R173, R175, RZ ;  /* 0x000000afadae7210 */ /* 0x001fe40007f3e0ff */
[----:B------:R-:W2:Y:S01]  /*c580*/  LDL R175, [R1+0x1e8] ;  /* 0x0001e80001af7983 */ /* 0x000ea20000100800 */
[----:B------:R-:W-:Y:S02]  /*c590*/  PRMT R191, RZ, 0x7610, R191 ;  /* 0x00007610ffbf7816 */ /* 0x000fe400000000bf */
        /* <DEDUP_REMOVED lines=10> */
[----:B------:R-:W3:Y:S04]  /*c640*/  LDL R238, [R1+0x168] ;  /* 0x0001680001ee7983 */ /* 0x000ee80000100800 */
[----:B------:R-:W1:Y:S02]  /*c650*/  LDL R175, [R1+0x1ac] ;  /* 0x0001ac0001af7983 */ /* 0x000e640000100800 */
[----:B-1----:R-:W-:-:S02]  /*c660*/  IADD3 R174, P1, R173, R175, RZ ;  /* 0x000000afadae7210 */ /* 0x002fc40007f3e0ff */
[----:B------:R-:W4:Y:S01]  /*c670*/  LDL R175, [R1+0x1a8] ;  /* 0x0001a80001af7983 */ /* 0x000f220000100800 */
[----:B0-----:R-:W-:Y:S02]  /*c680*/  PRMT R187, RZ, 0x7610, R187 ;  /* 0x00007610ffbb7816 */ /* 0x001fe400000000bb */
[----:B----4-:R-:W-:-:S05]  /*c690*/  IMAD.X R175, R172, 0x1, R175, P1 ;  /* 0x00000001acaf7824 */ /* 0x010fca00008e06af */
[----:B------:R0:W4:Y:S04]  /*c6a0*/  @!P0 LDG.E.U8 R187, desc[UR14][R174.64] ;  /* 0x0000000eaebb8981 */ /* 0x000128000c1e1100 */
[----:B------:R-:W0:Y:S01]  /*c6b0*/  LDL R175, [R1+0x18c] ;  /* 0x00018c0001af7983 */ /* 0x000e220000100800 */
[----:B------:R-:W-:Y:S02]  /*c6c0*/  LOP3.LUT R211, R195, 0x10, RZ, 0x3c, !PT ;  /* 0x00000010c3d37812 */ /* 0x000fe400078e3cff */
[----:B0-----:R-:W-:Y:S02]  /*c6d0*/  IADD3 R174, P1, R173, R175, RZ ;  /* 0x000000afadae7210 */ /* 0x001fe40007f3e0ff */
[----:B------:R-:W2:Y:S04]  /*c6e0*/  LDL R175, [R1+0x188] ;  /* 0x0001880001af7983 */ /* 0x000ea80000100800 */
[----:B------:R0:W-:Y:S02]  /*c6f0*/  STS.U8 [R211+UR12+0x4000], R190 ;  /* 0x004000bed3007988 */ /* 0x0001e4000800000c */
[----:B0-----:R-:W-:Y:S01]  /*c700*/  PRMT R190, RZ, 0x7610, R190 ;  /* 0x00007610ffbe7816 */ /* 0x001fe200000000be */
[----:B--2---:R-:W-:-:S05]  /*c710*/  IMAD.X R175, R172, 0x1, R175, P1 ;  /* 0x00000001acaf7824 */ /* 0x004fca00008e06af */
[----:B------:R0:W2:Y:S04]  /*c720*/  @!P0 LDG.E.U8 R190, desc[UR14][R174.64] ;  /* 0x0000000eaebe8981 */ /* 0x0000a8000c1e1100 */
[----:B------:R-:W0:Y:S01]  /*c730*/  LDL R175, [R1+0x16c] ;  /* 0x00016c0001af7983 */ /* 0x000e220000100800 */
[----:B------:R-:W-:Y:S02]  /*c740*/  PRMT R212, RZ, 0x7610, R212 ;  /* 0x00007610ffd47816 */ /* 0x000fe400000000d4 */
[----:B0-----:R-:W-:-:S05]  /*c750*/  IADD3 R174, P1, R173, R175, RZ ;  /* 0x000000afadae7210 */ /* 0x001fca0007f3e0ff */
[----:B---3--:R-:W-:Y:S01]  /*c760*/  IMAD.X R175, R172, 0x1, R238, P1 ;  /* 0x00000001acaf7824 */ /* 0x008fe200008e06ee */
[----:B------:R0:W-:Y:S04]  /*c770*/  STS.U8 [R211+UR12+0x4004], R198 ;  /* 0x004004c6d3007988 */ /* 0x0001e8000800000c */
[----:B------:R1:W3:Y:S04]  /*c780*/  @!P0 LDG.E.U8 R212, desc[UR14][R174.64] ;  /* 0x0000000eaed48981 */ /* 0x0002e8000c1e1100 */
[----:B------:R4:W-:Y:S04]  /*c790*/  STS.U8 [R211+UR12+0x4006], R199 ;  /* 0x004006c7d3007988 */ /* 0x0009e8000800000c */
[----:B------:R2:W-:Y:S04]  /*c7a0*/  STS.U8 [R211+UR12+0x4008], R200 ;  /* 0x004008c8d3007988 */ /* 0x0005e8000800000c */
[----:B------:R-:W1:Y:S04]  /*c7b0*/  LDL R175, [R1+0x14c] ;  /* 0x00014c0001af7983 */ /* 0x000e680000100800 */
[----:B------:R-:W3:Y:S01]  /*c7c0*/  LDL R238, [R1+0xec] ;  /* 0x0000ec0001ee7983 */ /* 0x000ee20000100800 */
[----:B-1----:R-:W-:-:S03]  /*c7d0*/  IADD3 R174, P1, R173, R175, RZ ;  /* 0x000000afadae7210 */ /* 0x002fc60007f3e0ff */
[----:B------:R-:W4:Y:S01]  /*c7e0*/  LDL R175, [R1+0x148] ;  /* 0x0001480001af7983 */ /* 0x000f220000100800 */
[----:B0-----:R-:W-:Y:S01]  /*c7f0*/  PRMT R198, RZ, 0x7610, R198 ;  /* 0x00007610ffc67816 */ /* 0x001fe200000000c6 */
[----:B----4-:R-:W-:-:S05]  /*c800*/  IMAD.X R175, R172, 0x1, R175, P1 ;  /* 0x00000001acaf7824 */ /* 0x010fca00008e06af */
[----:B------:R0:W4:Y:S04]  /*c810*/  @!P0 LDG.E.U8 R198, desc[UR14][R174.64] ;  /* 0x0000000eaec68981 */ /* 0x000128000c1e1100 */
[----:B------:R-:W0:Y:S02]  /*c820*/  LDL R175, [R1+0x12c] ;  /* 0x00012c0001af7983 */ /* 0x000e240000100800 */
[----:B0-----:R-:W-:Y:S02]  /*c830*/  IADD3 R174, P1, R173, R175, RZ ;  /* 0x000000afadae7210 */ /* 0x001fe40007f3e0ff */
[----:B------:R-:W2:Y:S01]  /*c840*/  LDL R175, [R1+0x128] ;  /* 0x0001280001af7983 */ /* 0x000ea20000100800 */
[----:B------:R-:W-:Y:S02]  /*c850*/  PRMT R199, RZ, 0x7610, R199 ;  /* 0x00007610ffc77816 */ /* 0x000fe400000000c7 */
[----:B--2---:R-:W-:-:S05]  /*c860*/  IMAD.X R175, R172, 0x1, R175, P1 ;  /* 0x00000001acaf7824 */ /* 0x004fca00008e06af */
[----:B------:R0:W2:Y:S04]  /*c870*/  @!P0 LDG.E.U8 R199, desc[UR14][R174.64] ;  /* 0x0000000eaec78981 */ /* 0x0000a8000c1e1100 */
[----:B------:R-:W0:Y:S02]  /*c880*/  LDL R175, [R1+0x10c] ;  /* 0x00010c0001af7983 */ /* 0x000e240000100800 */
[----:B0-----:R-:W-:Y:S02]  /*c890*/  IADD3 R174, P1, R173, R175, RZ ;  /* 0x000000afadae7210 */ /* 0x001fe40007f3e0ff */
[----:B------:R-:W3:Y:S01]  /*c8a0*/  LDL R175, [R1+0x108] ;  /* 0x0001080001af7983 */ /* 0x000ee20000100800 */
[----:B------:R-:W-:Y:S02]  /*c8b0*/  PRMT R200, RZ, 0x7610, R200 ;  /* 0x00007610ffc87816 */ /* 0x000fe400000000c8 */
[----:B---3--:R-:W-:-:S05]  /*c8c0*/  IMAD.X R175, R172, 0x1, R175, P1 ;  /* 0x00000001acaf7824 */ /* 0x008fca00008e06af */
[----:B------:R0:W3:Y:S04]  /*c8d0*/  @!P0 LDG.E.U8 R200, desc[UR14][R174.64] ;  /* 0x0000000eaec88981 */ /* 0x0000e8000c1e1100 */
[----:B------:R-:W4:Y:S01]  /*c8e0*/  LDL R175, [R1+0xe8] ;  /* 0x0000e80001af7983 */ /* 0x000f220000100800 */
[----:B0-----:R-:W-:-:S03]  /*c8f0*/  IADD3 R174, P1, R173, R238, RZ ;  /* 0x000000eeadae7210 */ /* 0x001fc60007f3e0ff */
[----:B------:R0:W-:Y:S04]  /*c900*/  STS.U8 [R211+UR12+0x400a], R201 ;  /* 0x00400ac9d3007988 */ /* 0x0001e8000800000c */
[----:B------:R1:W-:Y:S04]  /*c910*/  STS.U8 [R211+UR12+0x400c], R202 ;  /* 0x00400ccad3007988 */ /* 0x0003e8000800000c */
[----:B------:R-:W-:Y:S01]  /*c920*/  STS.U8 [R211+UR12+0x4002], R210 ;  /* 0x004002d2d3007988 */ /* 0x000fe2000800000c */
[----:B0-----:R-:W-:-:S03]  /*c930*/  PRMT R201, RZ, 0x7610, R201 ;  /* 0x00007610ffc97816 */ /* 0x001fc600000000c9 */
[----:B------:R0:W-:Y:S04]  /*c940*/  STS.U8 [R211+UR12+0x400e], R203 ;  /* 0x00400ecbd3007988 */ /* 0x0001e8000800000c */
[----:B------:R-:W2:Y:S01]  /*c950*/  LDL R238, [R1+0x88] ;  /* 0x0000880001ee7983 */ /* 0x000ea20000100800 */
[----:B----4-:R-:W-:Y:S01]  /*c960*/  IMAD.X R175, R172, 0x1, R175, P1 ;  /* 0x00000001acaf7824 */ /* 0x010fe200008e06af */
[----:B-1----:R-:W-:Y:S02]  /*c970*/  PRMT R202, RZ, 0x7610, R202 ;  /* 0x00007610ffca7816 */ /* 0x002fe400000000ca */
[----:B0-----:R-:W4:Y:S04]  /*c980*/  LDL R211, [R1+0xa8] ;  /* 0x0000a80001d37983 */ /* 0x001f280000100800 */
[----:B------:R0:W3:Y:S04]  /*c990*/  @!P0 LDG.E.U8 R201, desc[UR14][R174.64] ;  /* 0x0000000eaec98981 */ /* 0x0000e8000c1e1100 */
[----:B------:R-:W0:Y:S02]  /*c9a0*/  LDL R175, [R1+0xcc] ;  /* 0x0000cc0001af7983 */ /* 0x000e240000100800 */
[----:B0-----:R-:W-:-:S02]  /*c9b0*/  IADD3 R174, P1, R173, R175, RZ ;  /* 0x000000afadae7210 */ /* 0x001fc40007f3e0ff */
[----:B------:R-:W2:Y:S03]  /*c9c0*/  LDL R175, [R1+0xc8] ;  /* 0x0000c80001af7983 */ /* 0x000ea60000100800 */
[----:B--2---:R-:W-:-:S05]  /*c9d0*/  IMAD.X R175, R172, 0x1, R175, P1 ;  /* 0x00000001acaf7824 */ /* 0x004fca00008e06af */
[----:B------:R0:W2:Y:S04]  /*c9e0*/  @!P0 LDG.E.U8 R202, desc[UR14][R174.64] ;  /* 0x0000000eaeca8981 */ /* 0x0000a8000c1e1100 */
[----:B------:R-:W0:Y:S01]  /*c9f0*/  LDL R175, [R1+0xac] ;  /* 0x0000ac0001af7983 */ /* 0x000e220000100800 */
[----:B------:R-:W-:Y:S02]  /*ca00*/  PRMT R203, RZ, 0x7610, R203 ;  /* 0x00007610ffcb7816 */ /* 0x000fe400000000cb */
[----:B0-----:R-:W-:-:S05]  /*ca10*/  IADD3 R174, P1, R173, R175, RZ ;  /* 0x000000afadae7210 */ /* 0x001fca0007f3e0ff */
[----:B----4-:R-:W-:-:S05]  /*ca20*/  IMAD.X R175, R172, 0x1, R211, P1 ;  /* 0x00000001acaf7824 */ /* 0x010fca00008e06d3 */
[----:B------:R0:W4:Y:S04]  /*ca30*/  @!P0 LDG.E.U8 R203, desc[UR14][R174.64] ;  /* 0x0000000eaecb8981 */ /* 0x000128000c1e1100 */
[----:B------:R-:W0:Y:S01]  /*ca40*/  LDL R175, [R1+0x8c] ;  /* 0x00008c0001af7983 */ /* 0x000e220000100800 */
[----:B------:R-:W-:-:S05]  /*ca50*/  LOP3.LUT R211, R195, 0x20, RZ, 0x3c, !PT ;  /* 0x00000020c3d37812 */ /* 0x000fca00078e3cff */
[----:B------:R1:W-:Y:S02]  /*ca60*/  STS.U8 [R211+UR12+0x4000], R204 ;  /* 0x004000ccd3007988 */ /* 0x0003e4000800000c */
[----:B-1----:R-:W-:Y:S02]  /*ca70*/  PRMT R204, RZ, 0x7610, R204 ;  /* 0x00007610ffcc7816 */ /* 0x002fe400000000cc */
[----:B0-----:R-:W-:-:S05]  /*ca80*/  IADD3 R174, P1, R173, R175, RZ ;  /* 0x000000afadae7210 */ /* 0x001fca0007f3e0ff */
[----:B------:R-:W-:Y:S01]  /*ca90*/  IMAD.X R175, R172, 0x1, R238, P1 ;  /* 0x00000001acaf7824 */ /* 0x000fe200008e06ee */
[----:B------:R0:W-:Y:S04]  /*caa0*/  STS.U8 [R211+UR12+0x4002], R205 ;  /* 0x004002cdd3007988 */ /* 0x0001e8000800000c */
[----:B------:R1:W4:Y:S04]  /*cab0*/  @!P0 LDG.E.U8 R204, desc[UR14][R174.64] ;  /* 0x0000000eaecc8981 */ /* 0x000328000c1e1100 */
[----:B------:R3:W-:Y:S04]  /*cac0*/  STS.U8 [R211+UR12+0x4004], R206 ;  /* 0x004004ced3007988 */ /* 0x0007e8000800000c */
[----:B------:R2:W-:Y:S04]  /*cad0*/  STS.U8 [R211+UR12+0x4006], R207 ;  /* 0x004006cfd3007988 */ /* 0x0005e8000800000c */
[----:B------:R-:W1:Y:S04]  /*cae0*/  LDL R175, [R1+0x6c] ;  /* 0x00006c0001af7983 */ /* 0x000e680000100800 */
[----:B------:R-:W4:Y:S01]  /*caf0*/  LDL R238, [R1+0x8] ;  /* 0x0000080001ee7983 */ /* 0x000f220000100800 */
[----:B-1----:R-:W-:-:S03]  /*cb00*/  IADD3 R174, P1, R173, R175, RZ ;  /* 0x000000afadae7210 */ /* 0x002fc60007f3e0ff */
[----:B------:R-:W3:Y:S01]  /*cb10*/  LDL R175, [R1+0x68] ;  /* 0x0000680001af7983 */ /* 0x000ee20000100800 */
[----:B0-----:R-:W-:Y:S01]  /*cb20*/  PRMT R205, RZ, 0x7610, R205 ;  /* 0x00007610ffcd7816 */ /* 0x001fe200000000cd */
        /* <DEDUP_REMOVED lines=10> */
[----:B------:R-:W4:Y:S01]  /*cbd0*/  LDL R175, [R1+0x28] ;  /* 0x0000280001af7983 */ /* 0x000f220000100800 */
[----:B------:R-:W-:Y:S02]  /*cbe0*/  PRMT R207, RZ, 0x7610, R207 ;  /* 0x00007610ffcf7816 */ /* 0x000fe400000000cf */
[----:B----4-:R-:W-:-:S05]  /*cbf0*/  IMAD.X R175, R172, 0x1, R175, P1 ;  /* 0x00000001acaf7824 */ /* 0x010fca00008e06af */
[----:B------:R0:W4:Y:S04]  /*cc00*/  @!P0 LDG.E.U8 R207, desc[UR14][R174.64] ;  /* 0x0000000eaecf8981 */ /* 0x000128000c1e1100 */
[----:B------:R-:W0:Y:S04]  /*cc10*/  LDL R175, [R1+0xc] ;  /* 0x00000c0001af7983 */ /* 0x000e280000100800 */
[----:B------:R1:W-:Y:S04]  /*cc20*/  STS.U8 [R211+UR12+0x4008], R208 ;  /* 0x004008d0d3007988 */ /* 0x0003e8000800000c */
[----:B------:R3:W-:Y:S04]  /*cc30*/  STS.U8 [R211+UR12+0x400a], R209 ;  /* 0x00400ad1d3007988 */ /* 0x0007e8000800000c */
[----:B------:R-:W-:Y:S04]  /*cc40*/  STS.U8 [R211+UR12+0x400c], R197 ;  /* 0x00400cc5d3007988 */ /* 0x000fe8000800000c */
[----:B------:R2:W-:Y:S04]  /*cc50*/  STS.U8 [R211+UR12+0x400e], R196 ;  /* 0x00400ec4d3007988 */ /* 0x0005e8000800000c */
[----:B------:R-:W-:Y:S01]  /*cc60*/  STL [R1+0x59c], R247 ;  /* 0x00059cf701007387 */ /* 0x000fe20000100800 */
[----:B-1----:R-:W-:-:S02]  /*cc70*/  PRMT R208, RZ, 0x7610, R208 ;  /* 0x00007610ffd07816 */ /* 0x002fc400000000d0 */
[----:B---3--:R-:W-:Y:S02]  /*cc80*/  PRMT R209, RZ, 0x7610, R209 ;  /* 0x00007610ffd17816 */ /* 0x008fe400000000d1 */
[----:B------:R-:W-:Y:S02]  /*cc90*/  PRMT R210, RZ, 0x7610, R210 ;  /* 0x00007610ffd27816 */ /* 0x000fe400000000d2 */
[----:B--2---:R-:W-:Y:S02]  /*cca0*/  PRMT R211, RZ, 0x7610, R211 ;  /* 0x00007610ffd37816 */ /* 0x004fe400000000d3 */
[----:B------:R-:W-:Y:S02]  /*ccb0*/  PRMT R197, RZ, 0x7610, R197 ;  /* 0x00007610ffc57816 */ /* 0x000fe400000000c5 */
[----:B------:R-:W-:Y:S02]  /*ccc0*/  PRMT R196, RZ, 0x7610, R196 ;  /* 0x00007610ffc47816 */ /* 0x000fe400000000c4 */
[----:B0-----:R-:W-:-:S05]  /*ccd0*/  IADD3 R174, P1, R173, R175, RZ ;  /* 0x000000afadae7210 */ /* 0x001fca0007f3e0ff */
[----:B------:R-:W-:Y:S01]  /*cce0*/  IMAD.X R175, R172, 0x1, R238, P1 ;  /* 0x00000001acaf7824 */ /* 0x000fe200008e06ee */
[----:B------:R-:W-:-:S04]  /*ccf0*/  LOP3.LUT R238, R195, 0x30, RZ, 0x3c, !PT ;  /* 0x00000030c3ee7812 */ /* 0x000fc800078e3cff */
[----:B------:R0:W2:Y:S04]  /*cd00*/  @!P0 LDG.E.U8 R208, desc[UR14][R174.64] ;  /* 0x0000000eaed08981 */ /* 0x0000a8000c1e1100 */
[----:B------:R1:W-:Y:S04]  /*cd10*/  STS.U8 [R238+UR12+0x4008], R185 ;  /* 0x004008b9ee007988 */ /* 0x0003e8000800000c */
[----:B-1----:R-:W3:Y:S04]  /*cd20*/  LDL R185, [R1+0x2c4] ;  /* 0x0002c40001b97983 */ /* 0x002ee80000100800 */
[----:B------:R1:W-:Y:S04]  /*cd30*/  STS.U8 [R238+UR12+0x400c], R183 ;  /* 0x00400cb7ee007988 */ /* 0x0003e8000800000c */
[----:B-1----:R-:W4:Y:S01]  /*cd40*/  LDL R183, [R1+0x2a4] ;  /* 0x0002a40001b77983 */ /* 0x002f220000100800 */
[----:B0-----:R-:W-:-:S05]  /*cd50*/  IADD3 R174, P1, R173, R248, RZ ;  /* 0x000000f8adae7210 */ /* 0x001fca0007f3e0ff */
[----:B------:R-:W-:Y:S01]  /*cd60*/  IMAD.X R175, R172, 0x1, R247, P1 ;  /* 0x00000001acaf7824 */ /* 0x000fe200008e06f7 */
[----:B------:R-:W-:Y:S01]  /*cd70*/  PRMT R195, RZ, 0x7610, R195 ;  /* 0x00007610ffc37816 */ /* 0x000fe200000000c3 */
[----:B------:R0:W-:Y:S04]  /*cd80*/  STS.U8 [R238+UR12+0x4000], R194 ;  /* 0x004000c2ee007988 */ /* 0x0001e8000800000c */
[----:B------:R1:W2:Y:S04]  /*cd90*/  @!P0 LDG.E.U8 R209, desc[UR14][R174.64] ;  /* 0x0000000eaed18981 */ /* 0x0002a8000c1e1100 */
[----:B------:R0:W-:Y:S04]  /*cda0*/  STS.U8 [R238+UR12+0x4002], R193 ;  /* 0x004002c1ee007988 */ /* 0x0001e8000800000c */
[----:B------:R0:W-:Y:S01]  /*cdb0*/  STS.U8 [R238+UR12+0x4004], R192 ;  /* 0x004004c0ee007988 */ /* 0x0001e2000800000c */
[----:B-1----:R-:W-:-:S03]  /*cdc0*/  IADD3 R174, P1, R173, R240, RZ ;  /* 0x000000f0adae7210 */ /* 0x002fc60007f3e0ff */
[----:B------:R1:W-:Y:S02]  /*cdd0*/  STS.U8 [R238+UR12+0x4006], R186 ;  /* 0x004006baee007988 */ /* 0x0003e4000800000c */
[----:B------:R-:W-:Y:S02]  /*cde0*/  IMAD.X R175, R172, 0x1, R239, P1 ;  /* 0x00000001acaf7824 */ /* 0x000fe400008e06ef */
[----:B------:R-:W2:Y:S04]  /*cdf0*/  LDL R247, [R1+0x280] ;  /* 0x0002800001f77983 */ /* 0x000ea80000100800 */
[----:B------:R0:W2:Y:S02]  /*ce00*/  @!P0 LDG.E.U8 R210, desc[UR14][R174.64] ;  /* 0x0000000eaed28981 */ /* 0x0000a4000c1e1100 */
[----:B0-----:R-:W-:-:S05]  /*ce10*/  IADD3 R174, P1, R173, R231, RZ ;  /* 0x000000e7adae7210 */ /* 0x001fca0007f3e0ff */
[----:B------:R-:W-:-:S05]  /*ce20*/  IMAD.X R175, R172, 0x1, R230, P1 ;  /* 0x00000001acaf7824 */ /* 0x000fca00008e06e6 */
        /* <DEDUP_REMOVED lines=9> */
[----:B------:R0:W2:Y:S01]  /*cec0*/  @!P0 LDG.E.U8 R195, desc[UR14][R174.64] ;  /* 0x0000000eaec38981 */ /* 0x0000a2000c1e1100 */
[----:B------:R-:W-:Y:S02]  /*ced0*/  PRMT R194, RZ, 0x7610, R194 ;  /* 0x00007610ffc27816 */ /* 0x000fe400000000c2 */
        /* <DEDUP_REMOVED lines=11> */
[----:B-1----:R-:W-:-:S03]  /*cf90*/  PRMT R186, RZ, 0x7610, R186 ;  /* 0x00007610ffba7816 */ /* 0x002fc600000000ba */
[----:B------:R0:W-:Y:S04]  /*cfa0*/  STL [R1+0x52c], R0 ;  /* 0x00052c0001007387 */ /* 0x0001e80000100800 */
[----:B------:R-:W-:Y:S04]  /*cfb0*/  STS.U8 [R238+UR12+0x400a], R181 ;  /* 0x00400ab5ee007988 */ /* 0x000fe8000800000c */
[----:B------:R1:W-:Y:S01]  /*cfc0*/  STS.U8 [R238+UR12+0x400e], R180 ;  /* 0x00400eb4ee007988 */ /* 0x0003e2000800000c */
[----:B---3--:R-:W-:-:S05]  /*cfd0*/  IADD3 R174, P1, R173, R185, RZ ;  /* 0x000000b9adae7210 */ /* 0x008fca0007f3e0ff */
[----:B------:R-:W-:Y:S02]  /*cfe0*/  IMAD.X R175, R172, 0x1, R0, P1 ;  /* 0x00000001acaf7824 */ /* 0x000fe400008e0600 */
[----:B0-----:R-:W3:Y:S04]  /*cff0*/  LDL R0, [R1+0x264] ;  /* 0x0002640001007983 */ /* 0x001ee80000100800 */
[----:B------:R4:W3:Y:S04]  /*d000*/  @!P0 LDG.E.U8 R186, desc[UR14][R174.64] ;  /* 0x0000000eaeba8981 */ /* 0x0008e8000c1e1100 */
[----:B-1----:R-:W3:Y:S01]  /*d010*/  LDL.LU R238, [R1+0x2b8] ;  /* 0x0002b80001ee7983 */ /* 0x002ee20000300800 */
[----:B----4-:R-:W-:-:S03]  /*d020*/  IADD3 R174, P1, R173, R183, RZ ;  /* 0x000000b7adae7210 */ /* 0x010fc60007f3e0ff */
[----:B------:R-:W4:Y:S02]  /*d030*/  LDL R183, [R1+0x240] ;  /* 0x0002400001b77983 */ /* 0x000f240000100800 */
[----:B------:R-:W-:Y:S02]  /*d040*/  IMAD.X R175, R172, 0x1, R2, P1 ;  /* 0x00000001acaf7824 */ /* 0x000fe400008e0602 */
[----:B------:R0:W-:Y:S04]  /*d050*/  STL [R1+0x530], R2 ;  /* 0x0005300201007387 */ /* 0x0001e80000100800 */
[----:B0-----:R-:W2:Y:S01]  /*d060*/  LDL R2, [R1+0x284] ;  /* 0x0002840001027983 */ /* 0x001ea20000100800 */
[----:B------:R-:W-:-:S06]  /*d070*/  PRMT R181, RZ, 0x7610, R181 ;  /* 0x00007610ffb57816 */ /* 0x000fcc00000000b5 */
[----:B------:R2:W4:Y:S01]  /*d080*/  @!P0 LDG.E.U8 R181, desc[UR14][R174.64] ;  /* 0x0000000eaeb58981 */ /* 0x000522000c1e1100 */
[----:B------:R-:W-:Y:S01]  /*d090*/  PRMT R180, RZ, 0x7610, R180 ;  /* 0x00007610ffb47816 */ /* 0x000fe200000000b4 */
[----:B------:R-:W0:Y:S01]  /*d0a0*/  S2R R185, SR_TID.X ;  /* 0x0000000000b97919 */ /* 0x000e220000002100 */
[----:B--2---:R-:W-:Y:S02]  /*d0b0*/  IADD3 R174, P1, R173, R2, RZ ;  /* 0x00000002adae7210 */ /* 0x004fe40007f3e0ff */
[----:B0-----:R-:W-:Y:S01]  /*d0c0*/  LOP3.LUT R185, R185, 0x7f, RZ, 0xc0, !PT ;  /* 0x0000007fb9b97812 */ /* 0x001fe200078ec0ff */
[----:B------:R-:W2:Y:S02]  /*d0d0*/  LDL R2, [R1+0x204] ;  /* 0x0002040001027983 */ /* 0x000ea40000100800 */
[----:B------:R-:W-:Y:S02]  /*d0e0*/  IMAD.X R175, R172, 0x1, R247, P1 ;  /* 0x00000001acaf7824 */ /* 0x000fe400008e06f7 */
[----:B------:R0:W-:Y:S04]  /*d0f0*/  STS.U8 [R185+UR12], R179 ;  /* 0x000000b3b9007988 */ /* 0x0001e8000800000c */
[----:B------:R3:W2:Y:S04]  /*d100*/  @!P0 LDG.E.U8 R180, desc[UR14][R174.64] ;  /* 0x0000000eaeb48981 */ /* 0x0006a8000c1e1100 */
[----:B------:R1:W-:Y:S04]  /*d110*/  STS.U8 [R185+UR12+0x200], R178 ;  /* 0x000200b2b9007988 */ /* 0x0003e8000800000c */
[----:B------:R-:W2:Y:S04]  /*d120*/  LDL R247, [R1+0x220] ;  /* 0x0002200001f77983 */ /* 0x000ea80000100800 */
[----:B------:R-:W4:Y:S01]  /*d130*/  LDL R175, [R1+0x260] ;  /* 0x0002600001af7983 */ /* 0x000f220000100800 */
[----:B---3--:R-:W-:-:S02]  /*d140*/  IADD3 R174, P1, R173, R0, RZ ;  /* 0x00000000adae7210 */ /* 0x008fc40007f3e0ff */
[----:B0-----:R-:W-:Y:S01]  /*d150*/  PRMT R179, RZ, 0x7610, R179 ;  /* 0x00007610ffb37816 */ /* 0x001fe200000000b3 */
[----:B------:R-:W3:Y:S02]  /*d160*/  LDL R0, [R1+0x200] ;  /* 0x0002000001007983 */ /* 0x000ee40000100800 */
[----:B----4-:R-:W-:-:S05]  /*d170*/  IMAD.X R175, R172, 0x1, R175, P1 ;  /* 0x00000001acaf7824 */ /* 0x010fca00008e06af */
[----:B------:R0:W4:Y:S04]  /*d180*/  @!P0 LDG.E.U8 R179, desc[UR14][R174.64] ;  /* 0x0000000eaeb38981 */ /* 0x000128000c1e1100 */
[----:B------:R-:W0:Y:S01]  /*d190*/  LDL R175, [R1+0x244] ;  /* 0x0002440001af7983 */ /* 0x000e220000100800 */
[----:B-1----:R-:W-:Y:S02]  /*d1a0*/  PRMT R178, RZ, 0x7610, R178 ;  /* 0x00007610ffb27816 */ /* 0x002fe400000000b2 */
[----:B0-----:R-:W-:-:S05]  /*d1b0*/  IADD3 R174, P1, R173, R175, RZ ;  /* 0x000000afadae7210 */ /* 0x001fca0007f3e0ff */
[----:B------:R-:W-:Y:S02]  /*d1c0*/  IMAD.X R175, R172, 0x1, R183, P1 ;  /* 0x00000001acaf7824 */ /* 0x000fe400008e06b7 */
[----:B------:R-:W4:Y:S04]  /*d1d0*/  LDL R183, [R1+0x1e4] ;  /* 0x0001e40001b77983 */ /* 0x000f280000100800 */
[----:B------:R0:W4:Y:S04]  /*d1e0*/  @!P0 LDG.E.U8 R178, desc[UR14][R174.64] ;  /* 0x0000000eaeb28981 */ /* 0x000128000c1e1100 */
[----:B------:R-:W0:Y:S04]  /*d1f0*/  LDL R175, [R1+0x224] ;  /* 0x0002240001af7983 */ /* 0x000e280000100800 */
[----:B------:R1:W-:Y:S02]  /*d200*/  STS.U8 [R185+UR12+0x400], R177 ;  /* 0x000400b1b9007988 */ /* 0x0003e4000800000c */
[----:B-1----:R-:W-:-:S02]  /*d210*/  PRMT R177, RZ, 0x7610, R177 ;  /* 0x00007610ffb17816 */ /* 0x002fc400000000b1 */
[----:B------:R-:W-:Y:S01]  /*d220*/  STS.U8 [R185+UR12+0x800], R182 ;  /* 0x000800b6b9007988 */ /* 0x000fe2000800000c */
[----:B0-----:R-:W-:-:S05]  /*d230*/  IADD3 R174, P1, R173, R175, RZ ;  /* 0x000000afadae7210 */ /* 0x001fca0007f3e0ff */
[----:B--2---:R-:W-:Y:S01]  /*d240*/  IMAD.X R175, R172, 0x1, R247, P1 ;  /* 0x00000001acaf7824 */ /* 0x004fe200008e06f7 */
[----:B------:R0:W-:Y:S04]  /*d250*/  STS.U8 [R185+UR12+0x600], R176 ;  /* 0x000600b0b9007988 */ /* 0x0001e8000800000c */
[----:B------:R1:W2:Y:S04]  /*d260*/  @!P0 LDG.E.U8 R177, desc[UR14][R174.64] ;  /* 0x0000000eaeb18981 */ /* 0x0002a8000c1e1100 */
[----:B------:R4:W-:Y:S04]  /*d270*/  STS.U8 [R185+UR12+0xa00], R189 ;  /* 0x000a00bdb9007988 */ /* 0x0009e8000800000c */
[----:B------:R-:W2:Y:S01]  /*d280*/  LDL R247, [R1+0x1a0] ;  /* 0x0001a00001f77983 */ /* 0x000ea20000100800 */
[----:B-1----:R-:W-:-:S02]  /*d290*/  IADD3 R174, P1, R173, R2, RZ ;  /* 0x00000002adae7210 */ /* 0x002fc40007f3e0ff */
[----:B0-----:R-:W-:Y:S01]  /*d2a0*/  PRMT R176, RZ, 0x7610, R176 ;  /* 0x00007610ffb07816 */ /* 0x001fe200000000b0 */
[----:B------:R-:W2:Y:S02]  /*d2b0*/  LDL R2, [R1+0x184] ;  /* 0x0001840001027983 */ /* 0x000ea40000100800 */
[C---:B---3--:R-:W-:Y:S01]  /*d2c0*/  IMAD.X R175, R172.reuse, 0x1, R0, P1 ;  /* 0x00000001acaf7824 */ /* 0x048fe200008e0600 */
[----:B----4-:R-:W-:Y:S01]  /*d2d0*/  IADD3 R182, P1, R173, R183, RZ ;  /* 0x000000b7adb67210 */ /* 0x010fe20007f3e0ff */
[----:B------:R-:W3:Y:S04]  /*d2e0*/  LDL R189, [R1+0x1a4] ;  /* 0x0001a40001bd7983 */ /* 0x000ee80000100800 */
[----:B------:R-:W4:Y:S04]  /*d2f0*/  LDL R183, [R1+0x1e0] ;  /* 0x0001e00001b77983 */ /* 0x000f280000100800 */
[----:B------:R0:W2:Y:S04]  /*d300*/  @!P0 LDG.E.U8 R176, desc[UR14][R174.64] ;  /* 0x0000000eaeb08981 */ /* 0x0000a8000c1e1100 */
[----:B------:R-:W2:Y:S01]  /*d310*/  LDL R0, [R1+0x180] ;  /* 0x0001800001007983 */ /* 0x000ea20000100800 */
[----:B0-----:R-:W-:Y:S01]  /*d320*/  PRMT R175, RZ, 0x7610, R175 ;  /* 0x00007610ffaf7816 */ /* 0x001fe200000000af */
[----:B----4-:R-:W-:-:S05]  /*d330*/  IMAD.X R183, R172, 0x1, R183, P1 ;  /* 0x00000001acb77824 */ /* 0x010fca00008e06b7 */
[----:B------:R0:W4:Y:S04]  /*d340*/  @!P0 LDG.E.U8 R175, desc[UR14][R182.64] ;  /* 0x0000000eb6af8981 */ /* 0x000128000c1e1100 */
[----:B------:R-:W0:Y:S02]  /*d350*/  LDL R183, [R1+0x1c4] ;  /* 0x0001c40001b77983 */ /* 0x000e240000100800 */
[----:B0-----:R-:W-:Y:S02]  /*d360*/  IADD3 R182, P1, R173, R183, RZ ;  /* 0x000000b7adb67210 */ /* 0x001fe40007f3e0ff */
[----:B------:R-:W3:Y:S01]  /*d370*/  LDL R183, [R1+0x1c0] ;  /* 0x0001c00001b77983 */ /* 0x000ee20000100800 */
[----:B------:R-:W-:-:S03]  /*d380*/  PRMT R174, RZ, 0x7610, R174 ;  /* 0x00007610ffae7816 */ /* 0x000fc600000000ae */
[----:B------:R0:W-:Y:S01]  /*d390*/  STS.U8 [R185+UR12+0xc00], R188 ;  /* 0x000c00bcb9007988 */ /* 0x0001e2000800000c */
[----:B---3--:R-:W-:Y:S01]  /*d3a0*/  IMAD.X R183, R172, 0x1, R183, P1 ;  /* 0x00000001acb77824 */ /* 0x008fe200008e06b7 */
[----:B0-----:R-:W-:-:S04]  /*d3b0*/  IADD3 R188, P1, R173, R189, RZ ;  /* 0x000000bdadbc7210 */ /* 0x001fc80007f3e0ff */
[----:B------:R0:W3:Y:S01]  /*d3c0*/  @!P0 LDG.E.U8 R174, desc[UR14][R182.64] ;  /* 0x0000000eb6ae8981 */ /* 0x0000e2000c1e1100 */
[----:B--2---:R-:W-:-:S03]  /*d3d0*/  IMAD.X R189, R172, 0x1, R247, P1 ;  /* 0x00000001acbd7824 */ /* 0x004fc600008e06f7 */
[----:B------:R1:W-:Y:S04]  /*d3e0*/  STS.U8 [R185+UR12+0x1000], R184 ;  /* 0x001000b8b9007988 */ /* 0x0003e8000800000c */
[----:B------:R2:W-:Y:S01]  /*d3f0*/  STS.U8 [R185+UR12+0xe00], R191 ;  /* 0x000e00bfb9007988 */ /* 0x0005e2000800000c */
[----:B0-----:R-:W-:Y:S02]  /*d400*/  PRMT R182, RZ, 0x7610, R182 ;  /* 0x00007610ffb67816 */ /* 0x001fe400000000b6 */
[----:B------:R-:W-:Y:S01]  /*d410*/  PRMT R183, RZ, 0x7610, R183 ;  /* 0x00007610ffb77816 */ /* 0x000fe200000000b7 */
[----:B------:R-:W4:Y:S04]  /*d420*/  LDL R247, [R1+0x120] ;  /* 0x0001200001f77983 */ /* 0x000f280000100800 */
[----:B------:R0:W3:Y:S01]  /*d430*/  @!P0 LDG.E.U8 R182, desc[UR14][R188.64] ;  /* 0x0000000ebcb68981 */ /* 0x0000e2000c1e1100 */
[----:B-1----:R-:W-:-:S03]  /*d440*/  PRMT R184, RZ, 0x7610, R184 ;  /* 0x00007610ffb87816 */ /* 0x002fc600000000b8 */
[----:B--2---:R-:W2:Y:S01]  /*d450*/  LDL R191, [R1+0x124] ;  /* 0x0001240001bf7983 */ /* 0x004ea20000100800 */
[----:B0-----:R-:W-:-:S03]  /*d460*/  IADD3 R188, P1, R173, R2, RZ ;  /* 0x00000002adbc7210 */ /* 0x001fc60007f3e0ff */
[----:B------:R-:W3:Y:S02]  /*d470*/  LDL R2, [R1+0x104] ;  /* 0x0001040001027983 */ /* 0x000ee40000100800 */
[----:B------:R-:W-:Y:S02]  /*d480*/  IMAD.X R189, R172, 0x1, R0, P1 ;  /* 0x00000001acbd7824 */ /* 0x000fe400008e0600 */
[----:B------:R-:W3:Y:S04]  /*d490*/  LDL R0, [R1+0x100] ;  /* 0x0001000001007983 */ /* 0x000ee80000100800 */
[----:B------:R0:W3:Y:S04]  /*d4a0*/  @!P0 LDG.E.U8 R183, desc[UR14][R188.64] ;  /* 0x0000000ebcb78981 */ /* 0x0000e8000c1e1100 */
[----:B------:R-:W0:Y:S02]  /*d4b0*/  LDL R189, [R1+0x164] ;  /* 0x0001640001bd7983 */ /* 0x000e240000100800 */
[----:B0-----:R-:W-:-:S02]  /*d4c0*/  IADD3 R188, P1, R173, R189, RZ ;  /* 0x000000bdadbc7210 */ /* 0x001fc40007f3e0ff */
[----:B------:R-:W4:Y:S03]  /*d4d0*/  LDL R189, [R1+0x160] ;  /* 0x0001600001bd7983 */ /* 0x000f260000100800 */
[----:B----4-:R-:W-:-:S05]  /*d4e0*/  IMAD.X R189, R172, 0x1, R189, P1 ;  /* 0x00000001acbd7824 */ /* 0x010fca00008e06bd */
[----:B------:R0:W4:Y:S04]  /*d4f0*/  @!P0 LDG.E.U8 R184, desc[UR14][R188.64] ;  /* 0x0000000ebcb88981 */ /* 0x000128000c1e1100 */
[----:B------:R-:W0:Y:S02]  /*d500*/  LDL R189, [R1+0x144] ;  /* 0x0001440001bd7983 */ /* 0x000e240000100800 */
[C---:B0-----:R-:W-:Y:S02]  /*d510*/  IADD3 R188, P1, R173.reuse, R189, RZ ;  /* 0x000000bdadbc7210 */ /* 0x041fe40007f3e0ff */
[----:B------:R-:W2:Y:S04]  /*d520*/  LDL R189, [R1+0x140] ;  /* 0x0001400001bd7983 */ /* 0x000ea80000100800 */
[----:B------:R0:W-:Y:S04]  /*d530*/  STS.U8 [R185+UR12+0x1200], R187 ;  /* 0x001200bbb9007988 */ /* 0x0001e8000800000c */
[----:B------:R1:W-:Y:S01]  /*d540*/  STS.U8 [R185+UR12+0x1400], R190 ;  /* 0x001400beb9007988 */ /* 0x0003e2000800000c */
[----:B0-----:R-:W-:Y:S01]  /*d550*/  PRMT R187, RZ, 0x7610, R187 ;  /* 0x00007610ffbb7816 */ /* 0x001fe200000000bb */
[----:B--2---:R-:W-:Y:S01]  /*d560*/  IMAD.X R189, R172, 0x1, R189, P1 ;  /* 0x00000001acbd7824 */ /* 0x004fe200008e06bd */
[----:B-1----:R-:W-:-:S04]  /*d570*/  IADD3 R190, P1, R173, R191, RZ ;  /* 0x000000bfadbe7210 */ /* 0x002fc80007f3e0ff */
[----:B------:R0:W2:Y:S01]  /*d580*/  @!P0 LDG.E.U8 R187, desc[UR14][R188.64] ;  /* 0x0000000ebcbb8981 */ /* 0x0000a2000c1e1100 */
[----:B------:R-:W-:-:S03]  /*d590*/  IMAD.X R191, R172, 0x1, R247, P1 ;  /* 0x00000001acbf7824 */ /* 0x000fc600008e06f7 */
[----:B------:R1:W-:Y:S04]  /*d5a0*/  STS.U8 [R185+UR12+0x1800], R198 ;  /* 0x001800c6b9007988 */ /* 0x0003e8000800000c */
[----:B------:R4:W-:Y:S01]  /*d5b0*/  STS.U8 [R185+UR12+0x1a00], R199 ;  /* 0x001a00c7b9007988 */ /* 0x0009e2000800000c */
[----:B0-----:R-:W-:Y:S02]  /*d5c0*/  PRMT R188, RZ, 0x7610, R188 ;  /* 0x00007610ffbc7816 */ /* 0x001fe400000000bc */
[----:B------:R-:W-:Y:S01]  /*d5d0*/  PRMT R189, RZ, 0x7610, R189 ;  /* 0x00007610ffbd7816 */ /* 0x000fe200000000bd */
[----:B------:R-:W2:Y:S04]  /*d5e0*/  LDL R247, [R1+0xa0] ;  /* 0x0000a00001f77983 */ /* 0x000ea80000100800 */
[----:B------:R3:W2:Y:S02]  /*d5f0*/  @!P0 LDG.E.U8 R188, desc[UR14][R190.64] ;  /* 0x0000000ebebc8981 */ /* 0x0006a4000c1e1100 */
[----:B---3--:R-:W-:-:S02]  /*d600*/  IADD3 R190, P1, R173, R2, RZ ;  /* 0x00000002adbe7210 */ /* 0x008fc40007f3e0ff */
[----:B-1----:R-:W-:Y:S01]  /*d610*/  PRMT R198, RZ, 0x7610, R198 ;  /* 0x00007610ffc67816 */ /* 0x002fe200000000c6 */
[----:B------:R-:W3:Y:S02]  /*d620*/  LDL R2, [R1+0x84] ;  /* 0x0000840001027983 */ /* 0x000ee40000100800 */
[----:B------:R-:W-:Y:S01]  /*d630*/  IMAD.X R191, R172, 0x1, R0, P1 ;  /* 0x00000001acbf7824 */ /* 0x000fe200008e0600 */
[----:B----4-:R-:W-:Y:S01]  /*d640*/  PRMT R199, RZ, 0x7610, R199 ;  /* 0x00007610ffc77816 */ /* 0x010fe200000000c7 */
[----:B------:R-:W4:Y:S04]  /*d650*/  LDL R0, [R1+0x80] ;  /* 0x0000800001007983 */ /* 0x000f280000100800 */
[----:B------:R0:W4:Y:S04]  /*d660*/  @!P0 LDG.E.U8 R189, desc[UR14][R190.64] ;  /* 0x0000000ebebd8981 */ /* 0x000128000c1e1100 */
[----:B------:R-:W0:Y:S02]  /*d670*/  LDL R191, [R1+0xe4] ;  /* 0x0000e40001bf7983 */ /* 0x000e240000100800 */
[----:B0-----:R-:W-:-:S02]  /*d680*/  IADD3 R190, P1, R173, R191, RZ ;  /* 0x000000bfadbe7210 */ /* 0x001fc40007f3e0ff */
[----:B------:R-:W2:Y:S03]  /*d690*/  LDL R191, [R1+0xe0] ;  /* 0x0000e00001bf7983 */ /* 0x000ea60000100800 */
[----:B--2---:R-:W-:-:S05]  /*d6a0*/  IMAD.X R191, R172, 0x1, R191, P1 ;  /* 0x00000001acbf7824 */ /* 0x004fca00008e06bf */
[----:B------:R0:W2:Y:S04]  /*d6b0*/  @!P0 LDG.E.U8 R198, desc[UR14][R190.64] ;  /* 0x0000000ebec68981 */ /* 0x0000a8000c1e1100 */
[----:B------:R-:W0:Y:S02]  /*d6c0*/  LDL R191, [R1+0xc4] ;  /* 0x0000c40001bf7983 */ /* 0x000e240000100800 */
[----:B0-----:R-:W-:Y:S02]  /*d6d0*/  IADD3 R190, P1, R173, R191, RZ ;  /* 0x000000bfadbe7210 */ /* 0x001fe40007f3e0ff */
[----:B------:R-:W3:Y:S03]  /*d6e0*/  LDL R191, [R1+0xc0] ;  /* 0x0000c00001bf7983 */ /* 0x000ee60000100800 */
[----:B---3--:R-:W-:-:S05]  /*d6f0*/  IMAD.X R191, R172, 0x1, R191, P1 ;  /* 0x00000001acbf7824 */ /* 0x008fca00008e06bf */
[----:B------:R0:W3:Y:S04]  /*d700*/  @!P0 LDG.E.U8 R199, desc[UR14][R190.64] ;  /* 0x0000000ebec78981 */ /* 0x0000e8000c1e1100 */
[----:B------:R-:W0:Y:S04]  /*d710*/  LDL R191, [R1+0xa4] ;  /* 0x0000a40001bf7983 */ /* 0x000e280000100800 */
[----:B------:R1:W-:Y:S02]  /*d720*/  STS.U8 [R185+UR12+0x1c00], R200 ;  /* 0x001c00c8b9007988 */ /* 0x0003e4000800000c */
[----:B-1----:R-:W-:-:S02]  /*d730*/  PRMT R200, RZ, 0x7610, R200 ;  /* 0x00007610ffc87816 */ /* 0x002fc400000000c8 */
[----:B------:R1:W-:Y:S02]  /*d740*/  STS.U8 [R185+UR12+0x1e00], R201 ;  /* 0x001e00c9b9007988 */ /* 0x0003e4000800000c */
[----:B-1----:R-:W-:Y:S02]  /*d750*/  PRMT R201, RZ, 0x7610, R201 ;  /* 0x00007610ffc97816 */ /* 0x002fe400000000c9 */
[----:B0-----:R-:W-:-:S05]  /*d760*/  IADD3 R190, P1, R173, R191, RZ ;  /* 0x000000bfadbe7210 */ /* 0x001fca0007f3e0ff */
[----:B------:R-:W-:-:S05]  /*d770*/  IMAD.X R191, R172, 0x1, R247, P1 ;  /* 0x00000001acbf7824 */ /* 0x000fca00008e06f7 */
[----:B------:R0:W3:Y:S02]  /*d780*/  @!P0 LDG.E.U8 R200, desc[UR14][R190.64] ;  /* 0x0000000ebec88981 */ /* 0x0000e4000c1e1100 */
[C---:B0-----:R-:W-:Y:S02]  /*d790*/  IADD3 R190, P1, R173.reuse, R2, RZ ;  /* 0x00000002adbe7210 */ /* 0x041fe40007f3e0ff */
[----:B------:R-:W2:Y:S03]  /*d7a0*/  LDL R2, [R1+0x20] ;  /* 0x0000200001027983 */ /* 0x000ea60000100800 */
[----:B----4-:R-:W-:Y:S02]  /*d7b0*/  IMAD.X R191, R172, 0x1, R0, P1 ;  /* 0x00000001acbf7824 */ /* 0x010fe400008e0600 */
[----:B------:R-:W4:Y:S04]  /*d7c0*/  LDL R0, [R1] ;  /* 0x0000000001007983 */ /* 0x000f280000100800 */
[----:B------:R-:W3:Y:S04]  /*d7d0*/  LDL.LU R247, [R1+0x4] ;  /* 0x0000040001f77983 */ /* 0x000ee80000300800 */
[----:B------:R0:W4:Y:S04]  /*d7e0*/  @!P0 LDG.E.U8 R201, desc[UR14][R190.64] ;  /* 0x0000000ebec98981 */ /* 0x000128000c1e1100 */
[----:B------:R-:W0:Y:S02]  /*d7f0*/  LDL R191, [R1+0x64] ;  /* 0x0000640001bf7983 */ /* 0x000e240000100800 */
[----:B0-----:R-:W-:-:S02]  /*d800*/  IADD3 R190, P1, R173, R191, RZ ;  /* 0x000000bfadbe7210 */ /* 0x001fc40007f3e0ff */
[----:B------:R-:W2:Y:S04]  /*d810*/  LDL R191, [R1+0x60] ;  /* 0x0000600001bf7983 */ /* 0x000ea80000100800 */
[----:B------:R0:W-:Y:S02]  /*d820*/  STS.U8 [R185+UR12+0x2000], R202 ;  /* 0x002000cab9007988 */ /* 0x0001e4000800000c */
[----:B0-----:R-:W-:Y:S01]  /*d830*/  PRMT R202, RZ, 0x7610, R202 ;  /* 0x00007610ffca7816 */ /* 0x001fe200000000ca */
[----:B--2---:R-:W-:-:S05]  /*d840*/  IMAD.X R191, R172, 0x1, R191, P1 ;  /* 0x00000001acbf7824 */ /* 0x004fca00008e06bf */
[----:B------:R0:W2:Y:S04]  /*d850*/  @!P0 LDG.E.U8 R202, desc[UR14][R190.64] ;  /* 0x0000000ebeca8981 */ /* 0x0000a8000c1e1100 */
[----:B------:R-:W0:Y:S02]  /*d860*/  LDL R191, [R1+0x44] ;  /* 0x0000440001bf7983 */ /* 0x000e240000100800 */
[----:B0-----:R-:W-:Y:S02]  /*d870*/  IADD3 R190, P1, R173, R191, RZ ;  /* 0x000000bfadbe7210 */ /* 0x001fe40007f3e0ff */
[----:B------:R-:W3:Y:S04]  /*d880*/  LDL R191, [R1+0x40] ;  /* 0x0000400001bf7983 */ /* 0x000ee80000100800 */
[----:B------:R0:W-:Y:S02]  /*d890*/  STS.U8 [R185+UR12+0x2200], R203 ;  /* 0x002200cbb9007988 */ /* 0x0001e4000800000c */
[----:B0-----:R-:W-:Y:S01]  /*d8a0*/  PRMT R203, RZ, 0x7610, R203 ;  /* 0x00007610ffcb7816 */ /* 0x001fe200000000cb */
[----:B---3--:R-:W-:-:S05]  /*d8b0*/  IMAD.X R191, R172, 0x1, R191, P1 ;  /* 0x00000001acbf7824 */ /* 0x008fca00008e06bf */
[----:B------:R0:W3:Y:S04]  /*d8c0*/  @!P0 LDG.E.U8 R203, desc[UR14][R190.64] ;  /* 0x0000000ebecb8981 */ /* 0x0000e8000c1e1100 */
[----:B------:R-:W0:Y:S04]  /*d8d0*/  LDL R191, [R1+0x24] ;  /* 0x0000240001bf7983 */ /* 0x000e280000100800 */
[----:B------:R1:W-:Y:S02]  /*d8e0*/  STS.U8 [R185+UR12+0x2400], R204 ;  /* 0x002400ccb9007988 */ /* 0x0003e4000800000c */
[----:B-1----:R-:W-:-:S02]  /*d8f0*/  PRMT R204, RZ, 0x7610, R204 ;  /* 0x00007610ffcc7816 */ /* 0x002fc400000000cc */
[----:B------:R1:W-:Y:S02]  /*d900*/  STS.U8 [R185+UR12+0x2600], R205 ;  /* 0x002600cdb9007988 */ /* 0x0003e4000800000c */
[----:B-1----:R-:W-:Y:S02]  /*d910*/  PRMT R205, RZ, 0x7610, R205 ;  /* 0x00007610ffcd7816 */ /* 0x002fe400000000cd */
[----:B------:R1:W-:Y:S02]  /*d920*/  STS.U8 [R185+UR12+0x2800], R206 ;  /* 0x002800ceb9007988 */ /* 0x0003e4000800000c */
[----:B-1----:R-:W-:Y:S02]  /*d930*/  PRMT R206, RZ, 0x7610, R206 ;  /* 0x00007610ffce7816 */ /* 0x002fe400000000ce */
        /* <DEDUP_REMOVED lines=16> */
[----:B0-----:R-:W-:-:S05]  /*da40*/  IADD3 R190, P1, R173, R191, RZ ;  /* 0x000000bfadbe7210 */ /* 0x001fca0007f3e0ff */
[----:B------:R-:W-:Y:S01]  /*da50*/  IMAD.X R191, R172, 0x1, R2, P1 ;  /* 0x00000001acbf7824 */ /* 0x000fe200008e0602 */
[----:B------:R0:W-:Y:S04]  /*da60*/  STS.U8 [R185+UR12+0x3a00], R194 ;  /* 0x003a00c2b9007988 */ /* 0x0001e8000800000c */
[----:B------:R1:W3:Y:S04]  /*da70*/  @!P0 LDG.E.U8 R204, desc[UR14][R190.64] ;  /* 0x0000000ebecc8981 */ /* 0x0002e8000c1e1100 */
[----:B------:R-:W2:Y:S01]  /*da80*/  LDL R2, [R1+0x2bc] ;  /* 0x0002bc0001027983 */ /* 0x000ea20000100800 */
[----:B-1----:R-:W-:-:S05]  /*da90*/  IADD3 R190, P1, R173, R247, RZ ;  /* 0x000000f7adbe7210 */ /* 0x002fca0007f3e0ff */
[----:B----4-:R-:W-:Y:S01]  /*daa0*/  IMAD.X R191, R172, 0x1, R0, P1 ;  /* 0x00000001acbf7824 */ /* 0x010fe200008e0600 */
[----:B0-----:R-:W-:Y:S01]  /*dab0*/  PRMT R194, RZ, 0x7610, R194 ;  /* 0x00007610ffc27816 */ /* 0x001fe200000000c2 */
[----:B------:R-:W4:Y:S04]  /*dac0*/  LDL R0, [R1+0x298] ;  /* 0x0002980001007983 */ /* 0x000f280000100800 */
[----:B------:R0:W3:Y:S02]  /*dad0*/  @!P0 LDG.E.U8 R205, desc[UR14][R190.64] ;  /* 0x0000000ebecd8981 */ /* 0x0000e4000c1e1100 */
[----:B0-----:R-:W-:-:S05]  /*dae0*/  IADD3 R190, P1, R173, R246, RZ ;  /* 0x000000f6adbe7210 */ /* 0x001fca0007f3e0ff */
[----:B------:R-:W-:-:S05]  /*daf0*/  IMAD.X R191, R172, 0x1, R245, P1 ;  /* 0x00000001acbf7824 */ /* 0x000fca00008e06f5 */
        /* <DEDUP_REMOVED lines=24> */
[----:B------:R0:W3:Y:S04]  /*dc80*/  @!P0 LDG.E.U8 R195, desc[UR14][R190.64] ;  /* 0x0000000ebec38981 */ /* 0x0000e8000c1e1100 */
[----:B------:R-:W0:Y:S02]  /*dc90*/  LDL R191, [R1+0x27c] ;  /* 0x00027c0001bf7983 */ /* 0x000e240000100800 */
[----:B0-----:R-:W-:Y:S02]  /*dca0*/  IADD3 R190, P1, R173, R191, RZ ;  /* 0x000000bfadbe7210 */ /* 0x001fe40007f3e0ff */
[----:B------:R-:W2:Y:S03]  /*dcb0*/  LDL R191, [R1+0x278] ;  /* 0x0002780001bf7983 */ /* 0x000ea60000100800 */
[----:B--2---:R-:W-:-:S05]  /*dcc0*/  IMAD.X R191, R172, 0x1, R191, P1 ;  /* 0x00000001acbf7824 */ /* 0x004fca00008e06bf */
[----:B------:R0:W2:Y:S04]  /*dcd0*/  @!P0 LDG.E.U8 R194, desc[UR14][R190.64] ;  /* 0x0000000ebec28981 */ /* 0x0000a8000c1e1100 */
[----:B------:R-:W0:Y:S04]  /*dce0*/  LDL R191, [R1+0x29c] ;  /* 0x00029c0001bf7983 */ /* 0x000e280000100800 */
[----:B------:R1:W-:Y:S02]  /*dcf0*/  STS.U8 [R185+UR12+0x3c00], R193 ;  /* 0x003c00c1b9007988 */ /* 0x0003e4000800000c */
[----:B-1----:R-:W-:-:S02]  /*dd00*/  PRMT R193, RZ, 0x7610, R193 ;  /* 0x00007610ffc17816 */ /* 0x002fc400000000c1 */
[----:B------:R1:W-:Y:S02]  /*dd10*/  STS.U8 [R185+UR12+0x3e00], R192 ;  /* 0x003e00c0b9007988 */ /* 0x0003e4000800000c */
[----:B-1----:R-:W-:Y:S02]  /*dd20*/  PRMT R192, RZ, 0x7610, R192 ;  /* 0x00007610ffc07816 */ /* 0x002fe400000000c0 */
[----:B0-----:R-:W-:-:S05]  /*dd30*/  IADD3 R190, P1, R173, R191, RZ ;  /* 0x000000bfadbe7210 */ /* 0x001fca0007f3e0ff */
[C---:B----4-:R-:W-:Y:S02]  /*dd40*/  IMAD.X R191, R172.reuse, 0x1, R0, P1 ;  /* 0x00000001acbf7824 */ /* 0x050fe400008e0600 */
[----:B------:R-:W4:Y:S04]  /*dd50*/  LDL.LU R0, [R1+0x290] ;  /* 0x0002900001007983 */ /* 0x000f280000300800 */
[----:B------:R0:W2:Y:S02]  /*dd60*/  @!P0 LDG.E.U8 R193, desc[UR14][R190.64] ;  /* 0x0000000ebec18981 */ /* 0x0000a4000c1e1100 */
[C---:B0-----:R-:W-:Y:S02]  /*dd70*/  IADD3 R190, P1, R173.reuse, R2, RZ ;  /* 0x00000002adbe7210 */ /* 0x041fe40007f3e0ff */
[----:B------:R-:W4:Y:S03]  /*dd80*/  LDL.LU R2, [R1+0x2b4] ;  /* 0x0002b40001027983 */ /* 0x000f260000300800 */
[----:B------:R-:W-:Y:S01]  /*dd90*/  IMAD.X R191, R172, 0x1, R238, P1 ;  /* 0x00000001acbf7824 */ /* 0x000fe200008e06ee */
[----:B------:R0:W-:Y:S04]  /*dda0*/  STL [R1+0x534], R238 ;  /* 0x000534ee01007387 */ /* 0x0001e80000100800 */
[----:B------:R1:W2:Y:S04]  /*ddb0*/  @!P0 LDG.E.U8 R192, desc[UR14][R190.64] ;  /* 0x0000000ebec08981 */ /* 0x0002a8000c1e1100 */
[----:B0-----:R-:W2:Y:S04]  /*ddc0*/  LDL.LU R238, [R1+0x270] ;  /* 0x0002700001ee7983 */ /* 0x001ea80000300800 */
[----:B------:R-:W1:Y:S04]  /*ddd0*/  LDL R191, [R1+0x25c] ;  /* 0x00025c0001bf7983 */ /* 0x000e680000100800 */
[----:B------:R0:W-:Y:S01]  /*dde0*/  STS.U8 [R185+UR12+0x1600], R212 ;  /* 0x001600d4b9007988 */ /* 0x0001e2000800000c */
[----:B-1----:R-:W-:-:S03]  /*ddf0*/  IADD3 R190, P1, R173, R191, RZ ;  /* 0x000000bfadbe7210 */ /* 0x002fc60007f3e0ff */
[----:B------:R-:W3:Y:S01]  /*de00*/  LDL R191, [R1+0x258] ;  /* 0x0002580001bf7983 */ /* 0x000ee20000100800 */
[----:B0-----:R-:W-:-:S05]  /*de10*/  LOP3.LUT R185, R185, 0x10, RZ, 0x3c, !PT ;  /* 0x00000010b9b97812 */ /* 0x001fca00078e3cff */
[----:B------:R0:W-:Y:S02]  /*de20*/  STS.U8 [R185+UR12+0x80], R186 ;  /* 0x000080bab9007988 */ /* 0x0001e4000800000c */
[----:B0-----:R-:W-:Y:S01]  /*de30*/  PRMT R186, RZ, 0x7610, R186 ;  /* 0x00007610ffba7816 */ /* 0x001fe200000000ba */
[----:B---3--:R-:W-:-:S05]  /*de40*/  IMAD.X R191, R172, 0x1, R191, P1 ;  /* 0x00000001acbf7824 */ /* 0x008fca00008e06bf */
[----:B------:R0:W3:Y:S04]  /*de50*/  @!P0 LDG.E.U8 R186, desc[UR14][R190.64] ;  /* 0x0000000ebeba8981 */ /* 0x0000e8000c1e1100 */
[----:B------:R-:W0:Y:S04]  /*de60*/  LDL R191, [R1+0x23c] ;  /* 0x00023c0001bf7983 */ /* 0x000e280000100800 */
[----:B------:R1:W-:Y:S04]  /*de70*/  STS.U8 [R185+UR12+0x280], R181 ;  /* 0x000280b5b9007988 */ /* 0x0003e8000800000c */
[----:B-1----:R-:W4:Y:S01]  /*de80*/  LDL R181, [R1+0x21c] ;  /* 0x00021c0001b57983 */ /* 0x002f220000100800 */
[----:B0-----:R-:W-:-:S03]  /*de90*/  IADD3 R190, P1, R173, R191, RZ ;  /* 0x000000bfadbe7210 */ /* 0x001fc60007f3e0ff */
[----:B------:R-:W2:Y:S04]  /*dea0*/  LDL R191, [R1+0x238] ;  /* 0x0002380001bf7983 */ /* 0x000ea80000100800 */
[----:B------:R4:W-:Y:S01]  /*deb0*/  STS.U8 [R185+UR12+0x480], R180 ;  /* 0x000480b4b9007988 */ /* 0x0009e2000800000c */
[----:B------:R-:W-:Y:S01]  /*dec0*/  PRMT R212, RZ, 0x7610, R212 ;  /* 0x00007610ffd47816 */ /* 0x000fe200000000d4 */
[C---:B--2---:R-:W-:Y:S01]  /*ded0*/  IMAD.X R191, R172.reuse, 0x1, R191, P1 ;  /* 0x00000001acbf7824 */ /* 0x044fe200008e06bf */
[----:B----4-:R-:W-:Y:S02]  /*dee0*/  IADD3 R180, P1, R173, R181, RZ ;  /* 0x000000b5adb47210 */ /* 0x010fe40007f3e0ff */
[----:B------:R-:W2:Y:S04]  /*def0*/  LDL R181, [R1+0x218] ;  /* 0x0002180001b57983 */ /* 0x000ea80000100800 */
[----:B------:R0:W4:Y:S02]  /*df00*/  @!P0 LDG.E.U8 R212, desc[UR14][R190.64] ;  /* 0x0000000ebed48981 */ /* 0x000124000c1e1100 */
[----:B0-----:R-:W-:Y:S01]  /*df10*/  PRMT R190, RZ, 0x7610, R190 ;  /* 0x00007610ffbe7816 */ /* 0x001fe200000000be */
[----:B--2---:R-:W-:-:S05]  /*df20*/  IMAD.X R181, R172, 0x1, R181, P1 ;  /* 0x00000001acb57824 */ /* 0x004fca00008e06b5 */
[----:B------:R0:W2:Y:S04]  /*df30*/  @!P0 LDG.E.U8 R190, desc[UR14][R180.64] ;  /* 0x0000000eb4be8981 */ /* 0x0000a8000c1e1100 */
[----:B------:R-:W0:Y:S04]  /*df40*/  LDL R181, [R1+0x1fc] ;  /* 0x0001fc0001b57983 */ /* 0x000e280000100800 */
[----:B------:R1:W-:Y:S04]  /*df50*/  STS.U8 [R185+UR12+0x680], R179 ;  /* 0x000680b3b9007988 */ /* 0x0003e8000800000c */
[----:B-1----:R-:W3:Y:S01]  /*df60*/  LDL R179, [R1+0x1dc] ;  /* 0x0001dc0001b37983 */ /* 0x002ee20000100800 */
[----:B0-----:R-:W-:-:S03]  /*df70*/  IADD3 R180, P1, R173, R181, RZ ;  /* 0x000000b5adb47210 */ /* 0x001fc60007f3e0ff */
[----:B------:R-:W4:Y:S04]  /*df80*/  LDL R181, [R1+0x1f8] ;  /* 0x0001f80001b57983 */ /* 0x000f280000100800 */
[----:B------:R3:W-:Y:S01]  /*df90*/  STS.U8 [R185+UR12+0x880], R178 ;  /* 0x000880b2b9007988 */ /* 0x0007e2000800000c */
[----:B------:R-:W-:Y:S01]  /*dfa0*/  PRMT R191, RZ, 0x7610, R191 ;  /* 0x00007610ffbf7816 */ /* 0x000fe200000000bf */
[C---:B----4-:R-:W-:Y:S01]  /*dfb0*/  IMAD.X R181, R172.reuse, 0x1, R181, P1 ;  /* 0x00000001acb57824 */ /* 0x050fe200008e06b5 */
[----:B---3--:R-:W-:Y:S02]  /*dfc0*/  IADD3 R178, P1, R173, R179, RZ ;  /* 0x000000b3adb27210 */ /* 0x008fe40007f3e0ff */
[----:B------:R-:W3:Y:S04]  /*dfd0*/  LDL R179, [R1+0x1d8] ;  /* 0x0001d80001b37983 */ /* 0x000ee80000100800 */
[----:B------:R0:W4:Y:S02]  /*dfe0*/  @!P0 LDG.E.U8 R191, desc[UR14][R180.64] ;  /* 0x0000000eb4bf8981 */ /* 0x000124000c1e1100 */
[----:B0-----:R-:W-:Y:S01]  /*dff0*/  PRMT R180, RZ, 0x7610, R180 ;  /* 0x00007610ffb47816 */ /* 0x001fe200000000b4 */
[----:B---3--:R-:W-:-:S05]  /*e000*/  IMAD.X R179, R172, 0x1, R179, P1 ;  /* 0x00000001acb37824 */ /* 0x008fca00008e06b3 */
[----:B------:R0:W3:Y:S04]  /*e010*/  @!P0 LDG.E.U8 R180, desc[UR14][R178.64] ;  /* 0x0000000eb2b48981 */ /* 0x0000e8000c1e1100 */
[----:B------:R-:W0:Y:S04]  /*e020*/  LDL R179, [R1+0x1bc] ;  /* 0x0001bc0001b37983 */ /* 0x000e280000100800 */
[----:B------:R1:W-:Y:S04]  /*e030*/  STS.U8 [R185+UR12+0xa80], R177 ;  /* 0x000a80b1b9007988 */ /* 0x0003e8000800000c */
[----:B-1----:R-:W2:Y:S01]  /*e040*/  LDL R177, [R1+0x19c] ;  /* 0x00019c0001b17983 */ /* 0x002ea20000100800 */
[----:B0-----:R-:W-:-:S03]  /*e050*/  IADD3 R178, P1, R173, R179, RZ ;  /* 0x000000b3adb27210 */ /* 0x001fc60007f3e0ff */
[----:B------:R-:W4:Y:S04]  /*e060*/  LDL R179, [R1+0x1b8] ;  /* 0x0001b80001b37983 */ /* 0x000f280000100800 */
[----:B------:R2:W-:Y:S01]  /*e070*/  STS.U8 [R185+UR12+0xc80], R176 ;  /* 0x000c80b0b9007988 */ /* 0x0005e2000800000c */
[----:B------:R-:W-:Y:S01]  /*e080*/  PRMT R181, RZ, 0x7610, R181 ;  /* 0x00007610ffb57816 */ /* 0x000fe200000000b5 */
[C---:B----4-:R-:W-:Y:S01]  /*e090*/  IMAD.X R179, R172.reuse, 0x1, R179, P1 ;  /* 0x00000001acb37824 */ /* 0x050fe200008e06b3 */
[----:B--2---:R-:W-:Y:S02]  /*e0a0*/  IADD3 R176, P1, R173, R177, RZ ;  /* 0x000000b1adb07210 */ /* 0x004fe40007f3e0ff */
        /* <DEDUP_REMOVED lines=27> */
[----:B------:R-:W4:Y:S04]  /*e260*/  LDL R175, [R1+0x118] ;  /* 0x0001180001af7983 */ /* 0x000f280000100800 */
[----:B------:R0:W-:Y:S02]  /*e270*/  STS.U8 [R185+UR12+0x1280], R182 ;  /* 0x001280b6b9007988 */ /* 0x0001e4000800000c */
[----:B0-----:R-:W-:Y:S01]  /*e280*/  PRMT R182, RZ, 0x7610, R182 ;  /* 0x00007610ffb67816 */ /* 0x001fe200000000b6 */
[----:B----4-:R-:W-:-:S05]  /*e290*/  IMAD.X R175, R172, 0x1, R175, P1 ;  /* 0x00000001acaf7824 */ /* 0x010fca00008e06af */
[----:B------:R0:W4:Y:S04]  /*e2a0*/  @!P0 LDG.E.U8 R182, desc[UR14][R174.64] ;  /* 0x0000000eaeb68981 */ /* 0x000128000c1e1100 */
[----:B------:R-:W0:Y:S02]  /*e2b0*/  LDL R175, [R1+0xfc] ;  /* 0x0000fc0001af7983 */ /* 0x000e240000100800 */
[----:B0-----:R-:W-:Y:S02]  /*e2c0*/  IADD3 R174, P1, R173, R175, RZ ;  /* 0x000000afadae7210 */ /* 0x001fe40007f3e0ff */
[----:B------:R-:W3:Y:S04]  /*e2d0*/  LDL R175, [R1+0xf8] ;  /* 0x0000f80001af7983 */ /* 0x000ee80000100800 */
[----:B------:R0:W-:Y:S02]  /*e2e0*/  STS.U8 [R185+UR12+0x1480], R183 ;  /* 0x001480b7b9007988 */ /* 0x0001e4000800000c */
[----:B0-----:R-:W-:Y:S01]  /*e2f0*/  PRMT R183, RZ, 0x7610, R183 ;  /* 0x00007610ffb77816 */ /* 0x001fe200000000b7 */
[----:B---3--:R-:W-:-:S05]  /*e300*/  IMAD.X R175, R172, 0x1, R175, P1 ;  /* 0x00000001acaf7824 */ /* 0x008fca00008e06af */
[----:B------:R0:W3:Y:S04]  /*e310*/  @!P0 LDG.E.U8 R183, desc[UR14][R174.64] ;  /* 0x0000000eaeb78981 */ /* 0x0000e8000c1e1100 */
[----:B------:R-:W0:Y:S02]  /*e320*/  LDL R175, [R1+0xdc] ;  /* 0x0000dc0001af7983 */ /* 0x000e240000100800 */
[----:B0-----:R-:W-:Y:S02]  /*e330*/  IADD3 R174, P1, R173, R175, RZ ;  /* 0x000000afadae7210 */ /* 0x001fe40007f3e0ff */
[----:B------:R-:W2:Y:S04]  /*e340*/  LDL R175, [R1+0xd8] ;  /* 0x0000d80001af7983 */ /* 0x000ea80000100800 */
[----:B------:R0:W-:Y:S02]  /*e350*/  STS.U8 [R185+UR12+0x1680], R184 ;  /* 0x001680b8b9007988 */ /* 0x0001e4000800000c */
[----:B0-----:R-:W-:Y:S01]  /*e360*/  PRMT R184, RZ, 0x7610, R184 ;  /* 0x00007610ffb87816 */ /* 0x001fe200000000b8 */
        /* <DEDUP_REMOVED lines=41> */
[----:B0-----:R-:W-:-:S02]  /*e600*/  PRMT R200, RZ, 0x7610, R200 ;  /* 0x00007610ffc87816 */ /* 0x001fc400000000c8 */
[----:B------:R0:W-:Y:S02]  /*e610*/  STS.U8 [R185+UR12+0x2480], R201 ;  /* 0x002480c9b9007988 */ /* 0x0001e4000800000c */
[----:B0-----:R-:W-:Y:S02]  /*e620*/  PRMT R201, RZ, 0x7610, R201 ;  /* 0x00007610ffc97816 */ /* 0x001fe400000000c9 */
[----:B------:R0:W-:Y:S02]  /*e630*/  STS.U8 [R185+UR12+0x2680], R202 ;  /* 0x002680cab9007988 */ /* 0x0001e4000800000c */
[----:B0-----:R-:W-:Y:S02]  /*e640*/  PRMT R202, RZ, 0x7610, R202 ;  /* 0x00007610ffca7816 */ /* 0x001fe400000000ca */
        /* <DEDUP_REMOVED lines=15> */
[----:B0-----:R-:W-:Y:S01]  /*e740*/  PRMT R197, RZ, 0x7610, R197 ;  /* 0x00007610ffc57816 */ /* 0x001fe200000000c5 */
[----:B--2---:R-:W-:-:S05]  /*e750*/  IMAD.X R175, R172, 0x1, R175, P1 ;  /* 0x00000001acaf7824 */ /* 0x004fca00008e06af */
        /* <DEDUP_REMOVED lines=30> */
[----:B------:R0:W2:Y:S04]  /*e940*/  @!P0 LDG.E.U8 R197, desc[UR14][R174.64] ;  /* 0x0000000eaec58981 */ /* 0x0000a8000c1e1100 */
[----:B------:R-:W4:Y:S01]  /*e950*/  LDL R175, [R1+0x2b0] ;  /* 0x0002b00001af7983 */ /* 0x000f220000100800 */
[----:B0-----:R-:W-:-:S03]  /*e960*/  IADD3 R174, P1, R173, R2, RZ ;  /* 0x00000002adae7210 */ /* 0x001fc60007f3e0ff */
[----:B------:R0:W-:Y:S04]  /*e970*/  STL [R1+0x538], R2 ;  /* 0x0005380201007387 */ /* 0x0001e80000100800 */
[----:B0-----:R-:W3:Y:S04]  /*e980*/  LDL.LU R2, [R1+0x294] ;  /* 0x0002940001027983 */ /* 0x001ee80000300800 */
[----:B------:R0:W-:Y:S02]  /*e990*/  STS.U8 [R185+UR12+0x3c80], R196 ;  /* 0x003c80c4b9007988 */ /* 0x0001e4000800000c */
[----:B0-----:R-:W-:-:S02]  /*e9a0*/  PRMT R196, RZ, 0x7610, R196 ;  /* 0x00007610ffc47816 */ /* 0x001fc400000000c4 */
[----:B------:R-:W-:Y:S04]  /*e9b0*/  STS.U8 [R185+UR12+0x3680], R210 ;  /* 0x003680d2b9007988 */ /* 0x000fe8000800000c */
[----:B------:R-:W-:Y:S04]  /*e9c0*/  STS.U8 [R185+UR12+0x3880], R211 ;  /* 0x003880d3b9007988 */ /* 0x000fe8000800000c */
[----:B------:R0:W-:Y:S02]  /*e9d0*/  STS.U8 [R185+UR12+0x3e80], R195 ;  /* 0x003e80c3b9007988 */ /* 0x0001e4000800000c */
[----:B0-----:R-:W-:Y:S01]  /*e9e0*/  PRMT R185, RZ, 0x7610, R185 ;  /* 0x00007610ffb97816 */ /* 0x001fe200000000b9 */
[----:B----4-:R-:W-:-:S05]  /*e9f0*/  IMAD.X R175, R172, 0x1, R175, P1 ;  /* 0x00000001acaf7824 */ /* 0x010fca00008e06af */
[----:B------:R3:W4:Y:S02]  /*ea00*/  @!P0 LDG.E.U8 R196, desc[UR14][R174.64] ;  /* 0x0000000eaec48981 */ /* 0x000724000c1e1100 */
[----:B---3--:R-:W-:Y:S02]  /*ea10*/  IADD3 R174, P1, R173, R2, RZ ;  /* 0x00000002adae7210 */ /* 0x008fe40007f3e0ff */
[----:B------:R0:W-:Y:S03]  /*ea20*/  STL [R1+0x540], R2 ;  /* 0x0005400201007387 */ /* 0x0001e60000100800 */
[----:B------:R-:W-:-:S05]  /*ea30*/  IMAD.X R175, R172, 0x1, R0, P1 ;  /* 0x00000001acaf7824 */ /* 0x000fca00008e0600 */
[----:B------:R1:W3:Y:S04]  /*ea40*/  @!P0 LDG.E.U8 R185, desc[UR14][R174.64] ;  /* 0x0000000eaeb98981 */ /* 0x0002e8000c1e1100 */
[----:B0-----:R-:W2:Y:S04]  /*ea50*/  LDL.LU R2, [R1+0x230] ;  /* 0x0002300001027983 */ /* 0x001ea80000300800 */
[----:B------:R0:W-:Y:S04]  /*ea60*/  STL [R1+0x53c], R0 ;  /* 0x00053c0001007387 */ /* 0x0001e80000100800 */
[----:B0-----:R-:W4:Y:S04]  /*ea70*/  LDL.LU R0, [R1+0x250] ;  /* 0x0002500001007983 */ /* 0x001f280000300800 */
[----:B------:R-:W1:Y:S01]  /*ea80*/  LDL R175, [R1+0x274] ;  /* 0x0002740001af7983 */ /* 0x000e620000100800 */
[----:B------:R-:W0:Y:S03]  /*ea90*/  S2R R211, SR_TID.X ;  /* 0x0000000000d37919 */ /* 0x000e260000002100 */
[----:B------:R-:W-:Y:S01]  /*eaa0*/  STL [R1+0x544], R238 ;  /* 0x000544ee01007387 */ /* 0x000fe20000100800 */
[----:B0-----:R-:W-:-:S04]  /*eab0*/  LOP3.LUT R211, R211, 0x7f, RZ, 0xc0, !PT ;  /* 0x0000007fd3d37812 */ /* 0x001fc800078ec0ff */
[----:B------:R-:W-:-:S05]  /*eac0*/  LOP3.LUT R195, R211, 0x20, RZ, 0x3c, !PT ;  /* 0x00000020d3c37812 */ /* 0x000fca00078e3cff */
[----:B------:R0:W-:Y:S02]  /*ead0*/  STS.U8 [R195+UR12+0x500], R194 ;  /* 0x000500c2c3007988 */ /* 0x0001e4000800000c */
[----:B0-----:R-:W-:Y:S02]  /*eae0*/  PRMT R194, RZ, 0x7610, R194 ;  /* 0x00007610ffc27816 */ /* 0x001fe400000000c2 */
[----:B-1----:R-:W-:-:S05]  /*eaf0*/  IADD3 R174, P1, R173, R175, RZ ;  /* 0x000000afadae7210 */ /* 0x002fca0007f3e0ff */
[----:B------:R-:W-:Y:S02]  /*eb00*/  IMAD.X R175, R172, 0x1, R238, P1 ;  /* 0x00000001acaf7824 */ /* 0x000fe400008e06ee */
[----:B------:R-:W3:Y:S04]  /*eb10*/  LDL.LU R238, [R1+0x210] ;  /* 0x0002100001ee7983 */ /* 0x000ee80000300800 */
[----:B------:R0:W3:Y:S04]  /*eb20*/  @!P0 LDG.E.U8 R194, desc[UR14][R174.64] ;  /* 0x0000000eaec28981 */ /* 0x0000e8000c1e1100 */
[----:B------:R-:W0:Y:S04]  /*eb30*/  LDL R175, [R1+0x254] ;  /* 0x0002540001af7983 */ /* 0x000e280000100800 */
[----:B------:R1:W-:Y:S04]  /*eb40*/  STS.U8 [R195+UR12+0x300], R193 ;  /* 0x000300c1c3007988 */ /* 0x0003e8000800000c */
[----:B----4-:R4:W-:Y:S01]  /*eb50*/  STL [R1+0x548], R0 ;  /* 0x0005480001007387 */ /* 0x0109e20000100800 */
[----:B-1----:R-:W-:-:S02]  /*eb60*/  PRMT R193, RZ, 0x7610, R193 ;  /* 0x00007610ffc17816 */ /* 0x002fc400000000c1 */
[----:B0-----:R-:W-:-:S05]  /*eb70*/  IADD3 R174, P1, R173, R175, RZ ;  /* 0x000000afadae7210 */ /* 0x001fca0007f3e0ff */
[----:B------:R-:W-:Y:S02]  /*eb80*/  IMAD.X R175, R172, 0x1, R0, P1 ;  /* 0x00000001acaf7824 */ /* 0x000fe400008e0600 */
[----:B----4-:R-:W4:Y:S04]  /*eb90*/  LDL.LU R0, [R1+0x1f0] ;  /* 0x0001f00001007983 */ /* 0x010f280000300800 */
[----:B------:R0:W4:Y:S04]  /*eba0*/  @!P0 LDG.E.U8 R193, desc[UR14][R174.64] ;  /* 0x0000000eaec18981 */ /* 0x000128000c1e1100 */
[----:B------:R-:W0:Y:S04]  /*ebb0*/  LDL R175, [R1+0x234] ;  /* 0x0002340001af7983 */ /* 0x000e280000100800 */
[----:B------:R1:W-:Y:S04]  /*ebc0*/  STS.U8 [R195+UR12+0x100], R192 ;  /* 0x000100c0c3007988 */ /* 0x0003e8000800000c */
[----:B--2---:R2:W-:Y:S01]  /*ebd0*/  STL [R1+0x54c], R2 ;  /* 0x00054c0201007387 */ /* 0x0045e20000100800 */
[----:B-1----:R-:W-:-:S02]  /*ebe0*/  PRMT R192, RZ, 0x7610, R192 ;  /* 0x00007610ffc07816 */ /* 0x002fc400000000c0 */
[----:B0-----:R-:W-:-:S05]  /*ebf0*/  IADD3 R174, P1, R173, R175, RZ ;  /* 0x000000afadae7210 */ /* 0x001fca0007f3e0ff */
[----:B------:R-:W-:Y:S02]  /*ec00*/  IMAD.X R175, R172, 0x1, R2, P1 ;  /* 0x00000001acaf7824 */ /* 0x000fe400008e0602 */
[----:B--2---:R-:W2:Y:S04]  /*ec10*/  LDL.LU R2, [R1+0x1d0] ;  /* 0x0001d00001027983 */ /* 0x004ea80000300800 */
[----:B------:R0:W2:Y:S04]  /*ec20*/  @!P0 LDG.E.U8 R192, desc[UR14][R174.64] ;  /* 0x0000000eaec08981 */ /* 0x0000a8000c1e1100 */
[----:B------:R-:W0:Y:S04]  /*ec30*/  LDL R175, [R1+0x214] ;  /* 0x0002140001af7983 */ /* 0x000e280000100800 */
[----:B------:R1:W-:Y:S04]  /*ec40*/  STS.U8 [R195+UR12+0x700], R186 ;  /* 0x000700bac3007988 */ /* 0x0003e8000800000c */
[----:B---3--:R3:W-:Y:S01]  /*ec50*/  STL [R1+0x550], R238 ;  /* 0x000550ee01007387 */ /* 0x0087e20000100800 */
[----:B-1----:R-:W-:-:S02]  /*ec60*/  PRMT R186, RZ, 0x7610, R186 ;  /* 0x00007610ffba7816 */ /* 0x002fc400000000ba */
[----:B0-----:R-:W-:-:S05]  /*ec70*/  IADD3 R174, P1, R173, R175, RZ ;  /* 0x000000afadae7210 */ /* 0x001fca0007f3e0ff */
[----:B------:R-:W-:Y:S02]  /*ec80*/  IMAD.X R175, R172, 0x1, R238, P1 ;  /* 0x00000001acaf7824 */ /* 0x000fe400008e06ee */
[----:B---3--:R-:W3:Y:S04]  /*ec90*/  LDL.LU R238, [R1+0x1b0] ;  /* 0x0001b00001ee7983 */ /* 0x008ee80000300800 */
[----:B------:R0:W3:Y:S04]  /*eca0*/  @!P0 LDG.E.U8 R186, desc[UR14][R174.64] ;  /* 0x0000000eaeba8981 */ /* 0x0000e8000c1e1100 */
[----:B------:R-:W0:Y:S01]  /*ecb0*/  LDL R175, [R1+0x1f4] ;  /* 0x0001f40001af7983 */ /* 0x000e220000100800 */
[----:B------:R-:W-:-:S03]  /*ecc0*/  PRMT R210, RZ, 0x7610, R210 ;  /* 0x00007610ffd27816 */ /* 0x000fc600000000d2 */
[----:B------:R1:W-:Y:S04]  /*ecd0*/  STS.U8 [R195+UR12+0x900], R212 ;  /* 0x000900d4c3007988 */ /* 0x0003e8000800000c */
[----:B-1----:R-:W3:Y:S04]  /*ece0*/  LDL R212, [R1+0x1b4] ;  /* 0x0001b40001d47983 */ /* 0x002ee80000100800 */
[----:B----4-:R1:W-:Y:S01]  /*ecf0*/  STL [R1+0x554], R0 ;  /* 0x0005540001007387 */ /* 0x0103e20000100800 */
[----:B0-----:R-:W-:-:S05]  /*ed00*/  IADD3 R174, P1, R173, R175, RZ ;  /* 0x000000afadae7210 */ /* 0x001fca0007f3e0ff */
[----:B------:R-:W-:Y:S02]  /*ed10*/  IMAD.X R175, R172, 0x1, R0, P1 ;  /* 0x00000001acaf7824 */ /* 0x000fe400008e0600 */
[----:B-1----:R-:W4:Y:S04]  /*ed20*/  LDL.LU R0, [R1+0x190] ;  /* 0x0001900001007983 */ /* 0x002f280000300800 */
[----:B------:R0:W4:Y:S04]  /*ed30*/  @!P0 LDG.E.U8 R210, desc[UR14][R174.64] ;  /* 0x0000000eaed28981 */ /* 0x000128000c1e1100 */
[----:B------:R-:W0:Y:S04]  /*ed40*/  LDL R175, [R1+0x1d4] ;  /* 0x0001d40001af7983 */ /* 0x000e280000100800 */
[----:B------:R1:W-:Y:S02]  /*ed50*/  STS.U8 [R195+UR12+0xb00], R190 ;  /* 0x000b00bec3007988 */ /* 0x0003e4000800000c */
[----:B-1----:R-:W-:-:S02]  /*ed60*/  PRMT R190, RZ, 0x7610, R190 ;  /* 0x00007610ffbe7816 */ /* 0x002fc400000000be */
[----:B------:R1:W-:Y:S04]  /*ed70*/  STS.U8 [R195+UR12+0xd00], R191 ;  /* 0x000d00bfc3007988 */ /* 0x0003e8000800000c */
[----:B--2---:R2:W-:Y:S01]  /*ed80*/  STL [R1+0x558], R2 ;  /* 0x0005580201007387 */ /* 0x0045e20000100800 */
[----:B-1----:R-:W-:Y:S02]  /*ed90*/  PRMT R191, RZ, 0x7610, R191 ;  /* 0x00007610ffbf7816 */ /* 0x002fe400000000bf */
[----:B0-----:R-:W-:-:S05]  /*eda0*/  IADD3 R174, P1, R173, R175, RZ ;  /* 0x000000afadae7210 */ /* 0x001fca0007f3e0ff */
[C---:B------:R-:W-:Y:S02]  /*edb0*/  IMAD.X R175, R172.reuse, 0x1, R2, P1 ;  /* 0x00000001acaf7824 */ /* 0x040fe400008e0602 */
[----:B--2---:R-:W2:Y:S04]  /*edc0*/  LDL.LU R2, [R1+0x170] ;  /* 0x0001700001027983 */ /* 0x004ea80000300800 */
[----:B------:R3:W2:Y:S02]  /*edd0*/  @!P0 LDG.E.U8 R190, desc[UR14][R174.64] ;  /* 0x0000000eaebe8981 */ /* 0x0006a4000c1e1100 */
[----:B---3--:R-:W-:Y:S02]  /*ede0*/  IADD3 R174, P1, R173, R212, RZ ;  /* 0x000000d4adae7210 */ /* 0x008fe40007f3e0ff */
[----:B------:R-:W3:Y:S03]  /*edf0*/  LDL.LU R212, [R1+0x154] ;  /* 0x0001540001d47983 */ /* 0x000ee60000300800 */
[----:B------:R-:W-:Y:S01]  /*ee00*/  IMAD.X R175, R172, 0x1, R238, P1 ;  /* 0x00000001acaf7824 */ /* 0x000fe200008e06ee */
[----:B------:R0:W-:Y:S04]  /*ee10*/  STL [R1+0x55c], R238 ;  /* 0x00055cee01007387 */ /* 0x0001e80000100800 */
[----:B------:R1:W3:Y:S04]  /*ee20*/  @!P0 LDG.E.U8 R191, desc[UR14][R174.64] ;  /* 0x0000000eaebf8981 */ /* 0x0002e8000c1e1100 */
[----:B0-----:R-:W3:Y:S04]  /*ee30*/  LDL.LU R238, [R1+0x150] ;  /* 0x0001500001ee7983 */ /* 0x001ee80000300800 */
[----:B------:R-:W1:Y:S04]  /*ee40*/  LDL R175, [R1+0x194] ;  /* 0x0001940001af7983 */ /* 0x000e680000100800 */
[----:B------:R0:W-:Y:S04]  /*ee50*/  STS.U8 [R195+UR12+0xf00], R180 ;  /* 0x000f00b4c3007988 */ /* 0x0001e8000800000c */
[----:B----4-:R4:W-:Y:S01]  /*ee60*/  STL [R1+0x560], R0 ;  /* 0x0005600001007387 */ /* 0x0109e20000100800 */
[----:B0-----:R-:W-:-:S02]  /*ee70*/  PRMT R180, RZ, 0x7610, R180 ;  /* 0x00007610ffb47816 */ /* 0x001fc400000000b4 */
[----:B-1----:R-:W-:-:S05]  /*ee80*/  IADD3 R174, P1, R173, R175, RZ ;  /* 0x000000afadae7210 */ /* 0x002fca0007f3e0ff */
[----:B------:R-:W-:Y:S02]  /*ee90*/  IMAD.X R175, R172, 0x1, R0, P1 ;  /* 0x00000001acaf7824 */ /* 0x000fe400008e0600 */
[----:B----4-:R-:W4:Y:S04]  /*eea0*/  LDL.LU R0, [R1+0x130] ;  /* 0x0001300001007983 */ /* 0x010f280000300800 */
        /* <DEDUP_REMOVED lines=12> */
[----:B------:R0:W-:Y:S03]  /*ef70*/  STL [R1+0x568], R212 ;  /* 0x000568d401007387 */ /* 0x0001e60000100800 */
[----:B------:R-:W-:-:S05]  /*ef80*/  IMAD.X R175, R172, 0x1, R238, P1 ;  /* 0x00000001acaf7824 */ /* 0x000fca00008e06ee */
[----:B------:R1:W3:Y:S04]  /*ef90*/  @!P0 LDG.E.U8 R178, desc[UR14][R174.64] ;  /* 0x0000000eaeb28981 */ /* 0x0002e8000c1e1100 */
[----:B0-----:R-:W3:Y:S04]  /*efa0*/  LDL.LU R212, [R1+0xf0] ;  /* 0x0000f00001d47983 */ /* 0x001ee80000300800 */
[----:B------:R0:W-:Y:S04]  /*efb0*/  STL [R1+0x56c], R238 ;  /* 0x00056cee01007387 */ /* 0x0001e80000100800 */
[----:B0-----:R-:W2:Y:S04]  /*efc0*/  LDL.LU R238, [R1+0x114] ;  /* 0x0001140001ee7983 */ /* 0x001ea80000300800 */
[----:B------:R-:W1:Y:S04]  /*efd0*/  LDL R175, [R1+0x134] ;  /* 0x0001340001af7983 */ /* 0x000e680000100800 */
[----:B------:R0:W-:Y:S02]  /*efe0*/  STS.U8 [R195+UR12+0x1500], R179 ;  /* 0x001500b3c3007988 */ /* 0x0001e4000800000c */
[----:B0-----:R-:W-:-:S02]  /*eff0*/  PRMT R179, RZ, 0x7610, R179 ;  /* 0x00007610ffb37816 */ /* 0x001fc400000000b3 */
[----:B------:R0:W-:Y:S04]  /*f000*/  STS.U8 [R195+UR12+0x1700], R176 ;  /* 0x001700b0c3007988 */ /* 0x0001e8000800000c */
[----:B----4-:R4:W-:Y:S01]  /*f010*/  STL [R1+0x570], R0 ;  /* 0x0005700001007387 */ /* 0x0109e20000100800 */
[----:B0-----:R-:W-:Y:S02]  /*f020*/  PRMT R176, RZ, 0x7610, R176 ;  /* 0x00007610ffb07816 */ /* 0x001fe400000000b0 */
[----:B-1----:R-:W-:-:S05]  /*f030*/  IADD3 R174, P1, R173, R175, RZ ;  /* 0x000000afadae7210 */ /* 0x002fca0007f3e0ff */
[C---:B------:R-:W-:Y:S02]  /*f040*/  IMAD.X R175, R172.reuse, 0x1, R0, P1 ;  /* 0x00000001acaf7824 */ /* 0x040fe400008e0600 */
[----:B----4-:R-:W4:Y:S04]  /*f050*/  LDL.LU R0, [R1+0xd0] ;  /* 0x0000d00001007983 */ /* 0x010f280000300800 */
[----:B------:R2:W4:Y:S02]  /*f060*/  @!P0 LDG.E.U8 R179, desc[UR14][R174.64] ;  /* 0x0000000eaeb38981 */ /* 0x000524000c1e1100 */
[----:B--2---:R-:W-:Y:S02]  /*f070*/  IADD3 R174, P1, R173, R238, RZ ;  /* 0x000000eeadae7210 */ /* 0x004fe40007f3e0ff */
[----:B------:R0:W-:Y:S03]  /*f080*/  STL [R1+0x574], R238 ;  /* 0x000574ee01007387 */ /* 0x0001e60000100800 */
[----:B------:R-:W-:-:S05]  /*f090*/  IMAD.X R175, R172, 0x1, R2, P1 ;  /* 0x00000001acaf7824 */ /* 0x000fca00008e0602 */
[----:B------:R1:W2:Y:S04]  /*f0a0*/  @!P0 LDG.E.U8 R176, desc[UR14][R174.64] ;  /* 0x0000000eaeb08981 */ /* 0x0002a8000c1e1100 */
[----:B0-----:R-:W2:Y:S04]  /*f0b0*/  LDL.LU R238, [R1+0xb0] ;  /* 0x0000b00001ee7983 */ /* 0x001ea80000300800 */
[----:B------:R0:W-:Y:S04]  /*f0c0*/  STL [R1+0x578], R2 ;  /* 0x0005780201007387 */ /* 0x0001e80000100800 */
[----:B0-----:R-:W4:Y:S04]  /*f0d0*/  LDL.LU R2, [R1+0xd4] ;  /* 0x0000d40001027983 */ /* 0x001f280000300800 */
[----:B------:R-:W1:Y:S04]  /*f0e0*/  LDL R175, [R1+0xf4] ;  /* 0x0000f40001af7983 */ /* 0x000e680000100800 */
[----:B------:R0:W-:Y:S02]  /*f0f0*/  STS.U8 [R195+UR12+0x1900], R177 ;  /* 0x001900b1c3007988 */ /* 0x0001e4000800000c */
[----:B0-----:R-:W-:-:S02]  /*f100*/  PRMT R177, RZ, 0x7610, R177 ;  /* 0x00007610ffb17816 */ /* 0x001fc400000000b1 */
[----:B------:R0:W-:Y:S04]  /*f110*/  STS.U8 [R195+UR12+0x1b00], R182 ;  /* 0x001b00b6c3007988 */ /* 0x0001e8000800000c */
[----:B---3--:R3:W-:Y:S01]  /*f120*/  STL [R1+0x57c], R212 ;  /* 0x00057cd401007387 */ /* 0x0087e20000100800 */
[----:B0-----:R-:W-:Y:S02]  /*f130*/  PRMT R182, RZ, 0x7610, R182 ;  /* 0x00007610ffb67816 */ /* 0x001fe400000000b6 */
[----:B-1----:R-:W-:-:S05]  /*f140*/  IADD3 R174, P1, R173, R175, RZ ;  /* 0x000000afadae7210 */ /* 0x002fca0007f3e0ff */
[C---:B------:R-:W-:Y:S02]  /*f150*/  IMAD.X R175, R172.reuse, 0x1, R212, P1 ;  /* 0x00000001acaf7824 */ /* 0x040fe400008e06d4 */
[----:B---3--:R-:W3:Y:S04]  /*f160*/  LDL.LU R212, [R1+0x90] ;  /* 0x0000900001d47983 */ /* 0x008ee80000300800 */
[----:B------:R4:W3:Y:S02]  /*f170*/  @!P0 LDG.E.U8 R177, desc[UR14][R174.64] ;  /* 0x0000000eaeb18981 */ /* 0x0008e4000c1e1100 */
[----:B----4-:R-:W-:Y:S02]  /*f180*/  IADD3 R174, P1, R173, R2, RZ ;  /* 0x00000002adae7210 */ /* 0x010fe40007f3e0ff */
[----:B------:R0:W-:Y:S03]  /*f190*/  STL [R1+0x580], R2 ;  /* 0x0005800201007387 */ /* 0x0001e60000100800 */
[----:B------:R-:W-:-:S05]  /*f1a0*/  IMAD.X R175, R172, 0x1, R0, P1 ;  /* 0x00000001acaf7824 */ /* 0x000fca00008e0600 */
[----:B------:R1:W4:Y:S04]  /*f1b0*/  @!P0 LDG.E.U8 R182, desc[UR14][R174.64] ;  /* 0x0000000eaeb68981 */ /* 0x000328000c1e1100 */
[----:B0-----:R-:W4:Y:S04]  /*f1c0*/  LDL.LU R2, [R1+0x70] ;  /* 0x0000700001027983 */ /* 0x001f280000300800 */
[----:B------:R0:W-:Y:S04]  /*f1d0*/  STL [R1+0x584], R0 ;  /* 0x0005840001007387 */ /* 0x0001e80000100800 */
[----:B0-----:R-:W3:Y:S04]  /*f1e0*/  LDL.LU R0, [R1+0x94] ;  /* 0x0000940001007983 */ /* 0x001ee80000300800 */
[----:B------:R-:W1:Y:S04]  /*f1f0*/  LDL R175, [R1+0xb4] ;  /* 0x0000b40001af7983 */ /* 0x000e680000100800 */
[----:B------:R0:W-:Y:S02]  /*f200*/  STS.U8 [R195+UR12+0x1d00], R183 ;  /* 0x001d00b7c3007988 */ /* 0x0001e4000800000c */
[----:B0-----:R-:W-:-:S02]  /*f210*/  PRMT R183, RZ, 0x7610, R183 ;  /* 0x00007610ffb77816 */ /* 0x001fc400000000b7 */
[----:B------:R0:W-:Y:S04]  /*f220*/  STS.U8 [R195+UR12+0x1f00], R184 ;  /* 0x001f00b8c3007988 */ /* 0x0001e8000800000c */
[----:B--2---:R2:W-:Y:S01]  /*f230*/  STL [R1+0x588], R238 ;  /* 0x000588ee01007387 */ /* 0x0045e20000100800 */
[----:B0-----:R-:W-:Y:S02]  /*f240*/  PRMT R184, RZ, 0x7610, R184 ;  /* 0x00007610ffb87816 */ /* 0x001fe400000000b8 */
[----:B-1----:R-:W-:-:S05]  /*f250*/  IADD3 R174, P1, R173, R175, RZ ;  /* 0x000000afadae7210 */ /* 0x002fca0007f3e0ff */
        /* <DEDUP_REMOVED lines=24> */
[----:B0-----:R-:W4:Y:S04]  /*f3e0*/  LDL.LU R212, [R1+0x14] ;  /* 0x0000140001d47983 */ /* 0x001f280000300800 */
[----:B------:R-:W1:Y:S04]  /*f3f0*/  LDL R175, [R1+0x34] ;  /* 0x0000340001af7983 */ /* 0x000e680000100800 */
        /* <DEDUP_REMOVED lines=16> */
[----:B------:R0:W-:Y:S01]  /*f500*/  STS.U8 [R195+UR12+0x3500], R205 ;  /* 0x003500cdc3007988 */ /* 0x0001e2000800000c */
[----:B------:R-:W-:Y:S02]  /*f510*/  USHF.R.S32.HI UR19, URZ, 0x1f, UR13 ;  /* 0x0000001f3f137899 */ /* 0x000fe4000801140d */
[----:B------:R-:W-:Y:S02]  /*f520*/  IADD3 R7, P2, R7, UR13, RZ ;  /* 0x0000000d07077c10 */ /* 0x000fe4000ff5e0ff */
[----:B0-----:R-:W-:Y:S01]  /*f530*/  PRMT R205, RZ, 0x7610, R205 ;  /* 0x00007610ffcd7816 */ /* 0x001fe200000000cd */
[----:B------:R0:W-:Y:S01]  /*f540*/  STS.U8 [R195+UR12+0x3700], R206 ;  /* 0x003700cec3007988 */ /* 0x0001e2000800000c */
[----:B------:R-:W-:-:S02]  /*f550*/  IADD3.X R14, R14, UR19, RZ, P2, !PT ;  /* 0x000000130e0e7c10 */ /* 0x000fc400097fe4ff */
[----:B0-----:R-:W-:Y:S01]  /*f560*/  PRMT R206, RZ, 0x7610, R206 ;  /* 0x00007610ffce7816 */ /* 0x001fe200000000ce */
[----:B------:R0:W-:Y:S04]  /*f570*/  STS.U8 [R195+UR12+0x3900], R207 ;  /* 0x003900cfc3007988 */ /* 0x0001e8000800000c */
[----:B------:R0:W-:Y:S04]  /*f580*/  STS.U8 [R195+UR12+0x3b00], R208 ;  /* 0x003b00d0c3007988 */ /* 0x0001e8000800000c */
[----:B------:R0:W-:Y:S04]  /*f590*/  STS.U8 [R195+UR12+0x3f00], R197 ;  /* 0x003f00c5c3007988 */ /* 0x0001e8000800000c */
[----:B------:R0:W-:Y:S01]  /*f5a0*/  STS.U8 [R195+UR12+0x3d00], R209 ;  /* 0x003d00d1c3007988 */ /* 0x0001e2000800000c */
[----:B-1----:R-:W-:-:S05]  /*f5b0*/  IADD3 R174, P1, R173, R175, RZ ;  /* 0x000000afadae7210 */ /* 0x002fca0007f3e0ff */
[----:B---3--:R-:W-:-:S05]  /*f5c0*/  IMAD.X R175, R172, 0x1, R0, P1 ;  /* 0x00000001acaf7824 */ /* 0x008fca00008e0600 */
[----:B------:R4:W3:Y:S02]  /*f5d0*/  @!P0 LDG.E.U8 R189, desc[UR14][R174.64] ;  /* 0x0000000eaebd8981 */ /* 0x0008e4000c1e1100 */
[----:B----4-:R-:W-:-:S05]  /*f5e0*/  IADD3 R174, P1, R173, R212, RZ ;  /* 0x000000d4adae7210 */ /* 0x010fca0007f3e0ff */
[----:B------:R-:W-:-:S05]  /*f5f0*/  IMAD.X R175, R172, 0x1, R2, P1 ;  /* 0x00000001acaf7824 */ /* 0x000fca00008e0602 */
[----:B------:R1:W4:Y:S02]  /*f600*/  @!P0 LDG.E.U8 R198, desc[UR14][R174.64] ;  /* 0x0000000eaec68981 */ /* 0x000324000c1e1100 */
[----:B-1----:R-:W-:-:S05]  /*f610*/  IADD3 R174, P1, R173, R250, RZ ;  /* 0x000000faadae7210 */ /* 0x002fca0007f3e0ff */
        /* <DEDUP_REMOVED lines=20> */
[----:B-1----:R-:W-:Y:S02]  /*f760*/  IADD3 R174, P1, R173, R17, RZ ;  /* 0x00000011adae7210 */ /* 0x002fe40007f3e0ff */
[----:B------:R-:W-:-:S03]  /*f770*/  IADD3 R17, P2, R17, UR13, RZ ;  /* 0x0000000d11117c10 */ /* 0x000fc6000ff5e0ff */
[----:B------:R-:W-:Y:S01]  /*f780*/  IMAD.X R175, R172, 0x1, R154, P1 ;  /* 0x00000001acaf7824 */ /* 0x000fe200008e069a */
[----:B------:R-:W-:Y:S02]  /*f790*/  IADD3.X R154, R154, UR19, RZ, P2, !PT ;  /* 0x000000139a9a7c10 */ /* 0x000fe400097fe4ff */
[----:B------:R-:W-:Y:S02]  /*f7a0*/  IADD3 R157, P2, R157, UR13, RZ ;  /* 0x0000000d9d9d7c10 */ /* 0x000fe4000ff5e0ff */
[----:B------:R1:W4:Y:S02]  /*f7b0*/  @!P0 LDG.E.U8 R206, desc[UR14][R174.64] ;  /* 0x0000000eaece8981 */ /* 0x000324000c1e1100 */
[----:B------:R-:W-:Y:S02]  /*f7c0*/  IADD3.X R166, R166, UR19, RZ, P2, !PT ;  /* 0x00000013a6a67c10 */ /* 0x000fe400097fe4ff */
[----:B------:R-:W-:Y:S02]  /*f7d0*/  IADD3 R217, P2, R217, UR13, RZ ;  /* 0x0000000dd9d97c10 */ /* 0x000fe4000ff5e0ff */
[----:B-1----:R-:W-:-:S02]  /*f7e0*/  IADD3 R174, P1, R173, R9, RZ ;  /* 0x00000009adae7210 */ /* 0x002fc40007f3e0ff */
[----:B------:R-:W-:-:S03]  /*f7f0*/  IADD3.X R216, R216, UR19, RZ, P2, !PT ;  /* 0x00000013d8d87c10 */ /* 0x000fc600097fe4ff */
[----:B------:R-:W-:Y:S01]  /*f800*/  IMAD.X R175, R172, 0x1, R18, P1 ;  /* 0x00000001acaf7824 */ /* 0x000fe200008e0612 */
[----:B------:R-:W-:Y:S02]  /*f810*/  PRMT R172, RZ, 0x7610, R172 ;  /* 0x00007610ffac7816 */ /* 0x000fe400000000ac */
[----:B------:R-:W-:-:S04]  /*f820*/  IADD3 R229, P2, R229, UR13, RZ ;  /* 0x0000000de5e57c10 */ /* 0x000fc8000ff5e0ff */
[----:B------:R1:W4:Y:S01]  /*f830*/  @!P0 LDG.E.U8 R172, desc[UR14][R174.64] ;  /* 0x0000000eaeac8981 */ /* 0x000322000c1e1100 */
[----:B------:R-:W-:Y:S02]  /*f840*/  IADD3.X R228, R228, UR19, RZ, P2, !PT ;  /* 0x00000013e4e47c10 */ /* 0x000fe400097fe4ff */
[----:B------:R-:W-:Y:S02]  /*f850*/  IADD3 R242, P2, R242, UR13, RZ ;  /* 0x0000000df2f27c10 */ /* 0x000fe4000ff5e0ff */
[----:B------:R-:W-:Y:S01]  /*f860*/  LOP3.LUT R173, R211, 0x30, RZ, 0x3c, !PT ;  /* 0x00000030d3ad7812 */ /* 0x000fe200078e3cff */
[----:B------:R-:W1:Y:S04]  /*f870*/  LDL.LU R174, [R1+0x2c] ;  /* 0x00002c0001ae7983 */ /* 0x000e680000300800 */
[----:B------:R-:W2:Y:S01]  /*f880*/  LDL.LU R175, [R1] ;  /* 0x0000000001af7983 */ /* 0x000ea20000300800 */
[----:B------:R-:W-:-:S03]  /*f890*/  IADD3.X R241, R241, UR19, RZ, P2, !PT ;  /* 0x00000013f1f17c10 */ /* 0x000fc600097fe4ff */
[----:B0-----:R-:W3:Y:S01]  /*f8a0*/  LDL.LU R207, [R1+0x24] ;  /* 0x0000240001cf7983 */ /* 0x001ee20000300800 */
[----:B------:R-:W-:-:S03]  /*f8b0*/  IADD3 R247, P2, R247, UR13, RZ ;  /* 0x0000000df7f77c10 */ /* 0x000fc6000ff5e0ff */
[----:B------:R-:W4:Y:S04]  /*f8c0*/  LDL.LU R208, [R1+0xc] ;  /* 0x00000c0001d07983 */ /* 0x000f280000300800 */
[----:B------:R-:W2:Y:S04]  /*f8d0*/  LDL.LU R197, [R1+0x1c] ;  /* 0x00001c0001c57983 */ /* 0x000ea80000300800 */
[----:B------:R-:W2:Y:S04]  /*f8e0*/  LDL.LU R195, [R1+0x3c] ;  /* 0x00003c0001c37983 */ /* 0x000ea80000300800 */
[----:B------:R0:W-:Y:S04]  /*f8f0*/  STS.U8 [R173+UR12+0x3f80], R213 ;  /* 0x003f80d5ad007988 */ /* 0x0001e8000800000c */
[----:B------:R0:W-:Y:S04]  /*f900*/  STS.U8 [R173+UR12+0x180], R196 ;  /* 0x000180c4ad007988 */ /* 0x0001e8000800000c */
[----:B0-----:R-:W2:Y:S04]  /*f910*/  LDL.LU R213, [R1+0x8] ;  /* 0x0000080001d57983 */ /* 0x001ea80000300800 */
[----:B------:R-:W2:Y:S04]  /*f920*/  LDL.LU R196, [R1+0x34] ;  /* 0x0000340001c47983 */ /* 0x000ea80000300800 */
[----:B------:R0:W-:Y:S04]  /*f930*/  STL [R1+0x4], R247 ;  /* 0x000004f701007387 */ /* 0x0001e80000100800 */
[----:B0-----:R-:W2:Y:S01]  /*f940*/  LDL.LU R247, [R1+0x59c] ;  /* 0x00059c0001f77983 */ /* 0x001ea20000300800 */
[----:B------:R-:W-:-:S02]  /*f950*/  IADD3 R8, P3, R8, UR13, RZ ;  /* 0x0000000d08087c10 */ /* 0x000fc4000ff7e0ff */
[----:B------:R-:W-:Y:S02]  /*f960*/  IADD3 R9, P4, R9, UR13, RZ ;  /* 0x0000000d09097c10 */ /* 0x000fe4000ff9e0ff */
[----:B------:R-:W-:Y:S02]  /*f970*/  IADD3 R4, P6, R4, UR13, RZ ;  /* 0x0000000d04047c10 */ /* 0x000fe4000ffde0ff */
[----:B------:R-:W-:Y:S01]  /*f980*/  IADD3 R10, P5, R10, UR13, RZ ;  /* 0x0000000d0a0a7c10 */ /* 0x000fe2000ffbe0ff */
[----:B------:R0:W-:Y:S01]  /*f990*/  STS.U8 [R173+UR12+0x380], R185 ;  /* 0x000380b9ad007988 */ /* 0x0001e2000800000c */
[----:B------:R-:W-:Y:S02]  /*f9a0*/  IADD3.X R16, R16, UR19, RZ, P3, !PT ;  /* 0x0000001310107c10 */ /* 0x000fe40009ffe4ff */
[----:B------:R-:W-:Y:S01]  /*f9b0*/  IADD3 R19, P3, R19, UR13, RZ ;  /* 0x0000000d13137c10 */ /* 0x000fe2000ff7e0ff */
[----:B------:R-:W2:Y:S01]  /*f9c0*/  LDL.LU R209, [R1+0x44] ;  /* 0x0000440001d17983 */ /* 0x000ea20000300800 */
[----:B------:R-:W-:-:S02]  /*f9d0*/  IADD3.X R18, R18, UR19, RZ, P4, !PT ;  /* 0x0000001312127c10 */ /* 0x000fc4000a7fe4ff */
[----:B------:R-:W-:Y:S02]  /*f9e0*/  IADD3 R21, P4, R21, UR13, RZ ;  /* 0x0000000d15157c10 */ /* 0x000fe4000ff9e0ff */
[----:B------:R-:W-:Y:S01]  /*f9f0*/  IADD3.X R11, R11, UR19, RZ, P6, !PT ;  /* 0x000000130b0b7c10 */ /* 0x000fe2000b7fe4ff */
[----:B0-----:R-:W2:Y:S01]  /*fa00*/  LDL.LU R185, [R1+0x18] ;  /* 0x0000180001b97983 */ /* 0x001ea20000300800 */
[----:B------:R-:W-:Y:S02]  /*fa10*/  IADD3 R13, P6, R13, UR13, RZ ;  /* 0x0000000d0d0d7c10 */ /* 0x000fe4000ffde0ff */
[----:B------:R-:W-:Y:S02]  /*fa20*/  IADD3.X R156, R156, UR19, RZ, P3, !PT ;  /* 0x000000139c9c7c10 */ /* 0x000fe40009ffe4ff */
[----:B------:R-:W-:Y:S02]  /*fa30*/  IADD3 R159, P3, R159, UR13, RZ ;  /* 0x0000000d9f9f7c10 */ /* 0x000fe4000ff7e0ff */
[----:B------:R-:W-:-:S02]  /*fa40*/  IADD3.X R158, R158, UR19, RZ, P4, !PT ;  /* 0x000000139e9e7c10 */ /* 0x000fc4000a7fe4ff */
[----:B------:R-:W-:Y:S02]  /*fa50*/  IADD3 R161, P4, R161, UR13, RZ ;  /* 0x0000000da1a17c10 */ /* 0x000fe4000ff9e0ff */
[----:B------:R-:W-:Y:S02]  /*fa60*/  IADD3.X R22, R22, UR19, RZ, P6, !PT ;  /* 0x0000001316167c10 */ /* 0x000fe4000b7fe4ff */
[----:B------:R-:W-:Y:S02]  /*fa70*/  IADD3.X R20, R20, UR19, RZ, P5, !PT ;  /* 0x0000001314147c10 */ /* 0x000fe4000affe4ff */
[----:B------:R-:W-:Y:S02]  /*fa80*/  IADD3 R153, P6, R153, UR13, RZ ;  /* 0x0000000d99997c10 */ /* 0x000fe4000ffde0ff */
[----:B------:R-:W-:Y:S02]  /*fa90*/  IADD3.X R167, R167, UR19, RZ, P3, !PT ;  /* 0x00000013a7a77c10 */ /* 0x000fe40009ffe4ff */
[----:B------:R-:W-:-:S02]  /*faa0*/  IADD3 R23, P5, R23, UR13, RZ ;  /* 0x0000000d17177c10 */ /* 0x000fc4000ffbe0ff */
[----:B------:R-:W-:Y:S02]  /*fab0*/  IADD3 R219, P3, R219, UR13, RZ ;  /* 0x0000000ddbdb7c10 */ /* 0x000fe4000ff7e0ff */
[----:B------:R-:W-:Y:S02]  /*fac0*/  IADD3.X R168, R168, UR19, RZ, P4, !PT ;  /* 0x00000013a8a87c10 */ /* 0x000fe4000a7fe4ff */
[----:B------:R-:W-:Y:S02]  /*fad0*/  IADD3 R221, P4, R221, UR13, RZ ;  /* 0x0000000ddddd7c10 */ /* 0x000fe4000ff9e0ff */
[----:B------:R-:W-:Y:S02]  /*fae0*/  IADD3.X R162, R162, UR19, RZ, P6, !PT ;  /* 0x00000013a2a27c10 */ /* 0x000fe4000b7fe4ff */
[----:B------:R-:W-:Y:S02]  /*faf0*/  IADD3.X R160, R160, UR19, RZ, P5, !PT ;  /* 0x00000013a0a07c10 */ /* 0x000fe4000affe4ff */
[----:B------:R-:W-:-:S02]  /*fb00*/  IADD3 R165, P6, R165, UR13, RZ ;  /* 0x0000000da5a57c10 */ /* 0x000fc4000ffde0ff */
[----:B------:R-:W-:Y:S02]  /*fb10*/  IADD3.X R218, R218, UR19, RZ, P3, !PT ;  /* 0x00000013dada7c10 */ /* 0x000fe40009ffe4ff */
[----:B------:R-:W-:Y:S02]  /*fb20*/  IADD3 R163, P5, R163, UR13, RZ ;  /* 0x0000000da3a37c10 */ /* 0x000fe4000ffbe0ff */
[----:B------:R-:W-:Y:S02]  /*fb30*/  IADD3 R231, P3, R231, UR13, RZ ;  /* 0x0000000de7e77c10 */ /* 0x000fe4000ff7e0ff */
[----:B------:R-:W-:Y:S02]  /*fb40*/  IADD3.X R220, R220, UR19, RZ, P4, !PT ;  /* 0x00000013dcdc7c10 */ /* 0x000fe4000a7fe4ff */
[----:B------:R-:W-:Y:S02]  /*fb50*/  IADD3 R233, P4, R233, UR13, RZ ;  /* 0x0000000de9e97c10 */ /* 0x000fe4000ff9e0ff */
[----:B------:R-:W-:-:S02]  /*fb60*/  IADD3.X R170, R170, UR19, RZ, P6, !PT ;  /* 0x00000013aaaa7c10 */ /* 0x000fc4000b7fe4ff */
[----:B------:R-:W-:Y:S02]  /*fb70*/  IADD3.X R169, R169, UR19, RZ, P5, !PT ;  /* 0x00000013a9a97c10 */ /* 0x000fe4000affe4ff */
[----:B------:R-:W-:Y:S02]  /*fb80*/  IADD3 R225, P6, R225, UR13, RZ ;  /* 0x0000000de1e17c10 */ /* 0x000fe4000ffde0ff */
[----:B------:R-:W-:Y:S02]  /*fb90*/  IADD3.X R230, R230, UR19, RZ, P3, !PT ;  /* 0x00000013e6e67c10 */ /* 0x000fe40009ffe4ff */
[----:B------:R-:W-:Y:S02]  /*fba0*/  IADD3 R223, P5, R223, UR13, RZ ;  /* 0x0000000ddfdf7c10 */ /* 0x000fe4000ffbe0ff */
        /* <DEDUP_REMOVED lines=8> */
[----:B------:R-:W-:Y:S02]  /*fc30*/  IADD3.X R245, R245, UR19, RZ, P4, !PT ;  /* 0x00000013f5f57c10 */ /* 0x000fe4000a7fe4ff */
[----:B------:R-:W-:Y:S02]  /*fc40*/  IADD3 R212, P4, R212, UR13, RZ ;  /* 0x0000000dd4d47c10 */ /* 0x000fe4000ff9e0ff */
[----:B------:R-:W-:Y:S02]  /*fc50*/  IADD3.X R236, R236, UR19, RZ, P6, !PT ;  /* 0x00000013ecec7c10 */ /* 0x000fe4000b7fe4ff */
[----:B------:R-:W-:Y:S02]  /*fc60*/  IADD3.X R234, R234, UR19, RZ, P5, !PT ;  /* 0x00000013eaea7c10 */ /* 0x000fe4000affe4ff */
[----:B------:R-:W-:Y:S02]  /*fc70*/  IADD3 R250, P6, R250, UR13, RZ ;  /* 0x0000000dfafa7c10 */ /* 0x000fe4000ffde0ff */
[----:B------:R-:W-:-:S02]  /*fc80*/  IADD3 R248, P5, R248, UR13, RZ ;  /* 0x0000000df8f87c10 */ /* 0x000fc4000ffbe0ff */
[----:B------:R-:W-:Y:S02]  /*fc90*/  IADD3.X R249, R249, UR19, RZ, P6, !PT ;  /* 0x00000013f9f97c10 */ /* 0x000fe4000b7fe4ff */
[----:B----4-:R-:W-:-:S05]  /*fca0*/  IADD3 R208, P3, R208, UR13, RZ ;  /* 0x0000000dd0d07c10 */ /* 0x010fca000ff7e0ff */
[----:B------:R0:W-:Y:S01]  /*fcb0*/  STL [R1+0xc], R208 ;  /* 0x00000cd001007387 */ /* 0x0001e20000100800 */
[----:B---3--:R-:W-:-:S03]  /*fcc0*/  IADD3 R207, P6, R207, UR13, RZ ;  /* 0x0000000dcfcf7c10 */ /* 0x008fc6000ffde0ff */
[----:B0-----:R-:W3:Y:S04]  /*fcd0*/  LDL.LU R208, [R1+0x4c] ;  /* 0x00004c0001d07983 */ /* 0x001ee80000300800 */
[----:B------:R0:W-:Y:S04]  /*fce0*/  STL [R1+0x14], R212 ;  /* 0x000014d401007387 */ /* 0x0001e80000100800 */
[----:B0-----:R-:W4:Y:S04]  /*fcf0*/  LDL.LU R212, [R1+0x598] ;  /* 0x0005980001d47983 */ /* 0x001f280000300800 */
[----:B------:R-:W4:Y:S01]  /*fd00*/  LDL.LU R211, [R1+0x20] ;  /* 0x0000200001d37983 */ /* 0x000f220000300800 */
[----:B--2---:R-:W-:-:S02]  /*fd10*/  IADD3.X R247, R247, UR19, RZ, P5, !PT ;  /* 0x00000013f7f77c10 */ /* 0x004fc4000affe4ff */
[----:B------:R-:W-:Y:S01]  /*fd20*/  IADD3 R197, P5, R197, UR13, RZ ;  /* 0x0000000dc5c57c10 */ /* 0x000fe2000ffbe0ff */
[----:B------:R0:W-:Y:S04]  /*fd30*/  STL [R1+0x24], R207 ;  /* 0x000024cf01007387 */ /* 0x0001e80000100800 */
[----:B------:R-:W-:Y:S04]  /*fd40*/  STL [R1+0x1c], R197 ;  /* 0x00001cc501007387 */ /* 0x000fe80000100800 */
[----:B0-----:R-:W2:Y:S01]  /*fd50*/  LDL.LU R207, [R1+0x28] ;  /* 0x0000280001cf7983 */ /* 0x001ea20000300800 */
[----:B------:R-:W-:-:S04]  /*fd60*/  IADD3 R6, P1, R6, UR13, RZ ;  /* 0x0000000d06067c10 */ /* 0x000fc8000ff3e0ff */
[----:B------:R-:W-:Y:S02]  /*fd70*/  IADD3.X R12, R12, UR19, RZ, P1, !PT ;  /* 0x000000130c0c7c10 */ /* 0x000fe40008ffe4ff */
        /* <DEDUP_REMOVED lines=10> */
[----:B------:R-:W-:Y:S01]  /*fe20*/  IADD3 R252, P1, R252, UR13, RZ ;  /* 0x0000000dfcfc7c10 */ /* 0x000fe2000ff3e0ff */
[----:B------:R0:W-:Y:S03]  /*fe30*/  STS.U8 [R173+UR12+0x1180], R191 ;  /* 0x001180bfad007988 */ /* 0x0001e6000800000c */
[----:B------:R-:W-:Y:S01]  /*fe40*/  IADD3.X R251, R251, UR19, RZ, P1, !PT ;  /* 0x00000013fbfb7c10 */ /* 0x000fe20008ffe4ff */
[----:B------:R0:W-:Y:S01]  /*fe50*/  STS.U8 [R173+UR12+0xf80], R190 ;  /* 0x000f80bead007988 */ /* 0x0001e2000800000c */
[----:B-1----:R-:W-:Y:S02]  /*fe60*/  IADD3 R174, P1, R174, UR13, RZ ;  /* 0x0000000daeae7c10 */ /* 0x002fe4000ff3e0ff */
[----:B------:R-:W-:Y:S01]  /*fe70*/  IADD3.X R175, R175, UR19, RZ, P2, !PT ;  /* 0x00000013afaf7c10 */ /* 0x000fe200097fe4ff */
[----:B------:R1:W-:Y:S04]  /*fe80*/  STS.U8 [R173+UR12+0xd80], R210 ;  /* 0x000d80d2ad007988 */ /* 0x0003e8000800000c */
[----:B0-----:R-:W2:Y:S01]  /*fe90*/  LDL.LU R191, [R1+0x5c] ;  /* 0x00005c0001bf7983 */ /* 0x001ea20000300800 */
[----:B------:R-:W-:-:S03]  /*fea0*/  IADD3 R196, P2, R196, UR13, RZ ;  /* 0x0000000dc4c47c10 */ /* 0x000fc6000ff5e0ff */
[----:B------:R-:W2:Y:S04]  /*feb0*/  LDL.LU R190, [R1+0x64] ;  /* 0x0000640001be7983 */ /* 0x000ea80000300800 */
[----:B-1----:R-:W2:Y:S01]  /*fec0*/  LDL.LU R210, [R1+0x38] ;  /* 0x0000380001d27983 */ /* 0x002ea20000300800 */
[----:B------:R-:W-:-:S03]  /*fed0*/  IADD3.X R213, R213, UR19, RZ, P3, !PT ;  /* 0x00000013d5d57c10 */ /* 0x000fc60009ffe4ff */
[----:B------:R-:W2:Y:S04]  /*fee0*/  LDL.LU R197, [R1+0x6c] ;  /* 0x00006c0001c57983 */ /* 0x000ea80000300800 */
[----:B------:R0:W-:Y:S01]  /*fef0*/  STL [R1+0x2c], R174 ;  /* 0x00002cae01007387 */ /* 0x0001e20000100800 */
[----:B------:R-:W-:-:S03]  /*ff00*/  IADD3 R195, P3, R195, UR13, RZ ;  /* 0x0000000dc3c37c10 */ /* 0x000fc6000ff7e0ff */
[----:B------:R-:W-:Y:S01]  /*ff10*/  STS.U8 [R173+UR12+0xb80], R186 ;  /* 0x000b80baad007988 */ /* 0x000fe2000800000c */
[----:B------:R-:W-:-:S03]  /*ff20*/  IADD3.X R2, R2, UR19, RZ, P4, !PT ;  /* 0x0000001302027c10 */ /* 0x000fc6000a7fe4ff */
[----:B0-----:R-:W2:Y:S04]  /*ff30*/  LDL.LU R174, [R1+0x40] ;  /* 0x0000400001ae7983 */ /* 0x001ea80000300800 */
[----:B------:R0:W-:Y:S01]  /*ff40*/  STL [R1], R175 ;  /* 0x000000af01007387 */ /* 0x0001e20000100800 */
[----:B------:R-:W-:-:S03]  /*ff50*/  IADD3 R209, P4, R209, UR13, RZ ;  /* 0x0000000dd1d17c10 */ /* 0x000fc6000ff9e0ff */
[----:B0-----:R-:W2:Y:S04]  /*ff60*/  LDL.LU R175, [R1+0x74] ;  /* 0x0000740001af7983 */ /* 0x001ea80000300800 */
[----:B------:R-:W2:Y:S04]  /*ff70*/  LDL.LU R186, [R1+0x48] ;  /* 0x0000480001ba7983 */ /* 0x000ea80000300800 */
[----:B------:R0:W-:Y:S01]  /*ff80*/  STL [R1+0x34], R196 ;  /* 0x000034c401007387 */ /* 0x0001e20000100800 */
[----:B------:R-:W-:-:S03]  /*ff90*/  IADD3.X R185, R185, UR19, RZ, P5, !PT ;  /* 0x00000013b9b97c10 */ /* 0x000fc6000affe4ff */
[----:B------:R-:W-:Y:S04]  /*ffa0*/  STS.U8 [R173+UR12+0x980], R192 ;  /* 0x000980c0ad007988 */ /* 0x000fe8000800000c */
[----:B0-----:R-:W2:Y:S04]  /*ffb0*/  LDL.LU R196, [R1+0x7c] ;  /* 0x00007c0001c47983 */ /* 0x001ea80000300800 */
[----:B------:R0:W-:Y:S04]  /*ffc0*/  STL [R1+0x8], R213 ;  /* 0x000008d501007387 */ /* 0x0001e80000100800 */
[----:B0-----:R-:W2:Y:S04]  /*ffd0*/  LDL.LU R213, [R1+0x84] ;  /* 0x0000840001d57983 */ /* 0x001ea80000300800 */
[----:B------:R0:W-:Y:S04]  /*ffe0*/  STL [R1+0x3c], R195 ;  /* 0x00003cc301007387 */ /* 0x0001e80000100800 */
[----:B------:R-:W-:Y:S04]  /*fff0*/  STS.U8 [R173+UR12+0x780], R193 ;  /* 0x000780c1ad007988 */ /* 0x000fe8000800000c */
[----:B0-----:R-:W2:Y:S04]  /*10000*/  LDL.LU R195, [R1+0x58] ;  /* 0x0000580001c37983 */ /* 0x001ea80000300800 */
[----:B------:R0:W-:Y:S04]  /*10010*/  STL [R1+0x10], R2 ;  /* 0x0000100201007387 */ /* 0x0001e80000100800 */
[----:B0-----:R-:W2:Y:S04]  /*10020*/  LDL.LU R2, [R1+0x594] ;  /* 0x0005940001027983 */ /* 0x001ea80000300800 */
[----:B------:R-:W2:Y:S04]  /*10030*/  LDL.LU R192, [R1+0x8c] ;  /* 0x00008c0001c07983 */ /* 0x000ea80000300800 */
[----:B------:R0:W-:Y:S01]  /*10040*/  STL [R1+0x44], R209 ;  /* 0x000044d101007387 */ /* 0x0001e20000100800 */
[----:B------:R-:W-:-:S03]  /*10050*/  IADD3.X R0, R0, UR19, RZ, P2, !PT ;  /* 0x0000001300007c10 */ /* 0x000fc600097fe4ff */
[----:B0-----:R-:W2:Y:S04]  /*10060*/  LDL.LU R209, [R1+0x60] ;  /* 0x0000600001d17983 */ /* 0x001ea80000300800 */
[----:B------:R-:W2:Y:S04]  /*10070*/  LDL.LU R193, [R1+0x68] ;  /* 0x0000680001c17983 */ /* 0x000ea80000300800 */
[----:B------:R-:W-:Y:S01]  /*10080*/  STS.U8 [R173+UR12+0x580], R194 ;  /* 0x000580c2ad007988 */ /* 0x000fe2000800000c */
[----:B---3--:R-:W-:-:S05]  /*10090*/  IADD3 R208, P5, R208, UR13, RZ ;  /* 0x0000000dd0d07c10 */ /* 0x008fca000ffbe0ff */
[----:B------:R0:W-:Y:S04]  /*100a0*/  STL [R1+0x4c], R208 ;  /* 0x00004cd001007387 */ /* 0x0001e80000100800 */
[----:B------:R-:W-:Y:S04]  /*100b0*/  STL [R1+0x18], R185 ;  /* 0x000018b901007387 */ /* 0x000fe80000100800 */
[----:B0-----:R-:W3:Y:S01]  /*100c0*/  LDL.LU R208, [R1+0x9c] ;  /* 0x00009c0001d07983 */ /* 0x001ee20000300800 */
[----:B----4-:R-:W-:Y:S02]  /*100d0*/  IADD3.X R211, R211, UR19, RZ, P6, !PT ;  /* 0x00000013d3d37c10 */ /* 0x010fe4000b7fe4ff */
[----:B------:R-:W-:-:S05]  /*100e0*/  IADD3 R212, P6, R212, UR13, RZ ;  /* 0x0000000dd4d47c10 */ /* 0x000fca000ffde0ff */
[----:B------:R0:W-:Y:S04]  /*100f0*/  STL [R1+0x54], R212 ;  /* 0x000054d401007387 */ /* 0x0001e80000100800 */
[----:B0-----:R-:W4:Y:S01]  /*10100*/  LDL.LU R212, [R1+0x590] ;  /* 0x0005900001d47983 */ /* 0x001f220000300800 */
[----:B--2---:R-:W-:-:S03]  /*10110*/  IADD3.X R207, R207, UR19, RZ, P1, !PT ;  /* 0x00000013cfcf7c10 */ /* 0x004fc60008ffe4ff */
[----:B------:R0:W-:Y:S04]  /*10120*/  STL [R1+0x20], R211 ;  /* 0x000020d301007387 */ /* 0x0001e80000100800 */
[----:B------:R-:W2:Y:S04]  /*10130*/  LDL.LU R194, [R1+0xa4] ;  /* 0x0000a40001c27983 */ /* 0x000ea80000300800 */
[----:B------:R-:W4:Y:S04]  /*10140*/  LDL.LU R185, [R1+0x78] ;  /* 0x0000780001b97983 */ /* 0x000f280000300800 */
[----:B0-----:R-:W4:Y:S04]  /*10150*/  LDL.LU R211, [R1+0xac] ;  /* 0x0000ac0001d37983 */ /* 0x001f280000300800 */
[----:B------:R0:W-:Y:S04]  /*10160*/  STL [R1+0x28], R207 ;  /* 0x000028cf01007387 */ /* 0x0001e80000100800 */
[----:B0-----:R-:W4:Y:S04]  /*10170*/  LDL.LU R207, [R1+0x80] ;  /* 0x0000800001cf7983 */ /* 0x001f280000300800 */
[----:B------:R0:W-:Y:S04]  /*10180*/  STL [R1+0x30], R0 ;  /* 0x0000300001007387 */ /* 0x0001e80000100800 */
[----:B0-----:R-:W2:Y:S01]  /*10190*/  LDL.LU R0, [R1+0x58c] ;  /* 0x00058c0001007983 */ /* 0x001ea20000300800 */
[----:B------:R-:W-:-:S02]  /*101a0*/  IADD3 R191, P1, R191, UR13, RZ ;  /* 0x0000000dbfbf7c10 */ /* 0x000fc4000ff3e0ff */
[----:B------:R-:W-:Y:S02]  /*101b0*/  IADD3 R190, P2, R190, UR13, RZ ;  /* 0x0000000dbebe7c10 */ /* 0x000fe4000ff5e0ff */
[----:B------:R-:W-:Y:S02]  /*101c0*/  IADD3.X R210, R210, UR19, RZ, P3, !PT ;  /* 0x00000013d2d27c10 */ /* 0x000fe40009ffe4ff */
[----:B------:R-:W-:Y:S01]  /*101d0*/  IADD3 R197, P3, R197, UR13, RZ ;  /* 0x0000000dc5c57c10 */ /* 0x000fe2000ff7e0ff */
[----:B------:R-:W-:Y:S01]  /*101e0*/  STL [R1+0x5c], R191 ;  /* 0x00005cbf01007387 */ /* 0x000fe20000100800 */
[----:B------:R-:W-:-:S03]  /*101f0*/  IADD3.X R238, R238, UR19, RZ, P6, !PT ;  /* 0x00000013eeee7c10 */ /* 0x000fc6000b7fe4ff */
[----:B------:R0:W-:Y:S04]  /*10200*/  STL [R1+0x6c], R197 ;  /* 0x00006cc501007387 */ /* 0x0001e80000100800 */
[----:B------:R-:W-:Y:S01]  /*10210*/  STL [R1+0x64], R190 ;  /* 0x000064be01007387 */ /* 0x000fe20000100800 */
[----:B------:R-:W-:-:S03]  /*10220*/  IADD3.X R174, R174, UR19, RZ, P4, !PT ;  /* 0x00000013aeae7c10 */ /* 0x000fc6000a7fe4ff */
[----:B0-----:R-:W4:Y:S04]  /*10230*/  LDL.LU R197, [R1+0xb4] ;  /* 0x0000b40001c57983 */ /* 0x001f280000300800 */
[----:B------:R-:W-:Y:S04]  /*10240*/  STL [R1+0x38], R210 ;  /* 0x000038d201007387 */ /* 0x000fe80000100800 */
[----:B------:R0:W-:Y:S01]  /*10250*/  STL [R1+0x40], R174 ;  /* 0x000040ae01007387 */ /* 0x0001e20000100800 */
[----:B------:R-:W-:Y:S02]  /*10260*/  IADD3 R175, P4, R175, UR13, RZ ;  /* 0x0000000dafaf7c10 */ /* 0x000fe4000ff9e0ff */
[----:B------:R-:W-:Y:S01]  /*10270*/  IADD3.X R186, R186, UR19, RZ, P5, !PT ;  /* 0x00000013baba7c10 */ /* 0x000fe2000affe4ff */
[----:B0-----:R-:W4:Y:S04]  /*10280*/  LDL.LU R174, [R1+0x88] ;  /* 0x0000880001ae7983 */ /* 0x001f280000300800 */
[----:B------:R0:W-:Y:S01]  /*10290*/  STL [R1+0x74], R175 ;  /* 0x000074af01007387 */ /* 0x0001e20000100800 */
[----:B------:R-:W-:-:S03]  /*102a0*/  IADD3 R196, P5, R196, UR13, RZ ;  /* 0x0000000dc4c47c10 */ /* 0x000fc6000ffbe0ff */
[----:B0-----:R-:W4:Y:S04]  /*102b0*/  LDL.LU R175, [R1+0xbc] ;  /* 0x0000bc0001af7983 */ /* 0x001f280000300800 */
[----:B------:R0:W-:Y:S04]  /*102c0*/  STL [R1+0x50], R238 ;  /* 0x000050ee01007387 */ /* 0x0001e80000100800 */
[----:B------:R-:W-:Y:S01]  /*102d0*/  STL [R1+0x48], R186 ;  /* 0x000048ba01007387 */ /* 0x000fe20000100800 */
[----:B------:R-:W-:-:S03]  /*102e0*/  IADD3 R213, P6, R213, UR13, RZ ;  /* 0x0000000dd5d57c10 */ /* 0x000fc6000ffde0ff */
[----:B0-----:R-:W4:Y:S04]  /*102f0*/  LDL.LU R238, [R1+0x588] ;  /* 0x0005880001ee7983 */ /* 0x001f280000300800 */
[----:B------:R0:W-:Y:S01]  /*10300*/  STL [R1+0x7c], R196 ;  /* 0x00007cc401007387 */ /* 0x0001e20000100800 */
[----:B------:R-:W-:-:S03]  /*10310*/  IADD3.X R195, R195, UR19, RZ, P1, !PT ;  /* 0x00000013c3c37c10 */ /* 0x000fc60008ffe4ff */
[----:B0-----:R-:W4:Y:S04]  /*10320*/  LDL.LU R196, [R1+0xc4] ;  /* 0x0000c40001c47983 */ /* 0x001f280000300800 */
[----:B------:R0:W-:Y:S04]  /*10330*/  STL [R1+0x84], R213 ;  /* 0x000084d501007387 */ /* 0x0001e80000100800 */
[----:B0-----:R-:W4:Y:S01]  /*10340*/  LDL.LU R213, [R1+0x98] ;  /* 0x0000980001d57983 */ /* 0x001f220000300800 */
[----:B------:R-:W-:-:S03]  /*10350*/  IADD3 R192, P1, R192, UR13, RZ ;  /* 0x0000000dc0c07c10 */ /* 0x000fc6000ff3e0ff */
[----:B------:R0:W-:Y:S01]  /*10360*/  STL [R1+0x58], R195 ;  /* 0x000058c301007387 */ /* 0x0001e20000100800 */
[----:B------:R-:W-:-:S03]  /*10370*/  IADD3.X R2, R2, UR19, RZ, P4, !PT ;  /* 0x0000001302027c10 */ /* 0x000fc6000a7fe4ff */
[----:B0-----:R-:W4:Y:S01]  /*10380*/  LDL.LU R195, [R1+0xcc] ;  /* 0x0000cc0001c37983 */ /* 0x001f220000300800 */
[----:B------:R-:W-:Y:S02]  /*10390*/  IADD3.X R209, R209, UR19, RZ, P2, !PT ;  /* 0x00000013d1d17c10 */ /* 0x000fe400097fe4ff */
[----:B------:R-:W-:-:S03]  /*103a0*/  IADD3.X R193, R193, UR19, RZ, P3, !PT ;  /* 0x00000013c1c17c10 */ /* 0x000fc60009ffe4ff */
[----:B------:R0:W-:Y:S04]  /*103b0*/  STL [R1+0x60], R209 ;  /* 0x000060d101007387 */ /* 0x0001e80000100800 */
[----:B0-----:R-:W4:Y:S04]  /*103c0*/  LDL.LU R209, [R1+0xa0] ;  /* 0x0000a00001d17983 */ /* 0x001f280000300800 */
[----:B------:R-:W-:Y:S01]  /*103d0*/  STL [R1+0x8c], R192 ;  /* 0x00008cc001007387 */ /* 0x000fe20000100800 */
[----:B---3--:R-:W-:Y:S02]  /*103e0*/  IADD3 R208, P3, R208, UR13, RZ ;  /* 0x0000000dd0d07c10 */ /* 0x008fe4000ff7e0ff */
[----:B--2---:R-:W-:-:S05]  /*103f0*/  IADD3 R0, P2, R0, UR13, RZ ;  /* 0x0000000d00007c10 */ /* 0x004fca000ff5e0ff */
[----:B------:R0:W-:Y:S04]  /*10400*/  STL [R1+0x94], R0 ;  /* 0x0000940001007387 */ /* 0x0001e80000100800 */
[----:B0-----:R-:W2:Y:S04]  /*10410*/  LDL.LU R0, [R1+0x584] ;  /* 0x0005840001007983 */ /* 0x001ea80000300800 */
[----:B------:R0:W-:Y:S04]  /*10420*/  STL [R1+0x9c], R208 ;  /* 0x00009cd001007387 */ /* 0x0001e80000100800 */
[----:B0-----:R-:W3:Y:S04]  /*10430*/  LDL.LU R208, [R1+0xa8] ;  /* 0x0000a80001d07983 */ /* 0x001ee80000300800 */
[----:B------:R-:W-:Y:S04]  /*10440*/  STL [R1+0x68], R193 ;  /* 0x000068c101007387 */ /* 0x000fe80000100800 */
[----:B------:R0:W-:Y:S04]  /*10450*/  STL [R1+0x70], R2 ;  /* 0x0000700201007387 */ /* 0x0001e80000100800 */
[----:B0-----:R-:W2:Y:S01]  /*10460*/  LDL.LU R2, [R1+0x580] ;  /* 0x0005800001027983 */ /* 0x001ea20000300800 */
[----:B------:R-:W-:-:S02]  /*10470*/  IADD3 R194, P4, R194, UR13, RZ ;  /* 0x0000000dc2c27c10 */ /* 0x000fc4000ff9e0ff */
[----:B----4-:R-:W-:Y:S01]  /*10480*/  IADD3.X R185, R185, UR19, RZ, P5, !PT ;  /* 0x00000013b9b97c10 */ /* 0x010fe2000affe4ff */
[----:B------:R0:W-:Y:S01]  /*10490*/  STS.U8 [R173+UR12+0x1580], R181 ;  /* 0x001580b5ad007988 */ /* 0x0001e2000800000c */
[----:B------:R-:W-:Y:S02]  /*104a0*/  IADD3 R211, P5, R211, UR13, RZ ;  /* 0x0000000dd3d37c10 */ /* 0x000fe4000ffbe0ff */
[----:B------:R-:W-:Y:S01]  /*104b0*/  IADD3.X R207, R207, UR19, RZ, P6, !PT ;  /* 0x00000013cfcf7c10 */ /* 0x000fe2000b7fe4ff */
[----:B------:R1:W-:Y:S04]  /*104c0*/  STS.U8 [R173+UR12+0x1380], R180 ;  /* 0x001380b4ad007988 */ /* 0x0003e8000800000c */
[----:B0-----:R-:W4:Y:S04]  /*104d0*/  LDL.LU R181, [R1+0xdc] ;  /* 0x0000dc0001b57983 */ /* 0x001f280000300800 */
[----:B------:R-:W-:Y:S04]  /*104e0*/  STL [R1+0xa4], R194 ;  /* 0x0000a4c201007387 */ /* 0x000fe80000100800 */
[----:B------:R-:W-:Y:S01]  /*104f0*/  STL [R1+0x78], R185 ;  /* 0x000078b901007387 */ /* 0x000fe20000100800 */
[----:B------:R-:W-:-:S03]  /*10500*/  IADD3 R197, P6, R197, UR13, RZ ;  /* 0x0000000dc5c57c10 */ /* 0x000fc6000ffde0ff */
[----:B-1----:R-:W4:Y:S04]  /*10510*/  LDL.LU R180, [R1+0xe4] ;  /* 0x0000e40001b47983 */ /* 0x002f280000300800 */
[----:B------:R-:W-:Y:S04]  /*10520*/  STL [R1+0xac], R211 ;  /* 0x0000acd301007387 */ /* 0x000fe80000100800 */
[----:B------:R-:W4:Y:S01]  /*10530*/  LDL.LU R191, [R1+0xb8] ;  /* 0x0000b80001bf7983 */ /* 0x000f220000300800 */
[----:B------:R-:W-:-:S03]  /*10540*/  IADD3.X R174, R174, UR19, RZ, P1, !PT ;  /* 0x00000013aeae7c10 */ /* 0x000fc60008ffe4ff */
[----:B------:R-:W4:Y:S04]  /*10550*/  LDL.LU R190, [R1+0xec] ;  /* 0x0000ec0001be7983 */ /* 0x000f280000300800 */
[----:B------:R0:W-:Y:S01]  /*10560*/  STL [R1+0x80], R207 ;  /* 0x000080cf01007387 */ /* 0x0001e20000100800 */
[----:B------:R-:W-:-:S03]  /*10570*/  IADD3 R175, P1, R175, UR13, RZ ;  /* 0x0000000dafaf7c10 */ /* 0x000fc6000ff3e0ff */
[----:B------:R-:W4:Y:S01]  /*10580*/  LDL.LU R210, [R1+0xc0] ;  /* 0x0000c00001d27983 */ /* 0x000f220000300800 */
[----:B------:R-:W-:-:S03]  /*10590*/  IADD3.X R212, R212, UR19, RZ, P2, !PT ;  /* 0x00000013d4d47c10 */ /* 0x000fc600097fe4ff */
[----:B0-----:R-:W4:Y:S04]  /*105a0*/  LDL.LU R207, [R1+0xf4] ;  /* 0x0000f40001cf7983 */ /* 0x001f280000300800 */
[----:B------:R-:W4:Y:S04]  /*105b0*/  LDL.LU R186, [R1+0xc8] ;  /* 0x0000c80001ba7983 */ /* 0x000f280000300800 */
[----:B------:R0:W-:Y:S01]  /*105c0*/  STL [R1+0xb4], R197 ;  /* 0x0000b4c501007387 */ /* 0x0001e20000100800 */
[----:B------:R-:W-:Y:S02]  /*105d0*/  IADD3 R196, P2, R196, UR13, RZ ;  /* 0x0000000dc4c47c10 */ /* 0x000fe4000ff5e0ff */
[----:B------:R-:W-:Y:S01]  /*105e0*/  IADD3.X R213, R213, UR19, RZ, P3, !PT ;  /* 0x00000013d5d57c10 */ /* 0x000fe20009ffe4ff */
[----:B0-----:R-:W4:Y:S04]  /*105f0*/  LDL.LU R197, [R1+0xfc] ;  /* 0x0000fc0001c57983 */ /* 0x001f280000300800 */
[----:B------:R-:W4:Y:S04]  /*10600*/  LDL.LU R192, [R1+0x104] ;  /* 0x0001040001c07983 */ /* 0x000f280000300800 */
[----:B------:R0:W-:Y:S01]  /*10610*/  STL [R1+0x88], R174 ;  /* 0x000088ae01007387 */ /* 0x0001e20000100800 */
[----:B------:R-:W-:-:S03]  /*10620*/  IADD3 R195, P3, R195, UR13, RZ ;  /* 0x0000000dc3c37c10 */ /* 0x000fc6000ff7e0ff */
[----:B0-----:R-:W4:Y:S04]  /*10630*/  LDL.LU R174, [R1+0xd8] ;  /* 0x0000d80001ae7983 */ /* 0x001f280000300800 */
[----:B------:R-:W-:Y:S04]  /*10640*/  STL [R1+0xbc], R175 ;  /* 0x0000bcaf01007387 */ /* 0x000fe80000100800 */
[----:B------:R0:W-:Y:S01]  /*10650*/  STL [R1+0x90], R212 ;  /* 0x000090d401007387 */ /* 0x0001e20000100800 */
[----:B------:R-:W-:-:S03]  /*10660*/  IADD3.X R209, R209, UR19, RZ, P4, !PT ;  /* 0x00000013d1d17c10 */ /* 0x000fc6000a7fe4ff */
[----:B0-----:R-:W4:Y:S04]  /*10670*/  LDL.LU R212, [R1+0x57c] ;  /* 0x00057c0001d47983 */ /* 0x001f280000300800 */
[----:B------:R-:W4:Y:S04]  /*10680*/  LDL.LU R211, [R1+0x10c] ;  /* 0x00010c0001d37983 */ /* 0x000f280000300800 */
[----:B------:R-:W4:Y:S04]  /*10690*/  LDL.LU R175, [R1+0xe0] ;  /* 0x0000e00001af7983 */ /* 0x000f280000300800 */
[----:B------:R-:W4:Y:S04]  /*106a0*/  LDL.LU R193, [R1+0xe8] ;  /* 0x0000e80001c17983 */ /* 0x000f280000300800 */
[----:B------:R-:W-:Y:S04]  /*106b0*/  STL [R1+0xc4], R196 ;  /* 0x0000c4c401007387 */ /* 0x000fe80000100800 */
[----:B------:R0:W-:Y:S04]  /*106c0*/  STL [R1+0xcc], R195 ;  /* 0x0000ccc301007387 */ /* 0x0001e80000100800 */
[----:B------:R-:W-:Y:S04]  /*106d0*/  STL [R1+0x98], R213 ;  /* 0x000098d501007387 */ /* 0x000fe80000100800 */
[----:B0-----:R-:W4:Y:S01]  /*106e0*/  LDL.LU R195, [R1+0x11c] ;  /* 0x00011c0001c37983 */ /* 0x001f220000300800 */
[----:B------:R-:W-:-:S02]  /*106f0*/  IADD3.X R238, R238, UR19, RZ, P6, !PT ;  /* 0x00000013eeee7c10 */ /* 0x000fc4000b7fe4ff */
[----:B---3--:R-:W-:Y:S02]  /*10700*/  IADD3.X R208, R208, UR19, RZ, P5, !PT ;  /* 0x00000013d0d07c10 */ /* 0x008fe4000affe4ff */
[----:B--2---:R-:W-:-:S05]  /*10710*/  IADD3 R2, P4, R2, UR13, RZ ;  /* 0x0000000d02027c10 */ /* 0x004fca000ff9e0ff */
[----:B------:R0:W-:Y:S04]  /*10720*/  STL [R1+0xd4], R2 ;  /* 0x0000d40201007387 */ /* 0x0001e80000100800 */
[----:B0-----:R-:W2:Y:S04]  /*10730*/  LDL.LU R2, [R1+0x578] ;  /* 0x0005780001027983 */ /* 0x001ea80000300800 */
[----:B------:R0:W-:Y:S04]  /*10740*/  STL [R1+0xa0], R209 ;  /* 0x0000a0d101007387 */ /* 0x0001e80000100800 */
[----:B------:R-:W3:Y:S04]  /*10750*/  LDL.LU R194, [R1+0x124] ;  /* 0x0001240001c27983 */ /* 0x000ee80000300800 */
[----:B0-----:R-:W2:Y:S04]  /*10760*/  LDL.LU R209, [R1+0xf8] ;  /* 0x0000f80001d17983 */ /* 0x001ea80000300800 */
[----:B------:R-:W3:Y:S04]  /*10770*/  LDL.LU R185, [R1+0x12c] ;  /* 0x00012c0001b97983 */ /* 0x000ee80000300800 */
[----:B------:R-:W3:Y:S04]  /*10780*/  LDL.LU R196, [R1+0x100] ;  /* 0x0001000001c47983 */ /* 0x000ee80000300800 */
[----:B------:R-:W3:Y:S04]  /*10790*/  LDL.LU R213, [R1+0x134] ;  /* 0x0001340001d57983 */ /* 0x000ee80000300800 */
[----:B------:R0:W-:Y:S04]  /*107a0*/  STL [R1+0xa8], R208 ;  /* 0x0000a8d001007387 */ /* 0x0001e80000100800 */
[----:B0-----:R-:W3:Y:S04]  /*107b0*/  LDL.LU R208, [R1+0x108] ;  /* 0x0001080001d07983 */ /* 0x001ee80000300800 */
[----:B------:R0:W-:Y:S04]  /*107c0*/  STL [R1+0xb0], R238 ;  /* 0x0000b0ee01007387 */ /* 0x0001e80000100800 */
[----:B0-----:R-:W2:Y:S01]  /*107d0*/  LDL.LU R238, [R1+0x574] ;  /* 0x0005740001ee7983 */ /* 0x001ea20000300800 */
[----:B----4-:R-:W-:-:S02]  /*107e0*/  IADD3 R181, P5, R181, UR13, RZ ;  /* 0x0000000db5b57c10 */ /* 0x010fc4000ffbe0ff */
[----:B------:R-:W-:Y:S02]  /*107f0*/  IADD3 R180, P6, R180, UR13, RZ ;  /* 0x0000000db4b47c10 */ /* 0x000fe4000ffde0ff */
[----:B------:R-:W-:Y:S02]  /*10800*/  IADD3.X R191, R191, UR19, RZ, P1, !PT ;  /* 0x00000013bfbf7c10 */ /* 0x000fe40008ffe4ff */
[----:B------:R-:W-:Y:S02]  /*10810*/  IADD3.X R210, R210, UR19, RZ, P2, !PT ;  /* 0x00000013d2d27c10 */ /* 0x000fe400097fe4ff */
[----:B------:R-:W-:Y:S01]  /*10820*/  IADD3 R207, P2, R207, UR13, RZ ;  /* 0x0000000dcfcf7c10 */ /* 0x000fe2000ff5e0ff */
[----:B------:R-:W-:Y:S01]  /*10830*/  STL [R1+0xdc], R181 ;  /* 0x0000dcb501007387 */ /* 0x000fe20000100800 */
[----:B------:R-:W-:Y:S02]  /*10840*/  IADD3 R190, P1, R190, UR13, RZ ;  /* 0x0000000dbebe7c10 */ /* 0x000fe4000ff3e0ff */
[----:B------:R-:W-:Y:S01]  /*10850*/  IADD3.X R0, R0, UR19, RZ, P4, !PT ;  /* 0x0000001300007c10 */ /* 0x000fe2000a7fe4ff */
[----:B------:R-:W-:Y:S01]  /*10860*/  STL [R1+0xe4], R180 ;  /* 0x0000e4b401007387 */ /* 0x000fe20000100800 */
[----:B------:R-:W-:-:S03]  /*10870*/  IADD3.X R186, R186, UR19, RZ, P3, !PT ;  /* 0x00000013baba7c10 */ /* 0x000fc60009ffe4ff */
[----:B------:R-:W-:Y:S01]  /*10880*/  STL [R1+0xb8], R191 ;  /* 0x0000b8bf01007387 */ /* 0x000fe20000100800 */
[----:B------:R-:W-:-:S03]  /*10890*/  IADD3 R197, P3, R197, UR13, RZ ;  /* 0x0000000dc5c57c10 */ /* 0x000fc6000ff7e0ff */
[----:B------:R0:W-:Y:S01]  /*108a0*/  STL [R1+0xf4], R207 ;  /* 0x0000f4cf01007387 */ /* 0x0001e20000100800 */
[----:B------:R-:W-:-:S03]  /*108b0*/  IADD3.X R174, R174, UR19, RZ, P5, !PT ;  /* 0x00000013aeae7c10 */ /* 0x000fc6000affe4ff */
[----:B------:R-:W-:Y:S01]  /*108c0*/  STL [R1+0xec], R190 ;  /* 0x0000ecbe01007387 */ /* 0x000fe20000100800 */
[----:B------:R-:W-:-:S03]  /*108d0*/  IADD3 R192, P4, R192, UR13, RZ ;  /* 0x0000000dc0c07c10 */ /* 0x000fc6000ff9e0ff */
[----:B0-----:R-:W4:Y:S04]  /*108e0*/  LDL.LU R207, [R1+0x13c] ;  /* 0x00013c0001cf7983 */ /* 0x001f280000300800 */
[----:B------:R-:W-:Y:S04]  /*108f0*/  STL [R1+0xc0], R210 ;  /* 0x0000c0d201007387 */ /* 0x000fe80000100800 */
[----:B------:R0:W-:Y:S04]  /*10900*/  STL [R1+0xd0], R0 ;  /* 0x0000d00001007387 */ /* 0x0001e80000100800 */
[----:B------:R-:W-:Y:S01]  /*10910*/  STL [R1+0xc8], R186 ;  /* 0x0000c8ba01007387 */ /* 0x000fe20000100800 */
[----:B------:R-:W-:-:S02]  /*10920*/  IADD3.X R175, R175, UR19, RZ, P6, !PT ;  /* 0x00000013afaf7c10 */ /* 0x000fc4000b7fe4ff */
[----:B------:R-:W-:Y:S01]  /*10930*/  IADD3 R211, P5, R211, UR13, RZ ;  /* 0x0000000dd3d37c10 */ /* 0x000fe2000ffbe0ff */
[----:B0-----:R-:W4:Y:S04]  /*10940*/  LDL.LU R0, [R1+0x570] ;  /* 0x0005700001007983 */ /* 0x001f280000300800 */
[----:B------:R0:W-:Y:S01]  /*10950*/  STL [R1+0xfc], R197 ;  /* 0x0000fcc501007387 */ /* 0x0001e20000100800 */
[----:B------:R-:W-:-:S03]  /*10960*/  IADD3.X R193, R193, UR19, RZ, P1, !PT ;  /* 0x00000013c1c17c10 */ /* 0x000fc60008ffe4ff */
[----:B0-----:R-:W4:Y:S04]  /*10970*/  LDL.LU R197, [R1+0x144] ;  /* 0x0001440001c57983 */ /* 0x001f280000300800 */
[----:B------:R0:W-:Y:S01]  /*10980*/  STL [R1+0xd8], R174 ;  /* 0x0000d8ae01007387 */ /* 0x0001e20000100800 */
[----:B------:R-:W-:Y:S02]  /*10990*/  IADD3 R195, P1, R195, UR13, RZ ;  /* 0x0000000dc3c37c10 */ /* 0x000fe4000ff3e0ff */
[----:B------:R-:W-:Y:S01]  /*109a0*/  IADD3.X R212, R212, UR19, RZ, P2, !PT ;  /* 0x00000013d4d47c10 */ /* 0x000fe200097fe4ff */
[----:B0-----:R-:W4:Y:S04]  /*109b0*/  LDL.LU R174, [R1+0x118] ;  /* 0x0001180001ae7983 */ /* 0x001f280000300800 */
[----:B------:R-:W-:Y:S04]  /*109c0*/  STL [R1+0x104], R192 ;  /* 0x000104c001007387 */ /* 0x000fe80000100800 */
[----:B------:R0:W-:Y:S04]  /*109d0*/  STL [R1+0xe0], R175 ;  /* 0x0000e0af01007387 */ /* 0x0001e80000100800 */
[----:B0-----:R-:W4:Y:S04]  /*109e0*/  LDL.LU R175, [R1+0x14c] ;  /* 0x00014c0001af7983 */ /* 0x001f280000300800 */
[----:B------:R-:W-:Y:S01]  /*109f0*/  STL [R1+0x10c], R211 ;  /* 0x00010cd301007387 */ /* 0x000fe20000100800 */
[----:B--2---:R-:W-:-:S05]  /*10a00*/  IADD3 R238, P6, R238, UR13, RZ ;  /* 0x0000000deeee7c10 */ /* 0x004fca000ffde0ff */
[----:B------:R0:W-:Y:S04]  /*10a10*/  STL [R1+0x114], R238 ;  /* 0x000114ee01007387 */ /* 0x0001e80000100800 */
[----:B0-----:R-:W2:Y:S04]  /*10a20*/  LDL.LU R238, [R1+0x56c] ;  /* 0x00056c0001ee7983 */ /* 0x001ea80000300800 */
[----:B------:R-:W2:Y:S04]  /*10a30*/  LDL.LU R211, [R1+0x120] ;  /* 0x0001200001d37983 */ /* 0x000ea80000300800 */
[----:B------:R0:W-:Y:S04]  /*10a40*/  STL [R1+0x11c], R195 ;  /* 0x00011cc301007387 */ /* 0x0001e80000100800 */
[----:B0-----:R-:W2:Y:S04]  /*10a50*/  LDL.LU R195, [R1+0x128] ;  /* 0x0001280001c37983 */ /* 0x001ea80000300800 */
[----:B------:R-:W-:Y:S04]  /*10a60*/  STL [R1+0xe8], R193 ;  /* 0x0000e8c101007387 */ /* 0x000fe80000100800 */
[----:B------:R0:W-:Y:S04]  /*10a70*/  STL [R1+0xf0], R212 ;  /* 0x0000f0d401007387 */ /* 0x0001e80000100800 */
[----:B0-----:R-:W2:Y:S01]  /*10a80*/  LDL.LU R212, [R1+0x568] ;  /* 0x0005680001d47983 */ /* 0x001ea20000300800 */
[----:B------:R-:W-:-:S02]  /*10a90*/  IADD3.X R209, R209, UR19, RZ, P3, !PT ;  /* 0x00000013d1d17c10 */ /* 0x000fc40009ffe4ff */
[----:B---3--:R-:W-:Y:S02]  /*10aa0*/  IADD3 R194, P2, R194, UR13, RZ ;  /* 0x0000000dc2c27c10 */ /* 0x008fe4000ff5e0ff */
[----:B------:R-:W-:Y:S01]  /*10ab0*/  IADD3 R185, P3, R185, UR13, RZ ;  /* 0x0000000db9b97c10 */ /* 0x000fe2000ff7e0ff */
[----:B------:R0:W-:Y:S01]  /*10ac0*/  STL [R1+0xf8], R209 ;  /* 0x0000f8d101007387 */ /* 0x0001e20000100800 */
[----:B------:R-:W-:Y:S02]  /*10ad0*/  IADD3.X R196, R196, UR19, RZ, P4, !PT ;  /* 0x00000013c4c47c10 */ /* 0x000fe4000a7fe4ff */
[----:B------:R-:W-:Y:S02]  /*10ae0*/  IADD3 R213, P4, R213, UR13, RZ ;  /* 0x0000000dd5d57c10 */ /* 0x000fe4000ff9e0ff */
[----:B------:R-:W-:Y:S01]  /*10af0*/  IADD3.X R208, R208, UR19, RZ, P5, !PT ;  /* 0x00000013d0d07c10 */ /* 0x000fe2000affe4ff */
[----:B0-----:R-:W3:Y:S04]  /*10b00*/  LDL.LU R209, [R1+0x15c] ;  /* 0x00015c0001d17983 */ /* 0x001ee80000300800 */
[----:B------:R-:W-:Y:S04]  /*10b10*/  STL [R1+0x124], R194 ;  /* 0x000124c201007387 */ /* 0x000fe80000100800 */
[----:B------:R-:W-:Y:S04]  /*10b20*/  STL [R1+0x12c], R185 ;  /* 0x00012cb901007387 */ /* 0x000fe80000100800 */
[----:B------:R-:W3:Y:S04]  /*10b30*/  LDL.LU R181, [R1+0x164] ;  /* 0x0001640001b57983 */ /* 0x000ee80000300800 */
[----:B------:R-:W-:Y:S04]  /*10b40*/  STL [R1+0x100], R196 ;  /* 0x000100c401007387 */ /* 0x000fe80000100800 */
[----:B------:R-:W3:Y:S01]  /*10b50*/  LDL.LU R180, [R1+0x138] ;  /* 0x0001380001b47983 */ /* 0x000ee20000300800 */
[----:B------:R-:W-:-:S03]  /*10b60*/  IADD3.X R2, R2, UR19, RZ, P6, !PT ;  /* 0x0000001302027c10 */ /* 0x000fc6000b7fe4ff */
[----:B------:R-:W-:Y:S04]  /*10b70*/  STL [R1+0x134], R213 ;  /* 0x000134d501007387 */ /* 0x000fe80000100800 */
[----:B------:R-:W3:Y:S01]  /*10b80*/  LDL.LU R191, [R1+0x16c] ;  /* 0x00016c0001bf7983 */ /* 0x000ee20000300800 */
[----:B----4-:R-:W-:-:S03]  /*10b90*/  IADD3 R207, P5, R207, UR13, RZ ;  /* 0x0000000dcfcf7c10 */ /* 0x010fc6000ffbe0ff */
[----:B------:R0:W-:Y:S04]  /*10ba0*/  STL [R1+0x108], R208 ;  /* 0x000108d001007387 */ /* 0x0001e80000100800 */
[----:B------:R-:W4:Y:S04]  /*10bb0*/  LDL.LU R190, [R1+0x140] ;  /* 0x0001400001be7983 */ /* 0x000f280000300800 */
[----:B------:R-:W4:Y:S04]  /*10bc0*/  LDL.LU R210, [R1+0x174] ;  /* 0x0001740001d27983 */ /* 0x000f280000300800 */
[----:B------:R-:W4:Y:S01]  /*10bd0*/  LDL.LU R186, [R1+0x148] ;  /* 0x0001480001ba7983 */ /* 0x000f220000300800 */
[----:B------:R-:W-:-:S03]  /*10be0*/  IADD3 R197, P6, R197, UR13, RZ ;  /* 0x0000000dc5c57c10 */ /* 0x000fc6000ffde0ff */
[----:B0-----:R-:W4:Y:S04]  /*10bf0*/  LDL.LU R208, [R1+0x17c] ;  /* 0x00017c0001d07983 */ /* 0x001f280000300800 */
[----:B------:R0:W-:Y:S01]  /*10c00*/  STL [R1+0x110], R2 ;  /* 0x0001100201007387 */ /* 0x0001e20000100800 */
[----:B------:R-:W-:Y:S02]  /*10c10*/  IADD3.X R174, R174, UR19, RZ, P1, !PT ;  /* 0x00000013aeae7c10 */ /* 0x000fe40008ffe4ff */
[----:B------:R-:W-:Y:S01]  /*10c20*/  IADD3 R175, P1, R175, UR13, RZ ;  /* 0x0000000dafaf7c10 */ /* 0x000fe2000ff3e0ff */
[----:B0-----:R-:W4:Y:S04]  /*10c30*/  LDL.LU R2, [R1+0x564] ;  /* 0x0005640001027983 */ /* 0x001f280000300800 */
[----:B------:R0:W-:Y:S04]  /*10c40*/  STL [R1+0x13c], R207 ;  /* 0x00013ccf01007387 */ /* 0x0001e80000100800 */
[----:B------:R-:W4:Y:S04]  /*10c50*/  LDL.LU R192, [R1+0x184] ;  /* 0x0001840001c07983 */ /* 0x000f280000300800 */
[----:B0-----:R-:W4:Y:S04]  /*10c60*/  LDL.LU R207, [R1+0x158] ;  /* 0x0001580001cf7983 */ /* 0x001f280000300800 */
[----:B------:R-:W4:Y:S04]  /*10c70*/  LDL.LU R193, [R1+0x18c] ;  /* 0x00018c0001c17983 */ /* 0x000f280000300800 */
[----:B------:R0:W-:Y:S04]  /*10c80*/  STL [R1+0x144], R197 ;  /* 0x000144c501007387 */ /* 0x0001e80000100800 */
[----:B0-----:R-:W4:Y:S04]  /*10c90*/  LDL.LU R197, [R1+0x160] ;  /* 0x0001600001c57983 */ /* 0x001f280000300800 */
[----:B------:R-:W4:Y:S04]  /*10ca0*/  LDL.LU R194, [R1+0x194] ;  /* 0x0001940001c27983 */ /* 0x000f280000300800 */
[----:B------:R0:W-:Y:S04]  /*10cb0*/  STL [R1+0x118], R174 ;  /* 0x000118ae01007387 */ /* 0x0001e80000100800 */
[----:B0-----:R-:W4:Y:S04]  /*10cc0*/  LDL.LU R174, [R1+0x168] ;  /* 0x0001680001ae7983 */ /* 0x001f280000300800 */
[----:B------:R0:W-:Y:S04]  /*10cd0*/  STL [R1+0x14c], R175 ;  /* 0x00014caf01007387 */ /* 0x0001e80000100800 */
[----:B0-----:R-:W4:Y:S01]  /*10ce0*/  LDL.LU R175, [R1+0x19c] ;  /* 0x00019c0001af7983 */ /* 0x001f220000300800 */
[----:B--2---:R-:W-:-:S02]  /*10cf0*/  IADD3.X R211, R211, UR19, RZ, P2, !PT ;  /* 0x00000013d3d37c10 */ /* 0x004fc400097fe4ff */
[----:B------:R-:W-:-:S05]  /*10d00*/  IADD3 R212, P2, R212, UR13, RZ ;  /* 0x0000000dd4d47c10 */ /* 0x000fca000ff5e0ff */
[----:B------:R0:W-:Y:S04]  /*10d10*/  STL [R1+0x154], R212 ;  /* 0x000154d401007387 */ /* 0x0001e80000100800 */
[----:B0-----:R-:W2:Y:S01]  /*10d20*/  LDL.LU R212, [R1+0x1a4] ;  /* 0x0001a40001d47983 */ /* 0x001ea20000300800 */
[----:B------:R-:W-:-:S03]  /*10d30*/  IADD3.X R195, R195, UR19, RZ, P3, !PT ;  /* 0x00000013c3c37c10 */ /* 0x000fc60009ffe4ff */
[----:B------:R-:W-:Y:S04]  /*10d40*/  STL [R1+0x120], R211 ;  /* 0x000120d301007387 */ /* 0x000fe80000100800 */
[----:B------:R-:W2:Y:S01]  /*10d50*/  LDL.LU R185, [R1+0x178] ;  /* 0x0001780001b97983 */ /* 0x000ea20000300800 */
[----:B---3--:R-:W-:-:S03]  /*10d60*/  IADD3 R209, P3, R209, UR13, RZ ;  /* 0x0000000dd1d17c10 */ /* 0x008fc6000ff7e0ff */
[----:B------:R-:W3:Y:S04]  /*10d70*/  LDL.LU R196, [R1+0x1ac] ;  /* 0x0001ac0001c47983 */ /* 0x000ee80000300800 */
[----:B------:R0:W-:Y:S01]  /*10d80*/  STL [R1+0x128], R195 ;  /* 0x000128c301007387 */ /* 0x0001e20000100800 */
[----:B------:R-:W-:Y:S02]  /*10d90*/  IADD3.X R0, R0, UR19, RZ, P4, !PT ;  /* 0x0000001300007c10 */ /* 0x000fe4000a7fe4ff */
[----:B------:R-:W-:Y:S01]  /*10da0*/  IADD3 R181, P4, R181, UR13, RZ ;  /* 0x0000000db5b57c10 */ /* 0x000fe2000ff9e0ff */
[----:B0-----:R-:W3:Y:S01]  /*10db0*/  LDL.LU R195, [R1+0x180] ;  /* 0x0001800001c37983 */ /* 0x001ee20000300800 */
[----:B------:R-:W-:-:S03]  /*10dc0*/  IADD3.X R180, R180, UR19, RZ, P5, !PT ;  /* 0x00000013b4b47c10 */ /* 0x000fc6000affe4ff */
[----:B------:R-:W3:Y:S01]  /*10dd0*/  LDL.LU R213, [R1+0x1b4] ;  /* 0x0001b40001d57983 */ /* 0x000ee20000300800 */
[----:B------:R-:W-:-:S03]  /*10de0*/  IADD3 R191, P5, R191, UR13, RZ ;  /* 0x0000000dbfbf7c10 */ /* 0x000fc6000ffbe0ff */
[----:B------:R-:W3:Y:S04]  /*10df0*/  LDL.LU R211, [R1+0x188] ;  /* 0x0001880001d37983 */ /* 0x000ee80000300800 */
[----:B------:R0:W-:Y:S01]  /*10e00*/  STL [R1+0x15c], R209 ;  /* 0x00015cd101007387 */ /* 0x0001e20000100800 */
[----:B----4-:R-:W-:Y:S02]  /*10e10*/  IADD3.X R190, R190, UR19, RZ, P6, !PT ;  /* 0x00000013bebe7c10 */ /* 0x010fe4000b7fe4ff */
[----:B------:R-:W-:Y:S02]  /*10e20*/  IADD3 R210, P6, R210, UR13, RZ ;  /* 0x0000000dd2d27c10 */ /* 0x000fe4000ffde0ff */
[----:B------:R-:W-:Y:S01]  /*10e30*/  IADD3.X R186, R186, UR19, RZ, P1, !PT ;  /* 0x00000013baba7c10 */ /* 0x000fe20008ffe4ff */
[----:B0-----:R-:W4:Y:S01]  /*10e40*/  LDL.LU R209, [R1+0x1bc] ;  /* 0x0001bc0001d17983 */ /* 0x001f220000300800 */
[----:B------:R-:W-:-:S03]  /*10e50*/  IADD3 R208, P1, R208, UR13, RZ ;  /* 0x0000000dd0d07c10 */ /* 0x000fc6000ff3e0ff */
[----:B------:R0:W-:Y:S01]  /*10e60*/  STL [R1+0x130], R0 ;  /* 0x0001300001007387 */ /* 0x0001e20000100800 */
[----:B------:R-:W-:-:S03]  /*10e70*/  IADD3.X R238, R238, UR19, RZ, P2, !PT ;  /* 0x00000013eeee7c10 */ /* 0x000fc600097fe4ff */
[----:B0-----:R-:W4:Y:S04]  /*10e80*/  LDL.LU R0, [R1+0x560] ;  /* 0x0005600001007983 */ /* 0x001f280000300800 */
[----:B------:R-:W-:Y:S04]  /*10e90*/  STL [R1+0x164], R181 ;  /* 0x000164b501007387 */ /* 0x000fe80000100800 */
[----:B------:R-:W-:Y:S04]  /*10ea0*/  STL [R1+0x138], R180 ;  /* 0x000138b401007387 */ /* 0x000fe80000100800 */
[----:B------:R-:W-:Y:S04]  /*10eb0*/  STL [R1+0x16c], R191 ;  /* 0x00016cbf01007387 */ /* 0x000fe80000100800 */
[----:B------:R-:W-:Y:S01]  /*10ec0*/  STL [R1+0x140], R190 ;  /* 0x000140be01007387 */ /* 0x000fe20000100800 */
[----:B------:R-:W-:-:S03]  /*10ed0*/  IADD3.X R207, R207, UR19, RZ, P3, !PT ;  /* 0x00000013cfcf7c10 */ /* 0x000fc60009ffe4ff */
[----:B------:R0:W-:Y:S01]  /*10ee0*/  STL [R1+0x17c], R208 ;  /* 0x00017cd001007387 */ /* 0x0001e20000100800 */
[----:B------:R-:W-:-:S03]  /*10ef0*/  IADD3 R192, P2, R192, UR13, RZ ;  /* 0x0000000dc0c07c10 */ /* 0x000fc6000ff5e0ff */
[----:B------:R-:W-:Y:S01]  /*10f00*/  STL [R1+0x174], R210 ;  /* 0x000174d201007387 */ /* 0x000fe20000100800 */
[----:B------:R-:W-:-:S03]  /*10f10*/  IADD3 R193, P3, R193, UR13, RZ ;  /* 0x0000000dc1c17c10 */ /* 0x000fc6000ff7e0ff */
[----:B0-----:R-:W4:Y:S01]  /*10f20*/  LDL.LU R208, [R1+0x1c4] ;  /* 0x0001c40001d07983 */ /* 0x001f220000300800 */
[----:B------:R-:W-:-:S03]  /*10f30*/  IADD3.X R197, R197, UR19, RZ, P4, !PT ;  /* 0x00000013c5c57c10 */ /* 0x000fc6000a7fe4ff */
[----:B------:R-:W-:Y:S04]  /*10f40*/  STL [R1+0x148], R186 ;  /* 0x000148ba01007387 */ /* 0x000fe80000100800 */
[----:B------:R0:W-:Y:S01]  /*10f50*/  STL [R1+0x150], R238 ;  /* 0x000150ee01007387 */ /* 0x0001e20000100800 */
[----:B------:R-:W-:Y:S02]  /*10f60*/  IADD3 R194, P4, R194, UR13, RZ ;  /* 0x0000000dc2c27c10 */ /* 0x000fe4000ff9e0ff */
[----:B------:R-:W-:Y:S01]  /*10f70*/  IADD3.X R2, R2, UR19, RZ, P6, !PT ;  /* 0x0000001302027c10 */ /* 0x000fe2000b7fe4ff */
[----:B0-----:R-:W4:Y:S01]  /*10f80*/  LDL.LU R238, [R1+0x55c] ;  /* 0x00055c0001ee7983 */ /* 0x001f220000300800 */
[----:B------:R-:W-:-:S03]  /*10f90*/  IADD3.X R174, R174, UR19, RZ, P5, !PT ;  /* 0x00000013aeae7c10 */ /* 0x000fc6000affe4ff */
[----:B------:R0:W-:Y:S04]  /*10fa0*/  STL [R1+0x158], R207 ;  /* 0x000158cf01007387 */ /* 0x0001e80000100800 */
[----:B0-----:R-:W4:Y:S04]  /*10fb0*/  LDL.LU R207, [R1+0x198] ;  /* 0x0001980001cf7983 */ /* 0x001f280000300800 */
[----:B------:R-:W-:Y:S01]  /*10fc0*/  STL [R1+0x184], R192 ;  /* 0x000184c001007387 */ /* 0x000fe20000100800 */
[----:B------:R-:W-:-:S03]  /*10fd0*/  IADD3 R175, P5, R175, UR13, RZ ;  /* 0x0000000dafaf7c10 */ /* 0x000fc6000ffbe0ff */
[----:B------:R0:W-:Y:S04]  /*10fe0*/  STL [R1+0x160], R197 ;  /* 0x000160c501007387 */ /* 0x0001e80000100800 */
[----:B0-----:R-:W4:Y:S04]  /*10ff0*/  LDL.LU R197, [R1+0x1cc] ;  /* 0x0001cc0001c57983 */ /* 0x001f280000300800 */
[----:B------:R-:W-:Y:S04]  /*11000*/  STL [R1+0x18c], R193 ;  /* 0x00018cc101007387 */ /* 0x000fe80000100800 */
[----:B------:R0:W-:Y:S04]  /*11010*/  STL [R1+0x168], R174 ;  /* 0x000168ae01007387 */ /* 0x0001e80000100800 */
[----:B0-----:R-:W4:Y:S04]  /*11020*/  LDL.LU R174, [R1+0x1a0] ;  /* 0x0001a00001ae7983 */ /* 0x001f280000300800 */
[----:B------:R-:W-:Y:S04]  /*11030*/  STL [R1+0x194], R194 ;  /* 0x000194c201007387 */ /* 0x000fe80000100800 */
[----:B------:R0:W-:Y:S04]  /*11040*/  STL [R1+0x19c], R175 ;  /* 0x00019caf01007387 */ /* 0x0001e80000100800 */
[----:B0-----:R-:W4:Y:S04]  /*11050*/  LDL.LU R175, [R1+0x1d4] ;  /* 0x0001d40001af7983 */ /* 0x001f280000300800 */
[----:B------:R0:W-:Y:S04]  /*11060*/  STL [R1+0x170], R2 ;  /* 0x0001700201007387 */ /* 0x0001e80000100800 */
[----:B0-----:R-:W4:Y:S01]  /*11070*/  LDL.LU R2, [R1+0x558] ;  /* 0x0005580001027983 */ /* 0x001f220000300800 */
[----:B--2---:R-:W-:-:S05]  /*11080*/  IADD3 R212, P6, R212, UR13, RZ ;  /* 0x0000000dd4d47c10 */ /* 0x004fca000ffde0ff */
[----:B------:R0:W-:Y:S04]  /*11090*/  STL [R1+0x1a4], R212 ;  /* 0x0001a4d401007387 */ /* 0x0001e80000100800 */
[----:B0-----:R-:W2:Y:S01]  /*110a0*/  LDL.LU R212, [R1+0x1a8] ;  /* 0x0001a80001d47983 */ /* 0x001ea20000300800 */
[----:B------:R-:W-:Y:S02]  /*110b0*/  IADD3.X R185, R185, UR19, RZ, P1, !PT ;  /* 0x00000013b9b97c10 */ /* 0x000fe40008ffe4ff */
[----:B---3--:R-:W-:Y:S02]  /*110c0*/  IADD3 R196, P1, R196, UR13, RZ ;  /* 0x0000000dc4c47c10 */ /* 0x008fe4000ff3e0ff */
[----:B------:R-:W-:Y:S01]  /*110d0*/  IADD3.X R195, R195, UR19, RZ, P2, !PT ;  /* 0x00000013c3c37c10 */ /* 0x000fe200097fe4ff */
[----:B------:R-:W-:Y:S01]  /*110e0*/  STS.U8 [R173+UR12+0x1780], R178 ;  /* 0x001780b2ad007988 */ /* 0x000fe2000800000c */
[----:B------:R-:W-:-:S03]  /*110f0*/  IADD3 R213, P2, R213, UR13, RZ ;  /* 0x0000000dd5d57c10 */ /* 0x000fc6000ff5e0ff */
[----:B------:R0:W-:Y:S01]  /*11100*/  STL [R1+0x180], R195 ;  /* 0x000180c301007387 */ /* 0x0001e20000100800 */
[----:B------:R-:W-:-:S03]  /*11110*/  IADD3.X R211, R211, UR19, RZ, P3, !PT ;  /* 0x00000013d3d37c10 */ /* 0x000fc60009ffe4ff */
[----:B------:R-:W-:Y:S04]  /*11120*/  STL [R1+0x178], R185 ;  /* 0x000178b901007387 */ /* 0x000fe80000100800 */
[----:B0-----:R-:W3:Y:S04]  /*11130*/  LDL.LU R195, [R1+0x1dc] ;  /* 0x0001dc0001c37983 */ /* 0x001ee80000300800 */
[----:B------:R-:W-:Y:S01]  /*11140*/  STL [R1+0x1ac], R196 ;  /* 0x0001acc401007387 */ /* 0x000fe20000100800 */
[----:B----4-:R-:W-:-:S03]  /*11150*/  IADD3 R209, P3, R209, UR13, RZ ;  /* 0x0000000dd1d17c10 */ /* 0x010fc6000ff7e0ff */
[----:B------:R-:W4:Y:S04]  /*11160*/  LDL.LU R178, [R1+0x1e4] ;  /* 0x0001e40001b27983 */ /* 0x000f280000300800 */
[----:B------:R-:W-:Y:S04]  /*11170*/  STL [R1+0x1b4], R213 ;  /* 0x0001b4d501007387 */ /* 0x000fe80000100800 */
[----:B------:R-:W4:Y:S04]  /*11180*/  LDL.LU R181, [R1+0x1b8] ;  /* 0x0001b80001b57983 */ /* 0x000f280000300800 */
[----:B------:R-:W-:Y:S01]  /*11190*/  STL [R1+0x188], R211 ;  /* 0x000188d301007387 */ /* 0x000fe20000100800 */
[----:B------:R-:W-:-:S03]  /*111a0*/  IADD3.X R0, R0, UR19, RZ, P4, !PT ;  /* 0x0000001300007c10 */ /* 0x000fc6000a7fe4ff */
[----:B------:R-:W4:Y:S04]  /*111b0*/  LDL.LU R180, [R1+0x1ec] ;  /* 0x0001ec0001b47983 */ /* 0x000f280000300800 */
[----:B------:R0:W-:Y:S04]  /*111c0*/  STL [R1+0x1bc], R209 ;  /* 0x0001bcd101007387 */ /* 0x0001e80000100800 */
[----:B------:R-:W4:Y:S04]  /*111d0*/  LDL.LU R191, [R1+0x1c0] ;  /* 0x0001c00001bf7983 */ /* 0x000f280000300800 */
[----:B------:R-:W4:Y:S04]  /*111e0*/  LDL.LU R190, [R1+0x1f4] ;  /* 0x0001f40001be7983 */ /* 0x000f280000300800 */
[----:B------:R-:W4:Y:S04]  /*111f0*/  LDL.LU R210, [R1+0x1c8] ;  /* 0x0001c80001d27983 */ /* 0x000f280000300800 */
[----:B0-----:R-:W4:Y:S04]  /*11200*/  LDL.LU R209, [R1+0x1fc] ;  /* 0x0001fc0001d17983 */ /* 0x001f280000300800 */
[----:B------:R0:W-:Y:S01]  /*11210*/  STL [R1+0x190], R0 ;  /* 0x0001900001007387 */ /* 0x0001e20000100800 */
[----:B------:R-:W-:-:S03]  /*11220*/  IADD3 R208, P4, R208, UR13, RZ ;  /* 0x0000000dd0d07c10 */ /* 0x000fc6000ff9e0ff */
[----:B0-----:R-:W4:Y:S04]  /*11230*/  LDL.LU R0, [R1+0x554] ;  /* 0x0005540001007983 */ /* 0x001f280000300800 */
[----:B------:R-:W4:Y:S04]  /*11240*/  LDL.LU R186, [R1+0x204] ;  /* 0x0002040001ba7983 */ /* 0x000f280000300800 */
[----:B------:R-:W4:Y:S04]  /*11250*/  LDL.LU R192, [R1+0x1d8] ;  /* 0x0001d80001c07983 */ /* 0x000f280000300800 */
[----:B------:R0:W-:Y:S04]  /*11260*/  STL [R1+0x1c4], R208 ;  /* 0x0001c4d001007387 */ /* 0x0001e80000100800 */
[----:B0-----:R-:W4:Y:S01]  /*11270*/  LDL.LU R208, [R1+0x20c] ;  /* 0x00020c0001d07983 */ /* 0x001f220000300800 */
[----:B------:R-:W-:-:S03]  /*11280*/  IADD3.X R207, R207, UR19, RZ, P5, !PT ;  /* 0x00000013cfcf7c10 */ /* 0x000fc6000affe4ff */
[----:B------:R-:W4:Y:S04]  /*11290*/  LDL.LU R193, [R1+0x1e0] ;  /* 0x0001e00001c17983 */ /* 0x000f280000300800 */
[----:B------:R0:W-:Y:S04]  /*112a0*/  STL [R1+0x198], R207 ;  /* 0x000198cf01007387 */ /* 0x0001e80000100800 */
[----:B0-----:R-:W4:Y:S01]  /*112b0*/  LDL.LU R207, [R1+0x214] ;  /* 0x0002140001cf7983 */ /* 0x001f220000300800 */
[----:B------:R-:W-:-:S03]  /*112c0*/  IADD3 R197, P5, R197, UR13, RZ ;  /* 0x0000000dc5c57c10 */ /* 0x000fc6000ffbe0ff */
[----:B------:R-:W4:Y:S04]  /*112d0*/  LDL.LU R194, [R1+0x1e8] ;  /* 0x0001e80001c27983 */ /* 0x000f280000300800 */
[----:B------:R-:W4:Y:S04]  /*112e0*/  LDL.LU R185, [R1+0x21c] ;  /* 0x00021c0001b97983 */ /* 0x000f280000300800 */
[----:B------:R-:W-:Y:S01]  /*112f0*/  STL [R1+0x1cc], R197 ;  /* 0x0001ccc501007387 */ /* 0x000fe20000100800 */
[----:B------:R-:W-:-:S05]  /*11300*/  IADD3.X R174, R174, UR19, RZ, P6, !PT ;  /* 0x00000013aeae7c10 */ /* 0x000fca000b7fe4ff */
[----:B------:R0:W-:Y:S04]  /*11310*/  STL [R1+0x1a0], R174 ;  /* 0x0001a0ae01007387 */ /* 0x0001e80000100800 */
[----:B0-----:R-:W4:Y:S01]  /*11320*/  LDL.LU R174, [R1+0x224] ;  /* 0x0002240001ae7983 */ /* 0x001f220000300800 */
[----:B------:R-:W-:-:S03]  /*11330*/  IADD3 R175, P6, R175, UR13, RZ ;  /* 0x0000000dafaf7c10 */ /* 0x000fc6000ffde0ff */
[----:B------:R-:W4:Y:S04]  /*11340*/  LDL.LU R196, [R1+0x1f8] ;  /* 0x0001f80001c47983 */ /* 0x000f280000300800 */
[----:B------:R0:W-:Y:S04]  /*11350*/  STL [R1+0x1d4], R175 ;  /* 0x0001d4af01007387 */ /* 0x0001e80000100800 */
[----:B0-----:R-:W4:Y:S04]  /*11360*/  LDL.LU R175, [R1+0x22c] ;  /* 0x00022c0001af7983 */ /* 0x001f280000300800 */
[----:B------:R-:W4:Y:S04]  /*11370*/  LDL.LU R213, [R1+0x200] ;  /* 0x0002000001d57983 */ /* 0x000f280000300800 */
[----:B------:R-:W4:Y:S01]  /*11380*/  LDL.LU R211, [R1+0x234] ;  /* 0x0002340001d37983 */ /* 0x000f220000300800 */
[----:B--2---:R-:W-:-:S05]  /*11390*/  IADD3.X R212, R212, UR19, RZ, P1, !PT ;  /* 0x00000013d4d47c10 */ /* 0x004fca0008ffe4ff */
[----:B------:R0:W-:Y:S04]  /*113a0*/  STL [R1+0x1a8], R212 ;  /* 0x0001a8d401007387 */ /* 0x0001e80000100800 */
[----:B0-----:R-:W2:Y:S01]  /*113b0*/  LDL.LU R212, [R1+0x208] ;  /* 0x0002080001d47983 */ /* 0x001ea20000300800 */
[----:B------:R-:W-:-:S03]  /*113c0*/  IADD3.X R238, R238, UR19, RZ, P2, !PT ;  /* 0x00000013eeee7c10 */ /* 0x000fc600097fe4ff */
[----:B------:R-:W2:Y:S01]  /*113d0*/  LDL.LU R197, [R1+0x23c] ;  /* 0x00023c0001c57983 */ /* 0x000ea20000300800 */
[----:B---3--:R-:W-:-:S03]  /*113e0*/  IADD3 R195, P1, R195, UR13, RZ ;  /* 0x0000000dc3c37c10 */ /* 0x008fc6000ff3e0ff */
[----:B------:R0:W-:Y:S04]  /*113f0*/  STL [R1+0x1b0], R238 ;  /* 0x0001b0ee01007387 */ /* 0x0001e80000100800 */
[----:B------:R1:W-:Y:S01]  /*11400*/  STL [R1+0x1dc], R195 ;  /* 0x0001dcc301007387 */ /* 0x0003e20000100800 */
[----:B----4-:R-:W-:-:S03]  /*11410*/  IADD3 R178, P2, R178, UR13, RZ ;  /* 0x0000000db2b27c10 */ /* 0x010fc6000ff5e0ff */
[----:B0-----:R-:W3:Y:S04]  /*11420*/  LDL.LU R238, [R1+0x550] ;  /* 0x0005500001ee7983 */ /* 0x001ee80000300800 */
[----:B-1----:R-:W4:Y:S01]  /*11430*/  LDL.LU R195, [R1+0x244] ;  /* 0x0002440001c37983 */ /* 0x002f220000300800 */
[----:B------:R-:W-:-:S03]  /*11440*/  IADD3.X R181, R181, UR19, RZ, P3, !PT ;  /* 0x00000013b5b57c10 */ /* 0x000fc60009ffe4ff */
[----:B------:R-:W-:Y:S01]  /*11450*/  STL [R1+0x1e4], R178 ;  /* 0x0001e4b201007387 */ /* 0x000fe20000100800 */
[----:B------:R-:W-:-:S03]  /*11460*/  IADD3 R180, P3, R180, UR13, RZ ;  /* 0x0000000db4b47c10 */ /* 0x000fc6000ff7e0ff */
[----:B------:R-:W-:Y:S01]  /*11470*/  STL [R1+0x1b8], R181 ;  /* 0x0001b8b501007387 */ /* 0x000fe20000100800 */
[----:B------:R-:W-:Y:S02]  /*11480*/  IADD3.X R2, R2, UR19, RZ, P6, !PT ;  /* 0x0000001302027c10 */ /* 0x000fe4000b7fe4ff */
[----:B------:R-:W-:Y:S01]  /*11490*/  IADD3.X R191, R191, UR19, RZ, P4, !PT ;  /* 0x00000013bfbf7c10 */ /* 0x000fe2000a7fe4ff */
[----:B------:R-:W-:Y:S01]  /*114a0*/  STL [R1+0x1ec], R180 ;  /* 0x0001ecb401007387 */ /* 0x000fe20000100800 */
[----:B------:R-:W-:Y:S02]  /*114b0*/  IADD3 R190, P4, R190, UR13, RZ ;  /* 0x0000000dbebe7c10 */ /* 0x000fe4000ff9e0ff */
[----:B------:R-:W-:Y:S02]  /*114c0*/  IADD3.X R210, R210, UR19, RZ, P5, !PT ;  /* 0x00000013d2d27c10 */ /* 0x000fe4000affe4ff */
[----:B------:R-:W-:Y:S01]  /*114d0*/  IADD3 R209, P5, R209, UR13, RZ ;  /* 0x0000000dd1d17c10 */ /* 0x000fe2000ffbe0ff */
[----:B------:R-:W-:Y:S04]  /*114e0*/  STL [R1+0x1c0], R191 ;  /* 0x0001c0bf01007387 */ /* 0x000fe80000100800 */
[----:B------:R0:W-:Y:S04]  /*114f0*/  STL [R1+0x1fc], R209 ;  /* 0x0001fcd101007387 */ /* 0x0001e80000100800 */
[----:B------:R-:W-:Y:S04]  /*11500*/  STL [R1+0x1f4], R190 ;  /* 0x0001f4be01007387 */ /* 0x000fe80000100800 */
[----:B0-----:R-:W4:Y:S01]  /*11510*/  LDL.LU R209, [R1+0x218] ;  /* 0x0002180001d17983 */ /* 0x001f220000300800 */
[----:B------:R-:W-:-:S03]  /*11520*/  IADD3 R186, P6, R186, UR13, RZ ;  /* 0x0000000dbaba7c10 */ /* 0x000fc6000ffde0ff */
[----:B------:R-:W-:Y:S01]  /*11530*/  STL [R1+0x1c8], R210 ;  /* 0x0001c8d201007387 */ /* 0x000fe20000100800 */
[----:B------:R-:W-:-:S03]  /*11540*/  IADD3.X R192, R192, UR19, RZ, P1, !PT ;  /* 0x00000013c0c07c10 */ /* 0x000fc60008ffe4ff */
[----:B------:R0:W-:Y:S01]  /*11550*/  STL [R1+0x1d0], R2 ;  /* 0x0001d00201007387 */ /* 0x0001e20000100800 */
[----:B------:R-:W-:-:S03]  /*11560*/  IADD3.X R0, R0, UR19, RZ, P4, !PT ;  /* 0x0000001300007c10 */ /* 0x000fc6000a7fe4ff */
[----:B0-----:R-:W4:Y:S01]  /*11570*/  LDL.LU R2, [R1+0x54c] ;  /* 0x00054c0001027983 */ /* 0x001f220000300800 */
[----:B------:R-:W-:Y:S02]  /*11580*/  IADD3 R208, P1, R208, UR13, RZ ;  /* 0x0000000dd0d07c10 */ /* 0x000fe4000ff3e0ff */
[----:B------:R-:W-:-:S03]  /*11590*/  IADD3.X R193, R193, UR19, RZ, P2, !PT ;  /* 0x00000013c1c17c10 */ /* 0x000fc600097fe4ff */
[----:B------:R0:W-:Y:S04]  /*115a0*/  STL [R1+0x20c], R208 ;  /* 0x00020cd001007387 */ /* 0x0001e80000100800 */
[----:B------:R-:W-:Y:S04]  /*115b0*/  STL [R1+0x204], R186 ;  /* 0x000204ba01007387 */ /* 0x000fe80000100800 */
[----:B0-----:R-:W4:Y:S01]  /*115c0*/  LDL.LU R208, [R1+0x24c] ;  /* 0x00024c0001d07983 */ /* 0x001f220000300800 */
[----:B------:R-:W-:-:S03]  /*115d0*/  IADD3 R207, P2, R207, UR13, RZ ;  /* 0x0000000dcfcf7c10 */ /* 0x000fc6000ff5e0ff */
[----:B------:R-:W-:Y:S01]  /*115e0*/  STL [R1+0x1d8], R192 ;  /* 0x0001d8c001007387 */ /* 0x000fe20000100800 */
[----:B------:R-:W-:-:S03]  /*115f0*/  IADD3.X R194, R194, UR19, RZ, P3, !PT ;  /* 0x00000013c2c27c10 */ /* 0x000fc60009ffe4ff */
[----:B------:R0:W-:Y:S01]  /*11600*/  STL [R1+0x214], R207 ;  /* 0x000214cf01007387 */ /* 0x0001e20000100800 */
[----:B------:R-:W-:-:S03]  /*11610*/  IADD3 R185, P3, R185, UR13, RZ ;  /* 0x0000000db9b97c10 */ /* 0x000fc6000ff7e0ff */
[----:B0-----:R-:W4:Y:S04]  /*11620*/  LDL.LU R207, [R1+0x220] ;  /* 0x0002200001cf7983 */ /* 0x001f280000300800 */
[----:B------:R-:W-:Y:S04]  /*11630*/  STL [R1+0x1e0], R193 ;  /* 0x0001e0c101007387 */ /* 0x000fe80000100800 */
[----:B------:R0:W-:Y:S04]  /*11640*/  STL [R1+0x1f0], R0 ;  /* 0x0001f00001007387 */ /* 0x0001e80000100800 */
[----:B------:R-:W-:Y:S04]  /*11650*/  STL [R1+0x1e8], R194 ;  /* 0x0001e8c201007387 */ /* 0x000fe80000100800 */
[----:B0-----:R-:W4:Y:S01]  /*11660*/  LDL.LU R0, [R1+0x548] ;  /* 0x0005480001007983 */ /* 0x001f220000300800 */
[----:B------:R-:W-:-:S03]  /*11670*/  IADD3 R174, P4, R174, UR13, RZ ;  /* 0x0000000daeae7c10 */ /* 0x000fc6000ff9e0ff */
[----:B------:R-:W-:Y:S01]  /*11680*/  STL [R1+0x21c], R185 ;  /* 0x00021cb901007387 */ /* 0x000fe20000100800 */
[----:B------:R-:W-:-:S03]  /*11690*/  IADD3.X R196, R196, UR19, RZ, P5, !PT ;  /* 0x00000013c4c47c10 */ /* 0x000fc6000affe4ff */
[----:B------:R0:W-:Y:S04]  /*116a0*/  STL [R1+0x224], R174 ;  /* 0x000224ae01007387 */ /* 0x0001e80000100800 */
[----:B0-----:R-:W4:Y:S01]  /*116b0*/  LDL.LU R174, [R1+0x254] ;  /* 0x0002540001ae7983 */ /* 0x001f220000300800 */
[----:B------:R-:W-:Y:S02]  /*116c0*/  IADD3 R175, P5, R175, UR13, RZ ;  /* 0x0000000dafaf7c10 */ /* 0x000fe4000ffbe0ff */
[----:B------:R-:W-:-:S03]  /*116d0*/  IADD3.X R213, R213, UR19, RZ, P6, !PT ;  /* 0x00000013d5d57c10 */ /* 0x000fc6000b7fe4ff */
[----:B------:R0:W-:Y:S04]  /*116e0*/  STL [R1+0x22c], R175 ;  /* 0x00022caf01007387 */ /* 0x0001e80000100800 */
[----:B0-----:R-:W4:Y:S04]  /*116f0*/  LDL.LU R175, [R1+0x228] ;  /* 0x0002280001af7983 */ /* 0x001f280000300800 */
[----:B------:R-:W-:Y:S01]  /*11700*/  STL [R1+0x1f8], R196 ;  /* 0x0001f8c401007387 */ /* 0x000fe20000100800 */
[----:B--2---:R-:W-:-:S05]  /*11710*/  IADD3.X R212, R212, UR19, RZ, P1, !PT ;  /* 0x00000013d4d47c10 */ /* 0x004fca0008ffe4ff */
[----:B------:R0:W-:Y:S04]  /*11720*/  STL [R1+0x208], R212 ;  /* 0x000208d401007387 */ /* 0x0001e80000100800 */
[----:B------:R-:W-:Y:S04]  /*11730*/  STL [R1+0x200], R213 ;  /* 0x000200d501007387 */ /* 0x000fe80000100800 */
[----:B0-----:R-:W2:Y:S01]  /*11740*/  LDL.LU R212, [R1+0x25c] ;  /* 0x00025c0001d47983 */ /* 0x001ea20000300800 */
[----:B------:R-:W-:Y:S02]  /*11750*/  IADD3 R211, P6, R211, UR13, RZ ;  /* 0x0000000dd3d37c10 */ /* 0x000fe4000ffde0ff */
[----:B------:R-:W-:-:S02]  /*11760*/  IADD3 R197, P1, R197, UR13, RZ ;  /* 0x0000000dc5c57c10 */ /* 0x000fc4000ff3e0ff */
[----:B---3--:R-:W-:Y:S01]  /*11770*/  IADD3.X R238, R238, UR19, RZ, P2, !PT ;  /* 0x00000013eeee7c10 */ /* 0x008fe200097fe4ff */
[----:B------:R-:W-:Y:S01]  /*11780*/  STL [R1+0x234], R211 ;  /* 0x000234d301007387 */ /* 0x000fe20000100800 */
[----:B----4-:R-:W-:-:S03]  /*11790*/  IADD3 R195, P2, R195, UR13, RZ ;  /* 0x0000000dc3c37c10 */ /* 0x010fc6000ff5e0ff */
[----:B------:R0:W-:Y:S04]  /*117a0*/  STL [R1+0x210], R238 ;  /* 0x000210ee01007387 */ /* 0x0001e80000100800 */
[----:B------:R1:W-:Y:S04]  /*117b0*/  STS.U8 [R173+UR12+0x1b80], R176 ;  /* 0x001b80b0ad007988 */ /* 0x0003e8000800000c */
[----:B------:R3:W-:Y:S04]  /*117c0*/  STS.U8 [R173+UR12+0x1980], R179 ;  /* 0x001980b3ad007988 */ /* 0x0007e8000800000c */
[----:B0-----:R-:W4:Y:S04]  /*117d0*/  LDL.LU R238, [R1+0x544] ;  /* 0x0005440001ee7983 */ /* 0x001f280000300800 */
[----:B------:R0:W-:Y:S04]  /*117e0*/  STL [R1+0x23c], R197 ;  /* 0x00023cc501007387 */ /* 0x0001e80000100800 */
[----:B-1----:R-:W4:Y:S04]  /*117f0*/  LDL.LU R176, [R1+0x264] ;  /* 0x0002640001b07983 */ /* 0x002f280000300800 */
[----:B---3--:R-:W3:Y:S04]  /*11800*/  LDL.LU R179, [R1+0x238] ;  /* 0x0002380001b37983 */ /* 0x008ee80000300800 */
[----:B------:R-:W3:Y:S04]  /*11810*/  LDL.LU R178, [R1+0x26c] ;  /* 0x00026c0001b27983 */ /* 0x000ee80000300800 */
[----:B------:R1:W-:Y:S04]  /*11820*/  STL [R1+0x244], R195 ;  /* 0x000244c301007387 */ /* 0x0003e80000100800 */
[----:B------:R-:W3:Y:S04]  /*11830*/  LDL.LU R181, [R1+0x240] ;  /* 0x0002400001b57983 */ /* 0x000ee80000300800 */
[----:B------:R-:W3:Y:S01]  /*11840*/  LDL.LU R180, [R1+0x274] ;  /* 0x0002740001b47983 */ /* 0x000ee20000300800 */
[----:B------:R-:W-:-:S03]  /*11850*/  IADD3.X R209, R209, UR19, RZ, P3, !PT ;  /* 0x00000013d1d17c10 */ /* 0x000fc60009ffe4ff */
[----:B------:R-:W3:Y:S04]  /*11860*/  LDL.LU R191, [R1+0x248] ;  /* 0x0002480001bf7983 */ /* 0x000ee80000300800 */
[----:B------:R-:W3:Y:S04]  /*11870*/  LDL.LU R190, [R1+0x27c] ;  /* 0x00027c0001be7983 */ /* 0x000ee80000300800 */
[----:B------:R-:W3:Y:S04]  /*11880*/  LDL.LU R210, [R1+0x284] ;  /* 0x0002840001d27983 */ /* 0x000ee80000300800 */
[----:B------:R-:W3:Y:S04]  /*11890*/  LDL.LU R186, [R1+0x258] ;  /* 0x0002580001ba7983 */ /* 0x000ee80000300800 */
[----:B------:R-:W3:Y:S04]  /*118a0*/  LDL.LU R192, [R1+0x28c] ;  /* 0x00028c0001c07983 */ /* 0x000ee80000300800 */
[----:B------:R1:W-:Y:S04]  /*118b0*/  STL [R1+0x218], R209 ;  /* 0x000218d101007387 */ /* 0x0003e80000100800 */
[----:B------:R-:W3:Y:S04]  /*118c0*/  LDL.LU R193, [R1+0x260] ;  /* 0x0002600001c17983 */ /* 0x000ee80000300800 */
[----:B------:R-:W3:Y:S04]  /*118d0*/  LDL.LU R194, [R1+0x268] ;  /* 0x0002680001c27983 */ /* 0x000ee80000300800 */
[----:B------:R-:W3:Y:S01]  /*118e0*/  LDL.LU R185, [R1+0x29c] ;  /* 0x00029c0001b97983 */ /* 0x000ee20000300800 */
[----:B------:R-:W-:-:S05]  /*118f0*/  IADD3 R208, P3, R208, UR13, RZ ;  /* 0x0000000dd0d07c10 */ /* 0x000fca000ff7e0ff */
[----:B------:R1:W-:Y:S04]  /*11900*/  STL [R1+0x24c], R208 ;  /* 0x00024cd001007387 */ /* 0x0003e80000100800 */
[----:B------:R-:W3:Y:S04]  /*11910*/  LDL.LU R196, [R1+0x2a4] ;  /* 0x0002a40001c47983 */ /* 0x000ee80000300800 */
[----:B------:R-:W3:Y:S04]  /*11920*/  LDL.LU R213, [R1+0x278] ;  /* 0x0002780001d57983 */ /* 0x000ee80000300800 */
[----:B------:R-:W3:Y:S01]  /*11930*/  LDL.LU R211, [R1+0x2ac] ;  /* 0x0002ac0001d37983 */ /* 0x000ee20000300800 */
[----:B------:R-:W-:-:S05]  /*11940*/  IADD3.X R207, R207, UR19, RZ, P4, !PT ;  /* 0x00000013cfcf7c10 */ /* 0x000fca000a7fe4ff */
[----:B------:R1:W-:Y:S04]  /*11950*/  STL [R1+0x220], R207 ;  /* 0x000220cf01007387 */ /* 0x0003e80000100800 */
[----:B0-----:R-:W3:Y:S04]  /*11960*/  LDL.LU R197, [R1+0x280] ;  /* 0x0002800001c57983 */ /* 0x001ee80000300800 */
[----:B-1----:R-:W3:Y:S04]  /*11970*/  LDL.LU R195, [R1+0x288] ;  /* 0x0002880001c37983 */ /* 0x002ee80000300800 */
[----:B------:R-:W3:Y:S01]  /*11980*/  LDL.LU R209, [R1+0x2bc] ;  /* 0x0002bc0001d17983 */ /* 0x000ee20000300800 */
[----:B------:R-:W-:-:S02]  /*11990*/  IADD3.X R2, R2, UR19, RZ, P6, !PT ;  /* 0x0000001302027c10 */ /* 0x000fc4000b7fe4ff */
[----:B------:R-:W-:-:S05]  /*119a0*/  IADD3 R174, P4, R174, UR13, RZ ;  /* 0x0000000daeae7c10 */ /* 0x000fca000ff9e0ff */
[----:B------:R0:W-:Y:S04]  /*119b0*/  STL [R1+0x254], R174 ;  /* 0x000254ae01007387 */ /* 0x0001e80000100800 */
[----:B------:R-:W3:Y:S04]  /*119c0*/  LDL.LU R208, [R1+0x2c4] ;  /* 0x0002c40001d07983 */ /* 0x000ee80000300800 */
[----:B------:R-:W3:Y:S04]  /*119d0*/  LDL.LU R207, [R1+0x298] ;  /* 0x0002980001cf7983 */ /* 0x000ee80000300800 */
[----:B0-----:R-:W3:Y:S01]  /*119e0*/  LDL.LU R174, [R1+0x2cc] ;  /* 0x0002cc0001ae7983 */ /* 0x001ee20000300800 */
[----:B------:R-:W-:-:S05]  /*119f0*/  IADD3.X R175, R175, UR19, RZ, P5, !PT ;  /* 0x00000013afaf7c10 */ /* 0x000fca000affe4ff */
[----:B------:R0:W-:Y:S04]  /*11a00*/  STL [R1+0x228], R175 ;  /* 0x000228af01007387 */ /* 0x0001e80000100800 */
[----:B0-----:R-:W3:Y:S01]  /*11a10*/  LDL.LU R175, [R1+0x2a8] ;  /* 0x0002a80001af7983 */ /* 0x001ee20000300800 */
[----:B--2---:R-:W-:-:S05]  /*11a20*/  IADD3 R212, P5, R212, UR13, RZ ;  /* 0x0000000dd4d47c10 */ /* 0x004fca000ffbe0ff */
[----:B------:R0:W-:Y:S04]  /*11a30*/  STL [R1+0x25c], R212 ;  /* 0x00025cd401007387 */ /* 0x0001e80000100800 */
[----:B0-----:R-:W2:Y:S04]  /*11a40*/  LDL.LU R212, [R1+0x2b0] ;  /* 0x0002b00001d47983 */ /* 0x001ea80000300800 */
[----:B------:R0:W-:Y:S04]  /*11a50*/  STL [R1+0x230], R2 ;  /* 0x0002300201007387 */ /* 0x0001e80000100800 */
[----:B0-----:R-:W2:Y:S01]  /*11a60*/  LDL.LU R2, [R1+0x540] ;  /* 0x0005400001027983 */ /* 0x001ea20000300800 */
[----:B----4-:R-:W-:-:S02]  /*11a70*/  IADD3 R176, P6, R176, UR13, RZ ;  /* 0x0000000db0b07c10 */ /* 0x010fc4000ffde0ff */
[----:B---3--:R-:W-:-:S03]  /*11a80*/  IADD3.X R179, R179, UR19, RZ, P1, !PT ;  /* 0x00000013b3b37c10 */ /* 0x008fc60008ffe4ff */
[----:B------:R-:W-:Y:S01]  /*11a90*/  STL [R1+0x264], R176 ;  /* 0x000264b001007387 */ /* 0x000fe20000100800 */
[----:B------:R-:W-:-:S03]  /*11aa0*/  IADD3 R178, P1, R178, UR13, RZ ;  /* 0x0000000db2b27c10 */ /* 0x000fc6000ff3e0ff */
[----:B------:R-:W-:Y:S01]  /*11ab0*/  STL [R1+0x238], R179 ;  /* 0x000238b301007387 */ /* 0x000fe20000100800 */
[----:B------:R-:W-:Y:S02]  /*11ac0*/  IADD3.X R0, R0, UR19, RZ, P4, !PT ;  /* 0x0000001300007c10 */ /* 0x000fe4000a7fe4ff */
[----:B------:R-:W-:Y:S01]  /*11ad0*/  IADD3.X R181, R181, UR19, RZ, P2, !PT ;  /* 0x00000013b5b57c10 */ /* 0x000fe200097fe4ff */
[----:B------:R-:W-:Y:S01]  /*11ae0*/  STL [R1+0x26c], R178 ;  /* 0x00026cb201007387 */ /* 0x000fe20000100800 */
[----:B------:R-:W-:-:S03]  /*11af0*/  IADD3 R180, P2, R180, UR13, RZ ;  /* 0x0000000db4b47c10 */ /* 0x000fc6000ff5e0ff */
[----:B------:R-:W-:Y:S01]  /*11b00*/  STL [R1+0x240], R181 ;  /* 0x000240b501007387 */ /* 0x000fe20000100800 */
[----:B------:R-:W-:-:S03]  /*11b10*/  IADD3.X R191, R191, UR19, RZ, P3, !PT ;  /* 0x00000013bfbf7c10 */ /* 0x000fc60009ffe4ff */
[----:B------:R-:W-:Y:S01]  /*11b20*/  STL [R1+0x274], R180 ;  /* 0x000274b401007387 */ /* 0x000fe20000100800 */
[----:B------:R-:W-:-:S03]  /*11b30*/  IADD3 R190, P3, R190, UR13, RZ ;  /* 0x0000000dbebe7c10 */ /* 0x000fc6000ff7e0ff */
[----:B------:R0:W-:Y:S01]  /*11b40*/  STL [R1+0x250], R0 ;  /* 0x0002500001007387 */ /* 0x0001e20000100800 */
[----:B------:R-:W-:-:S03]  /*11b50*/  IADD3 R210, P4, R210, UR13, RZ ;  /* 0x0000000dd2d27c10 */ /* 0x000fc6000ff9e0ff */
[----:B------:R-:W-:Y:S01]  /*11b60*/  STL [R1+0x248], R191 ;  /* 0x000248bf01007387 */ /* 0x000fe20000100800 */
[----:B------:R-:W-:-:S03]  /*11b70*/  IADD3.X R186, R186, UR19, RZ, P5, !PT ;  /* 0x00000013baba7c10 */ /* 0x000fc6000affe4ff */
[----:B0-----:R-:W3:Y:S01]  /*11b80*/  LDL.LU R0, [R1+0x53c] ;  /* 0x00053c0001007983 */ /* 0x001ee20000300800 */
[----:B------:R-:W-:-:S03]  /*11b90*/  IADD3 R192, P5, R192, UR13, RZ ;  /* 0x0000000dc0c07c10 */ /* 0x000fc6000ffbe0ff */
[----:B------:R-:W-:Y:S01]  /*11ba0*/  STL [R1+0x27c], R190 ;  /* 0x00027cbe01007387 */ /* 0x000fe20000100800 */
[----:B------:R-:W-:-:S03]  /*11bb0*/  IADD3.X R193, R193, UR19, RZ, P6, !PT ;  /* 0x00000013c1c17c10 */ /* 0x000fc6000b7fe4ff */
[----:B------:R-:W-:Y:S04]  /*11bc0*/  STL [R1+0x284], R210 ;  /* 0x000284d201007387 */ /* 0x000fe80000100800 */
[----:B------:R-:W-:Y:S01]  /*11bd0*/  STL [R1+0x258], R186 ;  /* 0x000258ba01007387 */ /* 0x000fe20000100800 */
[----:B--2---:R-:W-:-:S05]  /*11be0*/  IADD3 R2, P6, R2, UR13, RZ ;  /* 0x0000000d02027c10 */ /* 0x004fca000ffde0ff */
[----:B------:R0:W-:Y:S04]  /*11bf0*/  STL [R1+0x294], R2 ;  /* 0x0002940201007387 */ /* 0x0001e80000100800 */
[----:B------:R-:W-:Y:S04]  /*11c00*/  STL [R1+0x28c], R192 ;  /* 0x00028cc001007387 */ /* 0x000fe80000100800 */
[----:B0-----:R-:W2:Y:S01]  /*11c10*/  LDL.LU R2, [R1+0x538] ;  /* 0x0005380001027983 */ /* 0x001ea20000300800 */
[----:B------:R-:W-:Y:S02]  /*11c20*/  IADD3.X R238, R238, UR19, RZ, P2, !PT ;  /* 0x00000013eeee7c10 */ /* 0x000fe400097fe4ff */
[----:B------:R-:W-:Y:S01]  /*11c30*/  IADD3.X R194, R194, UR19, RZ, P1, !PT ;  /* 0x00000013c2c27c10 */ /* 0x000fe20008ffe4ff */
[----:B------:R-:W-:Y:S01]  /*11c40*/  STL [R1+0x260], R193 ;  /* 0x000260c101007387 */ /* 0x000fe20000100800 */
[----:B------:R-:W-:-:S02]  /*11c50*/  IADD3 R185, P1, R185, UR13, RZ ;  /* 0x0000000db9b97c10 */ /* 0x000fc4000ff3e0ff */
[----:B------:R-:W-:Y:S01]  /*11c60*/  IADD3 R196, P2, R196, UR13, RZ ;  /* 0x0000000dc4c47c10 */ /* 0x000fe2000ff5e0ff */
[----:B------:R0:W-:Y:S01]  /*11c70*/  STL [R1+0x270], R238 ;  /* 0x000270ee01007387 */ /* 0x0001e20000100800 */
[----:B------:R-:W-:Y:S02]  /*11c80*/  IADD3.X R213, R213, UR19, RZ, P3, !PT ;  /* 0x00000013d5d57c10 */ /* 0x000fe40009ffe4ff */
[----:B------:R-:W-:Y:S01]  /*11c90*/  IADD3.X R197, R197, UR19, RZ, P4, !PT ;  /* 0x00000013c5c57c10 */ /* 0x000fe2000a7fe4ff */
[----:B------:R-:W-:Y:S01]  /*11ca0*/  STL [R1+0x268], R194 ;  /* 0x000268c201007387 */ /* 0x000fe20000100800 */
[----:B------:R-:W-:-:S03]  /*11cb0*/  IADD3 R211, P3, R211, UR13, RZ ;  /* 0x0000000dd3d37c10 */ /* 0x000fc6000ff7e0ff */
[----:B0-----:R-:W4:Y:S04]  /*11cc0*/  LDL.LU R238, [R1+0x534] ;  /* 0x0005340001ee7983 */ /* 0x001f280000300800 */
[----:B------:R-:W-:Y:S04]  /*11cd0*/  STL [R1+0x29c], R185 ;  /* 0x00029cb901007387 */ /* 0x000fe80000100800 */
[----:B------:R-:W-:Y:S04]  /*11ce0*/  STL [R1+0x2a4], R196 ;  /* 0x0002a4c401007387 */ /* 0x000fe80000100800 */
[----:B------:R-:W-:Y:S01]  /*11cf0*/  STL [R1+0x278], R213 ;  /* 0x000278d501007387 */ /* 0x000fe20000100800 */
[----:B--2---:R-:W-:-:S05]  /*11d00*/  IADD3 R2, P4, R2, UR13, RZ ;  /* 0x0000000d02027c10 */ /* 0x004fca000ff9e0ff */
[----:B------:R0:W-:Y:S04]  /*11d10*/  STL [R1+0x2b4], R2 ;  /* 0x0002b40201007387 */ /* 0x0001e80000100800 */
[----:B------:R-:W-:Y:S04]  /*11d20*/  STL [R1+0x2ac], R211 ;  /* 0x0002acd301007387 */ /* 0x000fe80000100800 */
[----:B0-----:R-:W2:Y:S01]  /*11d30*/  LDL.LU R2, [R1+0x530] ;  /* 0x0005300001027983 */ /* 0x001ea20000300800 */
[----:B---3--:R-:W-:Y:S02]  /*11d40*/  IADD3.X R0, R0, UR19, RZ, P6, !PT ;  /* 0x0000001300007c10 */ /* 0x008fe4000b7fe4ff */
[----:B------:R-:W-:Y:S01]  /*11d50*/  IADD3.X R195, R195, UR19, RZ, P5, !PT ;  /* 0x00000013c3c37c10 */ /* 0x000fe2000affe4ff */
[----:B------:R-:W-:Y:S01]  /*11d60*/  STL [R1+0x280], R197 ;  /* 0x000280c501007387 */ /* 0x000fe20000100800 */
[----:B------:R-:W-:-:S02]  /*11d70*/  IADD3 R209, P5, R209, UR13, RZ ;  /* 0x0000000dd1d17c10 */ /* 0x000fc4000ffbe0ff */
[----:B------:R-:W-:Y:S01]  /*11d80*/  IADD3 R208, P6, R208, UR13, RZ ;  /* 0x0000000dd0d07c10 */ /* 0x000fe2000ffde0ff */
[----:B------:R0:W-:Y:S01]  /*11d90*/  STL [R1+0x290], R0 ;  /* 0x0002900001007387 */ /* 0x0001e20000100800 */
[----:B------:R-:W-:-:S03]  /*11da0*/  IADD3.X R207, R207, UR19, RZ, P1, !PT ;  /* 0x00000013cfcf7c10 */ /* 0x000fc60008ffe4ff */
[----:B------:R-:W-:Y:S04]  /*11db0*/  STL [R1+0x288], R195 ;  /* 0x000288c301007387 */ /* 0x000fe80000100800 */
[----:B0-----:R-:W3:Y:S04]  /*11dc0*/  LDL.LU R0, [R1+0x52c] ;  /* 0x00052c0001007983 */ /* 0x001ee80000300800 */
[----:B------:R-:W-:Y:S04]  /*11dd0*/  STL [R1+0x2bc], R209 ;  /* 0x0002bcd101007387 */ /* 0x000fe80000100800 */
[----:B------:R-:W-:Y:S04]  /*11de0*/  STL [R1+0x2c4], R208 ;  /* 0x0002c4d001007387 */ /* 0x000fe80000100800 */
[----:B------:R-:W-:Y:S04]  /*11df0*/  STS.U8 [R173+UR12+0x1d80], R177 ;  /* 0x001d80b1ad007988 */ /* 0x000fe8000800000c */
        /* <DEDUP_REMOVED lines=14> */
[----:B------:R-:W-:Y:S01]  /*11ee0*/  STS.U8 [R173+UR12+0x3b80], R206 ;  /* 0x003b80cead007988 */ /* 0x000fe2000800000c */
[----:B--2---:R-:W-:-:S05]  /*11ef0*/  IADD3.X R2, R2, UR19, RZ, P2, !PT ;  /* 0x0000001302027c10 */ /* 0x004fca00097fe4ff */
[----:B------:R0:W-:Y:S04]  /*11f00*/  STL [R1+0x2a0], R2 ;  /* 0x0002a00201007387 */ /* 0x0001e80000100800 */
[----:B------:R-:W-:Y:S04]  /*11f10*/  STL [R1+0x298], R207 ;  /* 0x000298cf01007387 */ /* 0x000fe80000100800 */
[----:B0-----:R-:W2:Y:S04]  /*11f20*/  LDL.LU R2, [R1+0x528] ;  /* 0x0005280001027983 */ /* 0x001ea80000300800 */
[----:B------:R0:W-:Y:S01]  /*11f30*/  STS.U8 [R173+UR12+0x3d80], R172 ;  /* 0x003d80acad007988 */ /* 0x0001e2000800000c */
[----:B------:R1:W-:Y:S06]  /*11f40*/  MEMBAR.ALL.CTA ;  /* 0x0000000000007992 */ /* 0x0003ec0000008000 */
[----:B-1----:R-:W1:Y:S01]  /*11f50*/  FENCE.VIEW.ASYNC.S ;  /* 0x00000000000073c6 */ /* 0x002e620000000000 */
[----:B------:R-:W-:Y:S01]  /*11f60*/  UMOV UR20, UR6 ;  /* 0x0000000600147c82 */ /* 0x000fe20008000000 */
[----:B------:R-:W-:Y:S01]  /*11f70*/  UMOV UR21, 0x80000020 ;  /* 0x8000002000157882 */ /* 0x000fe20000000000 */
[----:B------:R-:W-:Y:S01]  /*11f80*/  UMOV UR22, UR4 ;  /* 0x0000000400167c82 */ /* 0x000fe20008000000 */
[----:B------:R-:W-:Y:S01]  /*11f90*/  UMOV UR23, 0x80000020 ;  /* 0x8000002000177882 */ /* 0x000fe20000000000 */
[----:B------:R-:W-:Y:S01]  /*11fa0*/  IADD3 R174, P1, R174, UR13, RZ ;  /* 0x0000000daeae7c10 */ /* 0x000fe2000ff3e0ff */
[----:B0-----:R-:W0:Y:S08]  /*11fb0*/  LDC R172, c[0x0][0x238] ;  /* 0x00008e00ffac7b82 */ /* 0x001e300000000800 */
[----:B-1----:R-:W-:Y:S06]  /*11fc0*/  BAR.SYNC.DEFER_BLOCKING 0x0 ;  /* 0x0000000000007b1d */ /* 0x002fec0000010000 */
[----:B------:R-:W-:-:S06]  /*11fd0*/  WARPGROUP.ARRIVE ;  /* 0x00000000000079c5 */ /* 0x000fcc0000000000 */
[----:B------:R-:W-:Y:S01]  /*11fe0*/  QGMMA.64x256x32.F32.E5M2.E5M2 R24, gdesc[UR20], R24 ;  /* 0x03e00000141879f3 */ /* 0x000fe20008703818 */
[----:B------:R-:W-:Y:S02]  /*11ff0*/  IADD3.X R175, R175, UR19, RZ, P3, !PT ;  /* 0x00000013afaf7c10 */ /* 0x000fe40009ffe4ff */
[----:B---3--:R-:W-:Y:S02]  /*12000*/  IADD3.X R0, R0, UR19, RZ, P6, !PT ;  /* 0x0000001300007c10 */ /* 0x008fe4000b7fe4ff */
[----:B------:R-:W-:Y:S01]  /*12010*/  IADD3.X R212, R212, UR19, RZ, P4, !PT ;  /* 0x00000013d4d47c10 */ /* 0x000fe2000a7fe4ff */
[----:B------:R-:W-:Y:S01]  /*12020*/  STL [R1+0x2cc], R174 ;  /* 0x0002ccae01007387 */ /* 0x000fe20000100800 */
[----:B----4-:R-:W-:-:S03]  /*12030*/  IADD3.X R238, R238, UR19, RZ, P5, !PT ;  /* 0x00000013eeee7c10 */ /* 0x010fc6000affe4ff */
[----:B------:R-:W-:Y:S04]  /*12040*/  STL [R1+0x2a8], R175 ;  /* 0x0002a8af01007387 */ /* 0x000fe80000100800 */
[----:B------:R-:W-:Y:S04]  /*12050*/  STL [R1+0x2c0], R0 ;  /* 0x0002c00001007387 */ /* 0x000fe80000100800 */
[----:B------:R-:W-:Y:S04]  /*12060*/  STL [R1+0x2b0], R212 ;  /* 0x0002b0d401007387 */ /* 0x000fe80000100800 */
[----:B------:R-:W-:Y:S01]  /*12070*/  STL [R1+0x2b8], R238 ;  /* 0x0002b8ee01007387 */ /* 0x000fe20000100800 */
[----:B--2---:R-:W-:-:S05]  /*12080*/  IADD3.X R2, R2, UR19, RZ, P1, !PT ;  /* 0x0000001302027c10 */ /* 0x004fca0008ffe4ff */
[----:B------:R-:W-:Y:S01]  /*12090*/  QGMMA.64x256x32.F32.E5M2.E5M2 R24, gdesc[UR8], R24, gsb0 ;  /* 0x03e00000081879f3 */ /* 0x000fe20008003818 */
[----:B------:R1:W-:Y:S04]  /*120a0*/  STL [R1+0x2c8], R2 ;  /* 0x0002c80201007387 */ /* 0x0003e80000100800 */
[----:B-1----:R1:W5:Y:S01]  /*120b0*/  LDL.LU R2, [R1+0x524] ;  /* 0x0005240001027983 */ /* 0x0023620000300800 */
[----:B------:R-:W2:Y:S01]  /*120c0*/  S2R R0, SR_TID.X ;  /* 0x0000000000007919 */ /* 0x000ea20000002100 */
[----:B0-----:R-:W-:Y:S02]  /*120d0*/  IMAD.SHL.U32 R172, R172, 0x40, RZ ;  /* 0x00000040acac7824 */ /* 0x001fe400078e00ff */
[----:B------:R-:W-:-:S03]  /*120e0*/  VIADD R5, R5, 0xffffffff ;  /* 0xffffffff05057836 */ /* 0x000fc60000000000 */
[----:B------:R-:W-:-:S04]  /*120f0*/  IADD3 R171, P0, R172, R171, RZ ;  /* 0x000000abacab7210 */ /* 0x000fc80007f1e0ff */
[----:B------:R-:W-:Y:S02]  /*12100*/  LEA.HI.X.SX32 R3, R172, R3, 0x1, P0 ;  /* 0x00000003ac037211 */ /* 0x000fe400000f0eff */
[----:B------:R-:W-:Y:S01]  /*12110*/  ISETP.NE.U32.AND P0, PT, R5, RZ, PT ;  /* 0x000000ff0500720c */ /* 0x000fe20003f05070 */
[----:B------:R-:W-:Y:S01]  /*12120*/  UIADD3 UR16, UR16, -0x40, URZ ;  /* 0xffffffc010107890 */ /* 0x000fe2000fffe03f */
[----:B--2---:R-:W-:-:S04]  /*12130*/  SHF.R.U32.HI R0, RZ, 0x6, R0 ;  /* 0x00000006ff007819 */ /* 0x004fc80000011600 */
[----:B------:R-:W-:Y:S01]  /*12140*/  SGXT.U32 R0, R0, 0x1 ;  /* 0x000000010000781a */ /* 0x000fe20000000000 */
[----:B------:R-:W-:-:S06]  /*12150*/  WARPGROUP.DEPBAR.LE gsb0, 0x0 ;  /* 0x00008000000079c5 */ /* 0x000fcc0000010000 */
[----:B-1----:R-:W-:Y:S05]  /*12160*/  @P0 BRA `(.L_x_2) ;  /* 0xffffff8c00b80947 */ /* 0x002fea000383ffff */
.L_x_1:
[----:B------:R-:W2:Y:S01]  /*12170*/  LDL.LU R177, [R1+0x2d4] ;  /* 0x0002d40001b17983 */ /* 0x000ea20000300800 */
[----:B------:R-:W0:Y:S01]  /*12180*/  S2R R178, SR_TID.X ;  /* 0x0000000000b27919 */ /* 0x000e220000002100 */
[----:B------:R-:W-:Y:S01]  /*12190*/  F2FP.SATFINITE.E5M2.F32.PACK_AB_MERGE_C R40, R41, R40, RZ ;  /* 0x000000282928723e */ /* 0x000fe200048060ff */
[----:B------:R-:W-:Y:S01]  /*121a0*/  ULDC.64 UR4, c[0x0][0x228] ;  /* 0x00008a0000047ab9 */ /* 0x000fe20000000a00 */
[----:B------:R-:W-:Y:S01]  /*121b0*/  F2FP.SATFINITE.E5M2.F32.PACK_AB_MERGE_C R44, R45, R44, RZ ;  /* 0x0000002c2d2c723e */ /* 0x000fe200048060ff */
[----:B------:R-:W3:Y:S01]  /*121c0*/  LDL.LU R176, [R1+0x3c4] ;  /* 0x0003c40001b07983 */ /* 0x000ee20000300800 */
[----:B------:R-:W-:Y:S01]  /*121d0*/  F2FP.SATFINITE.E5M2.F32.PACK_AB_MERGE_C R48, R49, R48, RZ ;  /* 0x000000303130723e */ /* 0x000fe200048060ff */
[----:B------:R-:W-:Y:S02]  /*121e0*/  ULDC UR6, c[0x0][0x22c] ;  /* 0x00008b0000067ab9 */ /* 0x000fe40000000800 */
[----:B------:R-:W4:Y:S01]  /*121f0*/  LDL.LU R175, [R1+0x4f0] ;  /* 0x0004f00001af7983 */ /* 0x000f220000300800 */
[----:B------:R-:W-:-:S02]  /*12200*/  LOP3.LUT R40, R40, 0xffff, RZ, 0xc0, !PT ;  /* 0x0000ffff28287812 */ /* 0x000fc400078ec0ff */
[----:B-1----:R-:W-:Y:S01]  /*12210*/  LOP3.LUT R17, R44, 0xffff, RZ, 0xc0, !PT ;  /* 0x0000ffff2c117812 */ /* 0x002fe200078ec0ff */
[----:B------:R-:W2:Y:S01]  /*12220*/  LDL.LU R174, [R1+0x3c0] ;  /* 0x0003c00001ae7983 */ /* 0x000ea20000300800 */
[----:B------:R-:W-:Y:S02]  /*12230*/  LOP3.LUT R48, R48, 0xffff, RZ, 0xc0, !PT ;  /* 0x0000ffff30307812 */ /* 0x000fe400078ec0ff */
[----:B------:R-:W-:Y:S01]  /*12240*/  F2FP.SATFINITE.E5M2.F32.PACK_AB_MERGE_C R72, R73, R72, RZ ;  /* 0x000000484948723e */ /* 0x000fe200048060ff */
[----:B------:R-:W2:Y:S01]  /*12250*/  LDL.LU R173, [R1+0x3bc] ;  /* 0x0003bc0001ad7983 */ /* 0x000ea20000300800 */
[----:B------:R-:W-:Y:S02]  /*12260*/  F2FP.SATFINITE.E5M2.F32.PACK_AB_MERGE_C R76, R77, R76, RZ ;  /* 0x0000004c4d4c723e */ /* 0x000fe400048060ff */
[----:B------:R-:W-:Y:S01]  /*12270*/  F2FP.SATFINITE.E5M2.F32.PACK_AB_MERGE_C R80, R81, R80, RZ ;  /* 0x000000505150723e */ /* 0x000fe200048060ff */
[----:B------:R-:W3:Y:S01]  /*12280*/  LDL.LU R172, [R1+0x2d0] ;  /* 0x0002d00001ac7983 */ /* 0x000ee20000300800 */
[----:B------:R-:W-:-:S02]  /*12290*/  F2FP.SATFINITE.E5M2.F32.PACK_AB_MERGE_C R26, R27, R26, RZ ;  /* 0x0000001a1b1a723e */ /* 0x000fc400048060ff */
[----:B------:R-:W-:Y:S01]  /*122a0*/  PRMT R9, R48, 0x3340, R1 ;  /* 0x0000334030097816 */ /* 0x000fe20000000001 */
[----:B------:R-:W2:Y:S01]  /*122b0*/  LDL.LU R155, [R1+0x4a8] ;  /* 0x0004a800019b7983 */ /* 0x000ea20000300800 */
[----:B------:R-:W-:Y:S02]  /*122c0*/  PRMT R12, R40, 0x3340, R17 ;  /* 0x00003340280c7816 */ /* 0x000fe40000000011 */
[----:B------:R-:W-:Y:S01]  /*122d0*/  LOP3.LUT R72, R72, 0xffff, RZ, 0xc0, !PT ;  /* 0x0000ffff48487812 */ /* 0x000fe200078ec0ff */
[----:B------:R-:W2:Y:S01]  /*122e0*/  LDL.LU R152, [R1+0x4a4] ;  /* 0x0004a40001987983 */ /* 0x000ea20000300800 */
[----:B------:R-:W-:Y:S02]  /*122f0*/  LOP3.LUT R27, R76, 0xffff, RZ, 0xc0, !PT ;  /* 0x0000ffff4c1b7812 */ /* 0x000fe400078ec0ff */
[----:B------:R-:W-:Y:S01]  /*12300*/  LOP3.LUT R80, R80, 0xffff, RZ, 0xc0, !PT ;  /* 0x0000ffff50507812 */ /* 0x000fe200078ec0ff */
[C---:B0-----:R-:W-:Y:S01]  /*12310*/  IMAD.SHL.U32 R0, R178.reuse, 0x10, RZ ;  /* 0x00000010b2007824 */ /* 0x041fe200078e00ff */
[----:B------:R-:W-:Y:S01]  /*12320*/  F2FP.SATFINITE.E5M2.F32.PACK_AB_MERGE_C R24, R25, R24, RZ ;  /* 0x000000181918723e */ /* 0x000fe200048060ff */
[----:B------:R-:W-:Y:S01]  /*12330*/  IMAD.SHL.U32 R3, R178, 0x80, RZ ;  /* 0x00000080b2037824 */ /* 0x000fe200078e00ff */
[----:B------:R-:W-:Y:S01]  /*12340*/  F2FP.SATFINITE.E5M2.F32.PACK_AB_MERGE_C R28, R29, R28, RZ ;  /* 0x0000001c1d1c723e */ /* 0x000fe200048060ff */
[----:B------:R-:W2:Y:S01]  /*12350*/  LDL.LU R153, [R1+0x4f4] ;  /* 0x0004f40001997983 */ /* 0x000ea20000300800 */
[----:B------:R-:W-:-:S02]  /*12360*/  LOP3.LUT R0, R0, 0x70, RZ, 0xc0, !PT ;  /* 0x0000007000007812 */ /* 0x000fc400078ec0ff */
[----:B------:R-:W-:Y:S01]  /*12370*/  LOP3.LUT R3, R3, 0x400, RZ, 0xc0, !PT ;  /* 0x0000040003037812 */ /* 0x000fe200078ec0ff */
[----:B------:R-:W2:Y:S01]  /*12380*/  LDL.LU R154, [R1+0x4f8] ;  /* 0x0004f800019a7983 */ /* 0x000ea20000300800 */
[----:B------:R-:W-:Y:S02]  /*12390*/  F2FP.SATFINITE.E5M2.F32.PACK_AB_MERGE_C R88, R89, R88, RZ ;  /* 0x000000585958723e */ /* 0x000fe400048060ff */
[----:B------:R-:W-:Y:S02]  /*123a0*/  F2FP.SATFINITE.E5M2.F32.PACK_AB_MERGE_C R92, R93, R92, RZ ;  /* 0x0000005c5d5c723e */ /* 0x000fe400048060ff */
[----:B------:R-:W-:Y:S02]  /*123b0*/  F2FP.SATFINITE.E5M2.F32.PACK_AB_MERGE_C R96, R97, R96, RZ ;  /* 0x000000606160723e */ /* 0x000fe400048060ff */
[----:B------:R-:W-:Y:S02]  /*123c0*/  F2FP.SATFINITE.E5M2.F32.PACK_AB_MERGE_C R106, R107, R106, RZ ;  /* 0x0000006a6b6a723e */ /* 0x000fe400048060ff */
[----:B------:R-:W-:-:S02]  /*123d0*/  F2FP.SATFINITE.E5M2.F32.PACK_AB_MERGE_C R110, R111, R110, RZ ;  /* 0x0000006e6f6e723e */ /* 0x000fc400048060ff */
[----:B------:R-:W-:Y:S02]  /*123e0*/  F2FP.SATFINITE.E5M2.F32.PACK_AB_MERGE_C R114, R115, R114, RZ ;  /* 0x000000727372723e */ /* 0x000fe400048060ff */
[----:B------:R-:W-:Y:S02]  /*123f0*/  F2FP.SATFINITE.E5M2.F32.PACK_AB_MERGE_C R32, R33, R32, RZ ;  /* 0x000000202120723e */ /* 0x000fe400048060ff */
[----:B------:R-:W-:Y:S02]  /*12400*/  F2FP.SATFINITE.E5M2.F32.PACK_AB_MERGE_C R30, R31, R30, RZ ;  /* 0x0000001e1f1e723e */ /* 0x000fe400048060ff */
[----:B------:R-:W-:Y:S02]  /*12410*/  PRMT R12, R12, 0x5410, R9 ;  /* 0x000054100c0c7816 */ /* 0x000fe40000000009 */
[----:B------:R-:W-:Y:S02]  /*12420*/  F2FP.SATFINITE.E5M2.F32.PACK_AB_MERGE_C R34, R35, R34, RZ ;  /* 0x000000222322723e */ /* 0x000fe400048060ff */
[----:B------:R-:W-:-:S02]  /*12430*/  F2FP.SATFINITE.E5M2.F32.PACK_AB_MERGE_C R38, R39, R38, RZ ;  /* 0x000000262726723e */ /* 0x000fc400048060ff */
[----:B------:R-:W-:Y:S02]  /*12440*/  IADD3 R3, R3, UR12, R0 ;  /* 0x0000000c03037c10 */ /* 0x000fe4000fffe000 */
[----:B------:R-:W-:Y:S02]  /*12450*/  PRMT R18, R80, 0x3340, R1 ;  /* 0x0000334050127816 */ /* 0x000fe40000000001 */
[----:B------:R-:W-:Y:S02]  /*12460*/  PRMT R9, R72, 0x3340, R27 ;  /* 0x0000334048097816 */ /* 0x000fe4000000001b */
[----:B------:R-:W-:Y:S02]  /*12470*/  LOP3.LUT R4, R24, 0xffff, RZ, 0xc0, !PT ;  /* 0x0000ffff18047812 */ /* 0x000fe400078ec0ff */
[----:B------:R-:W-:Y:S02]  /*12480*/  LOP3.LUT R15, R28, 0xffff, RZ, 0xc0, !PT ;  /* 0x0000ffff1c0f7812 */ /* 0x000fe400078ec0ff */
[----:B------:R-:W-:-:S02]  /*12490*/  LOP3.LUT R88, R88, 0xffff, RZ, 0xc0, !PT ;  /* 0x0000ffff58587812 */ /* 0x000fc400078ec0ff */
[----:B------:R-:W-:Y:S02]  /*124a0*/  LOP3.LUT R33, R92, 0xffff, RZ, 0xc0, !PT ;  /* 0x0000ffff5c217812 */ /* 0x000fe400078ec0ff */
[----:B------:R-:W-:Y:S02]  /*124b0*/  LOP3.LUT R96, R96, 0xffff, RZ, 0xc0, !PT ;  /* 0x0000ffff60607812 */ /* 0x000fe400078ec0ff */
[----:B------:R-:W-:Y:S02]  /*124c0*/  LOP3.LUT R106, R106, 0xffff, RZ, 0xc0, !PT ;  /* 0x0000ffff6a6a7812 */ /* 0x000fe400078ec0ff */
[----:B------:R-:W-:Y:S02]  /*124d0*/  LOP3.LUT R39, R110, 0xffff, RZ, 0xc0, !PT ;  /* 0x0000ffff6e277812 */ /* 0x000fe400078ec0ff */
[----:B------:R-:W-:Y:S02]  /*124e0*/  LOP3.LUT R114, R114, 0xffff, RZ, 0xc0, !PT ;  /* 0x0000ffff72727812 */ /* 0x000fe400078ec0ff */
[----:B------:R-:W-:-:S02]  /*124f0*/  F2FP.SATFINITE.E5M2.F32.PACK_AB_MERGE_C R120, R121, R120, RZ ;  /* 0x000000787978723e */ /* 0x000fc400048060ff */
[----:B------:R-:W-:Y:S02]  /*12500*/  F2FP.SATFINITE.E5M2.F32.PACK_AB_MERGE_C R124, R125, R124, RZ ;  /* 0x0000007c7d7c723e */ /* 0x000fe400048060ff */
[----:B------:R-:W-:Y:S02]  /*12510*/  F2FP.SATFINITE.E5M2.F32.PACK_AB_MERGE_C R128, R129, R128, RZ ;  /* 0x000000808180723e */ /* 0x000fe400048060ff */
[----:B------:R-:W-:Y:S02]  /*12520*/  LOP3.LUT R16, R32, 0xffff, RZ, 0xc0, !PT ;  /* 0x0000ffff20107812 */ /* 0x000fe400078ec0ff */
[----:B------:R-:W-:Y:S02]  /*12530*/  LOP3.LUT R7, R26, 0xffff, RZ, 0xc0, !PT ;  /* 0x0000ffff1a077812 */ /* 0x000fe400078ec0ff */
[----:B------:R-:W-:Y:S02]  /*12540*/  LOP3.LUT R30, R30, 0xffff, RZ, 0xc0, !PT ;  /* 0x0000ffff1e1e7812 */ /* 0x000fe400078ec0ff */
[----:B------:R-:W-:-:S02]  /*12550*/  LOP3.LUT R34, R34, 0xffff, RZ, 0xc0, !PT ;  /* 0x0000ffff22227812 */ /* 0x000fc400078ec0ff */
[----:B------:R-:W-:Y:S02]  /*12560*/  PRMT R9, R9, 0x5410, R18 ;  /* 0x0000541009097816 */ /* 0x000fe40000000012 */
[----:B------:R-:W-:Y:S02]  /*12570*/  PRMT R5, R4, 0x3340, R15 ;  /* 0x0000334004057816 */ /* 0x000fe4000000000f */
[--C-:B------:R-:W-:Y:S02]  /*12580*/  PRMT R18, R96, 0x3340, R1.reuse ;  /* 0x0000334060127816 */ /* 0x100fe40000000001 */
[----:B------:R-:W-:Y:S02]  /*12590*/  PRMT R29, R114, 0x3340, R1 ;  /* 0x00003340721d7816 */ /* 0x000fe40000000001 */
[----:B------:R-:W-:Y:S02]  /*125a0*/  PRMT R25, R88, 0x3340, R33 ;  /* 0x0000334058197816 */ /* 0x000fe40000000021 */
[----:B------:R-:W-:-:S02]  /*125b0*/  PRMT R26, R106, 0x3340, R39 ;  /* 0x000033406a1a7816 */ /* 0x000fc40000000027 */
[----:B------:R-:W-:Y:S02]  /*125c0*/  PRMT R6, R16, 0x3340, R1 ;  /* 0x0000334010067816 */ /* 0x000fe40000000001 */
[----:B------:R-:W-:Y:S02]  /*125d0*/  LOP3.LUT R120, R120, 0xffff, RZ, 0xc0, !PT ;  /* 0x0000ffff78787812 */ /* 0x000fe400078ec0ff */
[----:B------:R-:W-:Y:S02]  /*125e0*/  LOP3.LUT R41, R124, 0xffff, RZ, 0xc0, !PT ;  /* 0x0000ffff7c297812 */ /* 0x000fe400078ec0ff */
[----:B------:R-:W-:Y:S02]  /*125f0*/  LOP3.LUT R128, R128, 0xffff, RZ, 0xc0, !PT ;  /* 0x0000ffff80807812 */ /* 0x000fe400078ec0ff */
[----:B------:R-:W-:Y:S02]  /*12600*/  SHF.R.U32.HI R4, RZ, 0x8, R4 ;  /* 0x00000008ff047819 */ /* 0x000fe40000011604 */
[----:B------:R-:W-:-:S02]  /*12610*/  SHF.R.U32.HI R15, RZ, 0x8, R15 ;  /* 0x00000008ff0f7819 */ /* 0x000fc4000001160f */
[----:B------:R-:W-:Y:S02]  /*12620*/  SHF.R.U32.HI R16, RZ, 0x8, R16 ;  /* 0x00000008ff107819 */ /* 0x000fe40000011610 */
[----:B------:R-:W-:Y:S02]  /*12630*/  PRMT R8, R34, 0x3340, R1 ;  /* 0x0000334022087816 */ /* 0x000fe40000000001 */
[----:B------:R-:W-:Y:S02]  /*12640*/  PRMT R25, R25, 0x5410, R18 ;  /* 0x0000541019197816 */ /* 0x000fe40000000012 */
[----:B------:R-:W-:Y:S02]  /*12650*/  PRMT R26, R26, 0x5410, R29 ;  /* 0x000054101a1a7816 */ /* 0x000fe4000000001d */
[----:B------:R-:W-:Y:S02]  /*12660*/  SHF.R.U32.HI R34, RZ, 0x8, R34 ;  /* 0x00000008ff227819 */ /* 0x000fe40000011622 */
[----:B------:R-:W-:-:S02]  /*12670*/  PRMT R18, R128, 0x3340, R1 ;  /* 0x0000334080127816 */ /* 0x000fc40000000001 */
[----:B------:R-:W-:Y:S02]  /*12680*/  PRMT R29, R120, 0x3340, R41 ;  /* 0x00003340781d7816 */ /* 0x000fe40000000029 */
[----:B------:R-:W-:Y:S02]  /*12690*/  LOP3.LUT R15, R15, 0xffff, RZ, 0xc0, !PT ;  /* 0x0000ffff0f0f7812 */ /* 0x000fe400078ec0ff */
[----:B------:R-:W-:Y:S02]  /*126a0*/  LOP3.LUT R4, R4, 0xffff, RZ, 0xc0, !PT ;  /* 0x0000ffff04047812 */ /* 0x000fe400078ec0ff */
[----:B------:R-:W-:Y:S02]  /*126b0*/  SHF.R.U32.HI R48, RZ, 0x8, R48 ;  /* 0x00000008ff307819 */ /* 0x000fe40000011630 */
[----:B------:R-:W-:Y:S02]  /*126c0*/  LOP3.LUT R16, R16, 0xffff, RZ, 0xc0, !PT ;  /* 0x0000ffff10107812 */ /* 0x000fe400078ec0ff */
[----:B------:R-:W-:-:S02]  /*126d0*/  LOP3.LUT R34, R34, 0xffff, RZ, 0xc0, !PT ;  /* 0x0000ffff22227812 */ /* 0x000fc400078ec0ff */
[----:B------:R-:W-:Y:S02]  /*126e0*/  PRMT R29, R29, 0x5410, R18 ;  /* 0x000054101d1d7816 */ /* 0x000fe40000000012 */
[----:B------:R-:W-:Y:S02]  /*126f0*/  PRMT R15, R4, 0x3340, R15 ;  /* 0x00003340040f7816 */ /* 0x000fe4000000000f */
[----:B------:R-:W-:Y:S02]  /*12700*/  F2FP.SATFINITE.E5M2.F32.PACK_AB_MERGE_C R42, R43, R42, RZ ;  /* 0x0000002a2b2a723e */ /* 0x000fe400048060ff */
[----:B------:R-:W-:Y:S02]  /*12710*/  F2FP.SATFINITE.E5M2.F32.PACK_AB_MERGE_C R46, R47, R46, RZ ;  /* 0x0000002e2f2e723e */ /* 0x000fe400048060ff */
[----:B------:R-:W-:Y:S02]  /*12720*/  F2FP.SATFINITE.E5M2.F32.PACK_AB_MERGE_C R50, R51, R50, RZ ;  /* 0x000000323332723e */ /* 0x000fe400048060ff */
[----:B------:R-:W-:-:S02]  /*12730*/  PRMT R4, R16, 0x3340, R1 ;  /* 0x0000334010047816 */ /* 0x000fc40000000001 */
[----:B------:R-:W-:Y:S02]  /*12740*/  LOP3.LUT R18, R48, 0xffff, RZ, 0xc0, !PT ;  /* 0x0000ffff30127812 */ /* 0x000fe400078ec0ff */
[----:B------:R-:W0:Y:S01]  /*12750*/  S2R R48, SR_TID.X ;  /* 0x0000000000307919 */ /* 0x000e220000002100 */
[----:B------:R-:W-:Y:S02]  /*12760*/  F2FP.SATFINITE.E5M2.F32.PACK_AB_MERGE_C R36, R37, R36, RZ ;  /* 0x000000242524723e */ /* 0x000fe400048060ff */
[----:B------:R-:W-:Y:S02]  /*12770*/  F2FP.SATFINITE.E5M2.F32.PACK_AB_MERGE_C R56, R57, R56, RZ ;  /* 0x000000383938723e */ /* 0x000fe400048060ff */
[----:B------:R-:W-:Y:S02]  /*12780*/  F2FP.SATFINITE.E5M2.F32.PACK_AB_MERGE_C R58, R59, R58, RZ ;  /* 0x0000003a3b3a723e */ /* 0x000fe400048060ff */
[----:B------:R-:W-:Y:S02]  /*12790*/  F2FP.SATFINITE.E5M2.F32.PACK_AB_MERGE_C R60, R61, R60, RZ ;  /* 0x0000003c3d3c723e */ /* 0x000fe400048060ff */
[----:B------:R-:W-:-:S02]  /*127a0*/  F2FP.SATFINITE.E5M2.F32.PACK_AB_MERGE_C R62, R63, R62, RZ ;  /* 0x0000003e3f3e723e */ /* 0x000fc400048060ff */
[----:B------:R-:W-:Y:S02]  /*127b0*/  F2FP.SATFINITE.E5M2.F32.PACK_AB_MERGE_C R64, R65, R64, RZ ;  /* 0x000000404140723e */ /* 0x000fe400048060ff */
[----:B------:R-:W-:Y:S02]  /*127c0*/  F2FP.SATFINITE.E5M2.F32.PACK_AB_MERGE_C R66, R67, R66, RZ ;  /* 0x000000424342723e */ /* 0x000fe400048060ff */
[----:B------:R-:W-:Y:S02]  /*127d0*/  LOP3.LUT R42, R42, 0xffff, RZ, 0xc0, !PT ;  /* 0x0000ffff2a2a7812 */ /* 0x000fe400078ec0ff */
[----:B------:R-:W-:Y:S02]  /*127e0*/  LOP3.LUT R19, R46, 0xffff, RZ, 0xc0, !PT ;  /* 0x0000ffff2e137812 */ /* 0x000fe400078ec0ff */
[----:B------:R-:W-:Y:S02]  /*127f0*/  LOP3.LUT R50, R50, 0xffff, RZ, 0xc0, !PT ;  /* 0x0000ffff32327812 */ /* 0x000fe400078ec0ff */
[----:B------:R-:W-:-:S02]  /*12800*/  F2FP.SATFINITE.E5M2.F32.PACK_AB_MERGE_C R74, R75, R74, RZ ;  /* 0x0000004a4b4a723e */ /* 0x000fc400048060ff */
[----:B------:R-:W-:Y:S02]  /*12810*/  F2FP.SATFINITE.E5M2.F32.PACK_AB_MERGE_C R78, R79, R78, RZ ;  /* 0x0000004e4f4e723e */ /* 0x000fe400048060ff */
[----:B------:R-:W-:Y:S02]  /*12820*/  F2FP.SATFINITE.E5M2.F32.PACK_AB_MERGE_C R82, R83, R82, RZ ;  /* 0x000000525352723e */ /* 0x000fe400048060ff */
[----:B------:R-:W-:Y:S02]  /*12830*/  PRMT R5, R5, 0x5410, R6 ;  /* 0x0000541005057816 */ /* 0x000fe40000000006 */
[----:B------:R-:W-:Y:S02]  /*12840*/  LOP3.LUT R36, R36, 0xffff, RZ, 0xc0, !PT ;  /* 0x0000ffff24247812 */ /* 0x000fe400078ec0ff */
[----:B------:R-:W-:Y:S02]  /*12850*/  PRMT R11, R50, 0x3340, R1 ;  /* 0x00003340320b7816 */ /* 0x000fe40000000001 */
[----:B------:R-:W-:-:S02]  /*12860*/  PRMT R10, R42, 0x3340, R19 ;  /* 0x000033402a0a7816 */ /* 0x000fc40000000013 */
[----:B------:R-:W-:Y:S02]  /*12870*/  LOP3.LUT R56, R56, 0xffff, RZ, 0xc0, !PT ;  /* 0x0000ffff38387812 */ /* 0x000fe400078ec0ff */
[----:B------:R-:W-:Y:S02]  /*12880*/  LOP3.LUT R58, R58, 0xffff, RZ, 0xc0, !PT ;  /* 0x0000ffff3a3a7812 */ /* 0x000fe400078ec0ff */
[----:B------:R-:W-:Y:S02]  /*12890*/  LOP3.LUT R21, R60, 0xffff, RZ, 0xc0, !PT ;  /* 0x0000ffff3c157812 */ /* 0x000fe400078ec0ff */
[----:B------:R-:W-:Y:S02]  /*128a0*/  LOP3.LUT R23, R62, 0xffff, RZ, 0xc0, !PT ;  /* 0x0000ffff3e177812 */ /* 0x000fe400078ec0ff */
[----:B------:R-:W-:Y:S02]  /*128b0*/  LOP3.LUT R64, R64, 0xffff, RZ, 0xc0, !PT ;  /* 0x0000ffff40407812 */ /* 0x000fe400078ec0ff */
[----:B------:R-:W-:-:S02]  /*128c0*/  LOP3.LUT R66, R66, 0xffff, RZ, 0xc0, !PT ;  /* 0x0000ffff42427812 */ /* 0x000fc400078ec0ff */
[----:B------:R-:W-:Y:S02]  /*128d0*/  PRMT R15, R15, 0x5410, R4 ;  /* 0x000054100f0f7816 */ /* 0x000fe40000000004 */
[----:B------:R-:W-:Y:S02]  /*128e0*/  F2FP.SATFINITE.E5M2.F32.PACK_AB_MERGE_C R104, R105, R104, RZ ;  /* 0x000000686968723e */ /* 0x000fe400048060ff */
[----:B------:R-:W-:Y:S02]  /*128f0*/  F2FP.SATFINITE.E5M2.F32.PACK_AB_MERGE_C R108, R109, R108, RZ ;  /* 0x0000006c6d6c723e */ /* 0x000fe400048060ff */
[----:B------:R-:W-:Y:S02]  /*12900*/  F2FP.SATFINITE.E5M2.F32.PACK_AB_MERGE_C R112, R113, R112, RZ ;  /* 0x000000707170723e */ /* 0x000fe400048060ff */
[----:B------:R-:W-:Y:S02]  /*12910*/  LOP3.LUT R74, R74, 0xffff, RZ, 0xc0, !PT ;  /* 0x0000ffff4a4a7812 */ /* 0x000fe400078ec0ff */
[----:B------:R-:W-:-:S02]  /*12920*/  LOP3.LUT R31, R78, 0xffff, RZ, 0xc0, !PT ;  /* 0x0000ffff4e1f7812 */ /* 0x000fc400078ec0ff */
[----:B------:R-:W-:Y:S02]  /*12930*/  LOP3.LUT R82, R82, 0xffff, RZ, 0xc0, !PT ;  /* 0x0000ffff52527812 */ /* 0x000fe400078ec0ff */
[----:B------:R-:W-:Y:S02]  /*12940*/  F2FP.SATFINITE.E5M2.F32.PACK_AB_MERGE_C R90, R91, R90, RZ ;  /* 0x0000005a5b5a723e */ /* 0x000fe400048060ff */
[----:B------:R-:W-:Y:S02]  /*12950*/  F2FP.SATFINITE.E5M2.F32.PACK_AB_MERGE_C R94, R95, R94, RZ ;  /* 0x0000005e5f5e723e */ /* 0x000fe400048060ff */
[----:B------:R-:W-:Y:S02]  /*12960*/  F2FP.SATFINITE.E5M2.F32.PACK_AB_MERGE_C R98, R99, R98, RZ ;  /* 0x000000626362723e */ /* 0x000fe400048060ff */
[----:B------:R-:W-:Y:S02]  /*12970*/  PRMT R4, R5, 0x4210, R36 ;  /* 0x0000421005047816 */ /* 0x000fe40000000024 */
[----:B------:R-:W-:-:S02]  /*12980*/  PRMT R10, R10, 0x5410, R11 ;  /* 0x000054100a0a7816 */ /* 0x000fc4000000000b */
[----:B------:R-:W-:Y:S02]  /*12990*/  PRMT R14, R56, 0x3340, R21 ;  /* 0x00003340380e7816 */ /* 0x000fe40000000015 */
[----:B------:R-:W-:Y:S02]  /*129a0*/  PRMT R13, R58, 0x3340, R23 ;  /* 0x000033403a0d7816 */ /* 0x000fe40000000017 */
[----:B------:R-:W-:Y:S02]  /*129b0*/  PRMT R5, R15, 0x5210, R36 ;  /* 0x000052100f057816 */ /* 0x000fe40000000024 */
[----:B------:R-:W-:Y:S02]  /*129c0*/  PRMT R20, R82, 0x3340, R1 ;  /* 0x0000334052147816 */ /* 0x000fe40000000001 */
[----:B------:R-:W-:Y:S02]  /*129d0*/  PRMT R11, R74, 0x3340, R31 ;  /* 0x000033404a0b7816 */ /* 0x000fe4000000001f */
[----:B------:R-:W-:-:S02]  /*129e0*/  LOP3.LUT R104, R104, 0xffff, RZ, 0xc0, !PT ;  /* 0x0000ffff68687812 */ /* 0x000fc400078ec0ff */
[----:B------:R-:W-:Y:S02]  /*129f0*/  LOP3.LUT R37, R108, 0xffff, RZ, 0xc0, !PT ;  /* 0x0000ffff6c257812 */ /* 0x000fe400078ec0ff */
[----:B------:R-:W-:Y:S02]  /*12a00*/  LOP3.LUT R112, R112, 0xffff, RZ, 0xc0, !PT ;  /* 0x0000ffff70707812 */ /* 0x000fe400078ec0ff */
[----:B------:R-:W-:Y:S02]  /*12a10*/  F2FP.SATFINITE.E5M2.F32.PACK_AB_MERGE_C R122, R123, R122, RZ ;  /* 0x0000007a7b7a723e */ /* 0x000fe400048060ff */
[----:B------:R-:W-:Y:S02]  /*12a20*/  F2FP.SATFINITE.E5M2.F32.PACK_AB_MERGE_C R126, R127, R126, RZ ;  /* 0x0000007e7f7e723e */ /* 0x000fe400048060ff */
[----:B------:R-:W-:Y:S02]  /*12a30*/  F2FP.SATFINITE.E5M2.F32.PACK_AB_MERGE_C R130, R131, R130, RZ ;  /* 0x000000828382723e */ /* 0x000fe400048060ff */
[----:B------:R-:W-:-:S02]  /*12a40*/  LOP3.LUT R90, R90, 0xffff, RZ, 0xc0, !PT ;  /* 0x0000ffff5a5a7812 */ /* 0x000fc400078ec0ff */
[----:B------:R-:W-:Y:S02]  /*12a50*/  LOP3.LUT R35, R94, 0xffff, RZ, 0xc0, !PT ;  /* 0x0000ffff5e237812 */ /* 0x000fe400078ec0ff */
[----:B------:R-:W-:Y:S02]  /*12a60*/  LOP3.LUT R98, R98, 0xffff, RZ, 0xc0, !PT ;  /* 0x0000ffff62627812 */ /* 0x000fe400078ec0ff */
[----:B------:R-:W-:Y:S02]  /*12a70*/  F2FP.SATFINITE.E5M2.F32.PACK_AB_MERGE_C R136, R137, R136, RZ ;  /* 0x000000888988723e */ /* 0x000fe400048060ff */
[----:B------:R-:W-:Y:S02]  /*12a80*/  F2FP.SATFINITE.E5M2.F32.PACK_AB_MERGE_C R138, R139, R138, RZ ;  /* 0x0000008a8b8a723e */ /* 0x000fe400048060ff */
[----:B------:R-:W-:Y:S02]  /*12a90*/  F2FP.SATFINITE.E5M2.F32.PACK_AB_MERGE_C R140, R141, R140, RZ ;  /* 0x0000008c8d8c723e */ /* 0x000fe400048060ff */
[----:B------:R-:W-:-:S02]  /*12aa0*/  F2FP.SATFINITE.E5M2.F32.PACK_AB_MERGE_C R142, R143, R142, RZ ;  /* 0x0000008e8f8e723e */ /* 0x000fc400048060ff */
[----:B------:R-:W-:Y:S02]  /*12ab0*/  F2FP.SATFINITE.E5M2.F32.PACK_AB_MERGE_C R144, R145, R144, RZ ;  /* 0x000000909190723e */ /* 0x000fe400048060ff */
[----:B------:R-:W-:Y:S02]  /*12ac0*/  F2FP.SATFINITE.E5M2.F32.PACK_AB_MERGE_C R146, R147, R146, RZ ;  /* 0x000000929392723e */ /* 0x000fe400048060ff */
        /* <DEDUP_REMOVED lines=9> */
[----:B------:R-:W-:-:S02]  /*12b60*/  LOP3.LUT R146, R146, 0xffff, RZ, 0xc0, !PT ;  /* 0x0000ffff92927812 */ /* 0x000fc400078ec0ff */
[----:B------:R-:W-:Y:S02]  /*12b70*/  PRMT R28, R122, 0x3340, R43 ;  /* 0x000033407a1c7816 */ /* 0x000fe4000000002b */
[--C-:B------:R-:W-:Y:S02]  /*12b80*/  PRMT R49, R144, 0x3340, R1.reuse ;  /* 0x0000334090317816 */ /* 0x100fe40000000001 */
[----:B------:R-:W-:Y:S02]  /*12b90*/  PRMT R51, R146, 0x3340, R1 ;  /* 0x0000334092337816 */ /* 0x000fe40000000001 */
[----:B------:R-:W-:Y:S02]  /*12ba0*/  PRMT R32, R136, 0x3340, R45 ;  /* 0x0000334088207816 */ /* 0x000fe4000000002d */
[----:B------:R-:W-:Y:S02]  /*12bb0*/  SHF.R.U32.HI R40, RZ, 0x8, R40 ;  /* 0x00000008ff287819 */ /* 0x000fe40000011628 */
[----:B------:R-:W-:-:S02]  /*12bc0*/  SHF.R.U32.HI R17, RZ, 0x8, R17 ;  /* 0x00000008ff117819 */ /* 0x000fc40000011611 */
[----:B------:R-:W-:Y:S02]  /*12bd0*/  SHF.R.U32.HI R42, RZ, 0x8, R42 ;  /* 0x00000008ff2a7819 */ /* 0x000fe4000001162a */
[----:B------:R-:W-:Y:S02]  /*12be0*/  SHF.R.U32.HI R19, RZ, 0x8, R19 ;  /* 0x00000008ff137819 */ /* 0x000fe40000011613 */
[----:B----4-:R-:W-:Y:S02]  /*12bf0*/  LOP3.LUT R0, R175, 0x380, RZ, 0xc0, !PT ;  /* 0x00000380af007812 */ /* 0x010fe400078ec0ff */
[----:B------:R-:W-:Y:S02]  /*12c00*/  SHF.R.U32.HI R50, RZ, 0x8, R50 ;  /* 0x00000008ff327819 */ /* 0x000fe40000011632 */
[----:B------:R-:W-:Y:S01]  /*12c10*/  PRMT R32, R32, 0x5410, R49 ;  /* 0x0000541020207816 */ /* 0x000fe20000000031 */
[----:B------:R-:W-:Y:S01]  /*12c20*/  IMAD.IADD R0, R0, 0x1, R3 ;  /* 0x0000000100007824 */ /* 0x000fe200078e0203 */
[----:B------:R-:W-:-:S02]  /*12c30*/  PRMT R3, R7, 0x3340, R30 ;  /* 0x0000334007037816 */ /* 0x000fc4000000001e */
[----:B------:R-:W-:Y:S02]  /*12c40*/  SHF.R.U32.HI R7, RZ, 0x8, R7 ;  /* 0x00000008ff077819 */ /* 0x000fe40000011607 */
[----:B------:R-:W-:Y:S02]  /*12c50*/  SHF.R.U32.HI R30, RZ, 0x8, R30 ;  /* 0x00000008ff1e7819 */ /* 0x000fe4000001161e */
[----:B------:R-:W-:Y:S02]  /*12c60*/  LOP3.LUT R7, R7, 0xffff, RZ, 0xc0, !PT ;  /* 0x0000ffff07077812 */ /* 0x000fe400078ec0ff */
[----:B------:R-:W-:Y:S02]  /*12c70*/  LOP3.LUT R30, R30, 0xffff, RZ, 0xc0, !PT ;  /* 0x0000ffff1e1e7812 */ /* 0x000fe400078ec0ff */
[----:B------:R-:W-:Y:S02]  /*12c80*/  PRMT R6, R3, 0x5410, R8 ;  /* 0x0000541003067816 */ /* 0x000fe40000000008 */
[----:B------:R-:W-:-:S02]  /*12c90*/  PRMT R16, R7, 0x3340, R30 ;  /* 0x0000334007107816 */ /* 0x000fc4000000001e */
[--C-:B------:R-:W-:Y:S02]  /*12ca0*/  PRMT R7, R34, 0x3340, R1.reuse ;  /* 0x0000334022077816 */ /* 0x100fe40000000001 */
[----:B------:R-:W-:Y:S02]  /*12cb0*/  PRMT R3, R64, 0x3340, R1 ;  /* 0x0000334040037816 */ /* 0x000fe40000000001 */
[----:B------:R-:W-:Y:S02]  /*12cc0*/  PRMT R16, R16, 0x5410, R7 ;  /* 0x0000541010107816 */ /* 0x000fe40000000007 */
[----:B------:R-:W-:Y:S02]  /*12cd0*/  LOP3.LUT R7, R38, 0xffff, RZ, 0xc0, !PT ;  /* 0x0000ffff26077812 */ /* 0x000fe400078ec0ff */
[----:B------:R-:W-:Y:S02]  /*12ce0*/  PRMT R8, R66, 0x3340, R1 ;  /* 0x0000334042087816 */ /* 0x000fe40000000001 */
[----:B------:R-:W-:-:S02]  /*12cf0*/  PRMT R6, R6, 0x4210, R7 ;  /* 0x0000421006067816 */ /* 0x000fc40000000007 */
[----:B------:R-:W-:Y:S01]  /*12d00*/  PRMT R7, R16, 0x5210, R7 ;  /* 0x0000521010077816 */ /* 0x000fe20000000007 */
[----:B------:R-:W-:Y:S01]  /*12d10*/  BAR.SYNC.DEFER_BLOCKING 0x0 ;  /* 0x0000000000007b1d */ /* 0x000fe20000010000 */
[----:B------:R-:W-:Y:S02]  /*12d20*/  PRMT R14, R14, 0x5410, R3 ;  /* 0x000054100e0e7816 */ /* 0x000fe40000000003 */
[----:B------:R-:W-:Y:S02]  /*12d30*/  PRMT R13, R13, 0x5410, R8 ;  /* 0x000054100d0d7816 */ /* 0x000fe40000000008 */
[----:B------:R-:W-:Y:S02]  /*12d40*/  PRMT R8, R11, 0x5410, R20 ;  /* 0x000054100b087816 */ /* 0x000fe40000000014 */
[--C-:B------:R-:W-:Y:S02]  /*12d50*/  PRMT R3, R112, 0x3340, R1.reuse ;  /* 0x0000334070037816 */ /* 0x100fe40000000001 */
[----:B------:R-:W-:-:S02]  /*12d60*/  PRMT R20, R98, 0x3340, R1 ;  /* 0x0000334062147816 */ /* 0x000fc40000000001 */
[----:B------:R-:W-:Y:S02]  /*12d70*/  PRMT R11, R90, 0x3340, R35 ;  /* 0x000033405a0b7816 */ /* 0x000fe40000000023 */
[----:B------:R-:W-:Y:S02]  /*12d80*/  PRMT R24, R24, 0x5410, R3 ;  /* 0x0000541018187816 */ /* 0x000fe40000000003 */
[----:B------:R-:W-:Y:S02]  /*12d90*/  PRMT R11, R11, 0x5410, R20 ;  /* 0x000054100b0b7816 */ /* 0x000fe40000000014 */
[----:B------:R-:W-:Y:S02]  /*12da0*/  PRMT R3, R130, 0x3340, R1 ;  /* 0x0000334082037816 */ /* 0x000fe40000000001 */
[----:B------:R-:W-:Y:S02]  /*12db0*/  PRMT R20, R138, 0x3340, R47 ;  /* 0x000033408a147816 */ /* 0x000fe4000000002f */
[----:B------:R-:W-:-:S02]  /*12dc0*/  PRMT R28, R28, 0x5410, R3 ;  /* 0x000054101c1c7816 */ /* 0x000fc40000000003 */
[----:B------:R-:W-:Y:S01]  /*12dd0*/  PRMT R3, R20, 0x5410, R51 ;  /* 0x0000541014037816 */ /* 0x000fe20000000033 */
[----:B------:R1:W-:Y:S01]  /*12de0*/  STSM.16.M88.4 [R0], R4 ;  /* 0x0000000400007844 */ /* 0x0003e20000000200 */
[----:B------:R-:W-:Y:S02]  /*12df0*/  LOP3.LUT R17, R17, 0xffff, RZ, 0xc0, !PT ;  /* 0x0000ffff11117812 */ /* 0x000fe400078ec0ff */
[----:B------:R-:W-:Y:S02]  /*12e00*/  LOP3.LUT R40, R40, 0xffff, RZ, 0xc0, !PT ;  /* 0x0000ffff28287812 */ /* 0x000fe400078ec0ff */
[----:B------:R-:W-:Y:S02]  /*12e10*/  LOP3.LUT R20, R19, 0xffff, RZ, 0xc0, !PT ;  /* 0x0000ffff13147812 */ /* 0x000fe400078ec0ff */
[----:B------:R-:W-:Y:S02]  /*12e20*/  LOP3.LUT R49, R42, 0xffff, RZ, 0xc0, !PT ;  /* 0x0000ffff2a317812 */ /* 0x000fe400078ec0ff */
[----:B------:R-:W-:-:S02]  /*12e30*/  LOP3.LUT R50, R50, 0xffff, RZ, 0xc0, !PT ;  /* 0x0000ffff32327812 */ /* 0x000fc400078ec0ff */
[----:B------:R-:W-:Y:S02]  /*12e40*/  SHF.R.U32.HI R56, RZ, 0x8, R56 ;  /* 0x00000008ff387819 */ /* 0x000fe40000011638 */
[----:B------:R-:W-:Y:S02]  /*12e50*/  SHF.R.U32.HI R21, RZ, 0x8, R21 ;  /* 0x00000008ff157819 */ /* 0x000fe40000011615 */
[----:B------:R-:W-:Y:S02]  /*12e60*/  SHF.R.U32.HI R64, RZ, 0x8, R64 ;  /* 0x00000008ff407819 */ /* 0x000fe40000011640 */
[----:B------:R-:W-:Y:S02]  /*12e70*/  SHF.R.U32.HI R58, RZ, 0x8, R58 ;  /* 0x00000008ff3a7819 */ /* 0x000fe4000001163a */
[----:B------:R-:W-:Y:S02]  /*12e80*/  SHF.R.U32.HI R23, RZ, 0x8, R23 ;  /* 0x00000008ff177819 */ /* 0x000fe40000011617 */
[----:B------:R-:W-:-:S02]  /*12e90*/  SHF.R.U32.HI R66, RZ, 0x8, R66 ;  /* 0x00000008ff427819 */ /* 0x000fc40000011642 */
[----:B------:R-:W-:Y:S02]  /*12ea0*/  PRMT R19, R40, 0x3340, R17 ;  /* 0x0000334028137816 */ /* 0x000fe40000000011 */
[----:B------:R-:W-:Y:S02]  /*12eb0*/  PRMT R20, R49, 0x3340, R20 ;  /* 0x0000334031147816 */ /* 0x000fe40000000014 */
[----:B------:R-:W-:Y:S02]  /*12ec0*/  PRMT R17, R50, 0x3340, R1 ;  /* 0x0000334032117816 */ /* 0x000fe40000000001 */
[----:B------:R-:W-:Y:S02]  /*12ed0*/  LOP3.LUT R21, R21, 0xffff, RZ, 0xc0, !PT ;  /* 0x0000ffff15157812 */ /* 0x000fe400078ec0ff */
[----:B------:R-:W-:Y:S02]  /*12ee0*/  LOP3.LUT R56, R56, 0xffff, RZ, 0xc0, !PT ;  /* 0x0000ffff38387812 */ /* 0x000fe400078ec0ff */
[----:B------:R-:W-:-:S02]  /*12ef0*/  LOP3.LUT R22, R64, 0xffff, RZ, 0xc0, !PT ;  /* 0x0000ffff40167812 */ /* 0x000fc400078ec0ff */
[----:B------:R-:W-:Y:S02]  /*12f00*/  LOP3.LUT R23, R23, 0xffff, RZ, 0xc0, !PT ;  /* 0x0000ffff17177812 */ /* 0x000fe400078ec0ff */
[----:B------:R-:W-:Y:S02]  /*12f10*/  LOP3.LUT R58, R58, 0xffff, RZ, 0xc0, !PT ;  /* 0x0000ffff3a3a7812 */ /* 0x000fe400078ec0ff */
[----:B------:R-:W-:Y:S02]  /*12f20*/  F2FP.SATFINITE.E5M2.F32.PACK_AB_MERGE_C R54, R55, R54, RZ ;  /* 0x000000363736723e */ /* 0x000fe400048060ff */
[----:B------:R-:W-:Y:S02]  /*12f30*/  LOP3.LUT R30, R66, 0xffff, RZ, 0xc0, !PT ;  /* 0x0000ffff421e7812 */ /* 0x000fe400078ec0ff */
[----:B0-----:R-:W-:Y:S02]  /*12f40*/  LOP3.LUT R36, R48, 0x7f, RZ, 0xc0, !PT ;  /* 0x0000007f30247812 */ /* 0x001fe400078ec0ff */
[----:B------:R-:W-:-:S02]  /*12f50*/  PRMT R18, R18, 0x3340, R1 ;  /* 0x0000334012127816 */ /* 0x000fc40000000001 */
[----:B------:R-:W-:Y:S02]  /*12f60*/  PRMT R21, R56, 0x3340, R21 ;  /* 0x0000334038157816 */ /* 0x000fe40000000015 */
[----:B------:R-:W-:Y:S02]  /*12f70*/  PRMT R22, R22, 0x3340, R1 ;  /* 0x0000334016167816 */ /* 0x000fe40000000001 */
[----:B------:R-:W-:Y:S02]  /*12f80*/  PRMT R23, R58, 0x3340, R23 ;  /* 0x000033403a177816 */ /* 0x000fe40000000017 */
[----:B------:R-:W-:Y:S02]  /*12f90*/  PRMT R20, R20, 0x5410, R17 ;  /* 0x0000541014147816 */ /* 0x000fe40000000011 */
[----:B------:R-:W-:Y:S02]  /*12fa0*/  PRMT R30, R30, 0x3340, R1 ;  /* 0x000033401e1e7816 */ /* 0x000fe40000000001 */
[----:B------:R-:W-:-:S02]  /*12fb0*/  LOP3.LUT R17, R54, 0xffff, RZ, 0xc0, !PT ;  /* 0x0000ffff36117812 */ /* 0x000fc400078ec0ff */
[----:B------:R-:W-:Y:S02]  /*12fc0*/  LEA R36, R36, UR12, 0x4 ;  /* 0x0000000c24247c11 */ /* 0x000fe4000f8e20ff */
[----:B------:R-:W-:Y:S02]  /*12fd0*/  PRMT R18, R19, 0x5410, R18 ;  /* 0x0000541013127816 */ /* 0x000fe40000000012 */
[----:B------:R-:W-:Y:S02]  /*12fe0*/  PRMT R46, R21, 0x5410, R22 ;  /* 0x00005410152e7816 */ /* 0x000fe40000000016 */
[----:B------:R-:W-:Y:S02]  /*12ff0*/  PRMT R19, R23, 0x5410, R30 ;  /* 0x0000541017137816 */ /* 0x000fe4000000001e */
[----:B-1----:R-:W-:Y:S01]  /*13000*/  PRMT R7, R20, 0x5210, R17 ;  /* 0x0000521014077816 */ /* 0x002fe20000000011 */
[----:B------:R-:W-:Y:S01]  /*13010*/  BAR.SYNC.DEFER_BLOCKING 0x0 ;  /* 0x0000000000007b1d */ /* 0x000fe20000010000 */
[----:B------:R-:W-:-:S02]  /*13020*/  F2FP.SATFINITE.E5M2.F32.PACK_AB_MERGE_C R52, R53, R52, RZ ;  /* 0x000000343534723e */ /* 0x000fc400048060ff */
[----:B------:R-:W-:Y:S02]  /*13030*/  PRMT R6, R10, 0x4210, R17 ;  /* 0x000042100a067816 */ /* 0x000fe40000000011 */
[----:B------:R-:W-:Y:S02]  /*13040*/  LOP3.LUT R15, R52, 0xffff, RZ, 0xc0, !PT ;  /* 0x0000ffff340f7812 */ /* 0x000fe400078ec0ff */
[----:B------:R-:W-:Y:S02]  /*13050*/  F2FP.SATFINITE.E5M2.F32.PACK_AB_MERGE_C R70, R71, R70, RZ ;  /* 0x000000464746723e */ /* 0x000fe400048060ff */
[--C-:B------:R-:W-:Y:S02]  /*13060*/  PRMT R4, R12, 0x4210, R15.reuse ;  /* 0x000042100c047816 */ /* 0x100fe4000000000f */
[----:B------:R-:W-:Y:S02]  /*13070*/  PRMT R5, R18, 0x5210, R15 ;  /* 0x0000521012057816 */ /* 0x000fe4000000000f */
[----:B------:R-:W-:-:S02]  /*13080*/  LOP3.LUT R70, R70, 0xffff, RZ, 0xc0, !PT ;  /* 0x0000ffff46467812 */ /* 0x000fc400078ec0ff */
[----:B------:R-:W-:Y:S02]  /*13090*/  F2FP.SATFINITE.E5M2.F32.PACK_AB_MERGE_C R68, R69, R68, RZ ;  /* 0x000000444544723e */ /* 0x000fe400048060ff */
[----:B------:R-:W-:Y:S02]  /*130a0*/  SHF.R.U32.HI R74, RZ, 0x8, R74 ;  /* 0x00000008ff4a7819 */ /* 0x000fe4000001164a */
[----:B------:R-:W-:Y:S02]  /*130b0*/  LOP3.LUT R15, R68, 0xffff, RZ, 0xc0, !PT ;  /* 0x0000ffff440f7812 */ /* 0x000fe400078ec0ff */
[----:B------:R-:W-:Y:S02]  /*130c0*/  SHF.R.U32.HI R31, RZ, 0x8, R31 ;  /* 0x00000008ff1f7819 */ /* 0x000fe4000001161f */
[----:B------:R-:W-:Y:S01]  /*130d0*/  SHF.R.U32.HI R82, RZ, 0x8, R82 ;  /* 0x00000008ff527819 */ /* 0x000fe20000011652 */
[----:B------:R-:W0:Y:S01]  /*130e0*/  LDS.128 R20, [R36] ;  /* 0x0000000024147984 */ /* 0x000e220000000c00 */
[----:B------:R-:W-:-:S02]  /*130f0*/  LOP3.LUT R31, R31, 0xffff, RZ, 0xc0, !PT ;  /* 0x0000ffff1f1f7812 */ /* 0x000fc400078ec0ff */
[----:B------:R-:W-:Y:S01]  /*13100*/  LOP3.LUT R74, R74, 0xffff, RZ, 0xc0, !PT ;  /* 0x0000ffff4a4a7812 */ /* 0x000fe200078ec0ff */
[----:B------:R-:W-:Y:S01]  /*13110*/  BAR.SYNC.DEFER_BLOCKING 0x0 ;  /* 0x0000000000007b1d */ /* 0x000fe20000010000 */
[----:B------:R-:W-:Y:S02]  /*13120*/  LOP3.LUT R40, R82, 0xffff, RZ, 0xc0, !PT ;  /* 0x0000ffff52287812 */ /* 0x000fe400078ec0ff */
[----:B------:R-:W-:Y:S02]  /*13130*/  F2FP.SATFINITE.E5M2.F32.PACK_AB_MERGE_C R86, R87, R86, RZ ;  /* 0x000000565756723e */ /* 0x000fe400048060ff */
[----:B------:R-:W-:Y:S02]  /*13140*/  PRMT R31, R74, 0x3340, R31 ;  /* 0x000033404a1f7816 */ /* 0x000fe4000000001f */
[----:B------:R-:W-:Y:S02]  /*13150*/  PRMT R40, R40, 0x3340, R1 ;  /* 0x0000334028287816 */ /* 0x000fe40000000001 */
[----:B------:R-:W-:-:S02]  /*13160*/  SHF.R.U32.HI R72, RZ, 0x8, R72 ;  /* 0x00000008ff487819 */ /* 0x000fc40000011648 */
[----:B------:R-:W-:Y:S02]  /*13170*/  PRMT R40, R31, 0x5410, R40 ;  /* 0x000054101f287816 */ /* 0x000fe40000000028 */
[----:B------:R-:W-:Y:S02]  /*13180*/  SHF.R.U32.HI R27, RZ, 0x8, R27 ;  /* 0x00000008ff1b7819 */ /* 0x000fe4000001161b */
[----:B------:R-:W-:Y:S02]  /*13190*/  SHF.R.U32.HI R80, RZ, 0x8, R80 ;  /* 0x00000008ff507819 */ /* 0x000fe40000011650 */
[----:B------:R-:W-:Y:S02]  /*131a0*/  LOP3.LUT R27, R27, 0xffff, RZ, 0xc0, !PT ;  /* 0x0000ffff1b1b7812 */ /* 0x000fe400078ec0ff */
[----:B------:R-:W-:Y:S02]  /*131b0*/  LOP3.LUT R72, R72, 0xffff, RZ, 0xc0, !PT ;  /* 0x0000ffff48487812 */ /* 0x000fe400078ec0ff */
[----:B------:R-:W-:-:S02]  /*131c0*/  LOP3.LUT R34, R80, 0xffff, RZ, 0xc0, !PT ;  /* 0x0000ffff50227812 */ /* 0x000fc400078ec0ff */
[----:B------:R-:W-:Y:S01]  /*131d0*/  F2FP.SATFINITE.E5M2.F32.PACK_AB_MERGE_C R84, R85, R84, RZ ;  /* 0x000000545554723e */ /* 0x000fe200048060ff */
[----:B------:R1:W-:Y:S01]  /*131e0*/  STSM.16.M88.4 [R0], R4 ;  /* 0x0000000400007844 */ /* 0x0003e20000000200 */
[----:B------:R-:W-:Y:S02]  /*131f0*/  PRMT R27, R72, 0x3340, R27 ;  /* 0x00003340481b7816 */ /* 0x000fe4000000001b */
[----:B------:R-:W-:Y:S02]  /*13200*/  PRMT R34, R34, 0x3340, R1 ;  /* 0x0000334022227816 */ /* 0x000fe40000000001 */
[----:B------:R-:W-:Y:S02]  /*13210*/  LOP3.LUT R84, R84, 0xffff, RZ, 0xc0, !PT ;  /* 0x0000ffff54547812 */ /* 0x000fe400078ec0ff */
[----:B------:R-:W-:Y:S02]  /*13220*/  PRMT R27, R27, 0x5410, R34 ;  /* 0x000054101b1b7816 */ /* 0x000fe40000000022 */
[----:B------:R-:W-:-:S02]  /*13230*/  F2FP.SATFINITE.E5M2.F32.PACK_AB_MERGE_C R102, R103, R102, RZ ;  /* 0x000000666766723e */ /* 0x000fc400048060ff */
[----:B------:R-:W-:Y:S02]  /*13240*/  SHF.R.U32.HI R88, RZ, 0x8, R88 ;  /* 0x00000008ff587819 */ /* 0x000fe40000011658 */
[----:B------:R-:W-:Y:S02]  /*13250*/  LOP3.LUT R102, R102, 0xffff, RZ, 0xc0, !PT ;  /* 0x0000ffff66667812 */ /* 0x000fe400078ec0ff */
[----:B------:R-:W-:Y:S02]  /*13260*/  SHF.R.U32.HI R33, RZ, 0x8, R33 ;  /* 0x00000008ff217819 */ /* 0x000fe40000011621 */
[----:B-1----:R-:W-:Y:S01]  /*13270*/  PRMT R7, R19, 0x5210, R70 ;  /* 0x0000521013077816 */ /* 0x002fe20000000046 */
[----:B------:R-:W-:Y:S01]  /*13280*/  BAR.SYNC.DEFER_BLOCKING 0x0 ;  /* 0x0000000000007b1d */ /* 0x000fe20000010000 */
[--C-:B------:R-:W-:Y:S02]  /*13290*/  PRMT R4, R14, 0x4210, R15.reuse ;  /* 0x000042100e047816 */ /* 0x100fe4000000000f */
[----:B------:R-:W-:-:S02]  /*132a0*/  PRMT R5, R46, 0x5210, R15 ;  /* 0x000052102e057816 */ /* 0x000fc4000000000f */
[----:B------:R-:W-:Y:S02]  /*132b0*/  PRMT R6, R13, 0x4210, R70 ;  /* 0x000042100d067816 */ /* 0x000fe40000000046 */
[----:B------:R-:W-:Y:S02]  /*132c0*/  LOP3.LUT R13, R86, 0xffff, RZ, 0xc0, !PT ;  /* 0x0000ffff560d7812 */ /* 0x000fe400078ec0ff */
[----:B------:R-:W-:Y:S02]  /*132d0*/  SHF.R.U32.HI R96, RZ, 0x8, R96 ;  /* 0x00000008ff607819 */ /* 0x000fe40000011660 */
[----:B------:R-:W-:Y:S02]  /*132e0*/  SHF.R.U32.HI R90, RZ, 0x8, R90 ;  /* 0x00000008ff5a7819 */ /* 0x000fe4000001165a */
[----:B------:R-:W-:Y:S02]  /*132f0*/  SHF.R.U32.HI R35, RZ, 0x8, R35 ;  /* 0x00000008ff237819 */ /* 0x000fe40000011623 */
[----:B------:R-:W-:-:S02]  /*13300*/  SHF.R.U32.HI R98, RZ, 0x8, R98 ;  /* 0x00000008ff627819 */ /* 0x000fc40000011662 */
[----:B------:R-:W-:Y:S02]  /*13310*/  LOP3.LUT R33, R33, 0xffff, RZ, 0xc0, !PT ;  /* 0x0000ffff21217812 */ /* 0x000fe400078ec0ff */
[----:B------:R-:W-:Y:S02]  /*13320*/  LOP3.LUT R88, R88, 0xffff, RZ, 0xc0, !PT ;  /* 0x0000ffff58587812 */ /* 0x000fe400078ec0ff */
[----:B------:R-:W-:Y:S02]  /*13330*/  LOP3.LUT R42, R96, 0xffff, RZ, 0xc0, !PT ;  /* 0x0000ffff602a7812 */ /* 0x000fe400078ec0ff */
[----:B------:R-:W-:Y:S01]  /*13340*/  LOP3.LUT R35, R35, 0xffff, RZ, 0xc0, !PT ;  /* 0x0000ffff23237812 */ /* 0x000fe200078ec0ff */
[----:B------:R-:W1:Y:S01]  /*13350*/  LDS.128 R16, [R36] ;  /* 0x0000000024107984 */ /* 0x000e620000000c00 */
[----:B------:R-:W-:Y:S02]  /*13360*/  LOP3.LUT R90, R90, 0xffff, RZ, 0xc0, !PT ;  /* 0x0000ffff5a5a7812 */ /* 0x000fe400078ec0ff */
[----:B------:R-:W-:Y:S01]  /*13370*/  LOP3.LUT R44, R98, 0xffff, RZ, 0xc0, !PT ;  /* 0x0000ffff622c7812 */ /* 0x000fe200078ec0ff */
[----:B------:R-:W-:Y:S01]  /*13380*/  BAR.SYNC.DEFER_BLOCKING 0x0 ;  /* 0x0000000000007b1d */ /* 0x000fe20000010000 */
[----:B------:R-:W-:-:S02]  /*13390*/  F2FP.SATFINITE.E5M2.F32.PACK_AB_MERGE_C R100, R101, R100, RZ ;  /* 0x000000646564723e */ /* 0x000fc400048060ff */
[----:B------:R-:W-:Y:S02]  /*133a0*/  PRMT R33, R88, 0x3340, R33 ;  /* 0x0000334058217816 */ /* 0x000fe40000000021 */
[----:B------:R-:W-:Y:S02]  /*133b0*/  PRMT R42, R42, 0x3340, R1 ;  /* 0x000033402a2a7816 */ /* 0x000fe40000000001 */
[----:B------:R-:W-:Y:S02]  /*133c0*/  PRMT R35, R90, 0x3340, R35 ;  /* 0x000033405a237816 */ /* 0x000fe40000000023 */
[----:B------:R-:W-:Y:S02]  /*133d0*/  PRMT R44, R44, 0x3340, R1 ;  /* 0x000033402c2c7816 */ /* 0x000fe40000000001 */
[----:B------:R-:W-:Y:S02]  /*133e0*/  PRMT R33, R33, 0x5410, R42 ;  /* 0x0000541021217816 */ /* 0x000fe4000000002a */
[----:B------:R-:W-:-:S02]  /*133f0*/  PRMT R35, R35, 0x5410, R44 ;  /* 0x0000541023237816 */ /* 0x000fc4000000002c */
[----:B------:R-:W-:Y:S02]  /*13400*/  LOP3.LUT R100, R100, 0xffff, RZ, 0xc0, !PT ;  /* 0x0000ffff64647812 */ /* 0x000fe400078ec0ff */
[----:B------:R-:W-:Y:S02]  /*13410*/  SHF.R.U32.HI R104, RZ, 0x8, R104 ;  /* 0x00000008ff687819 */ /* 0x000fe40000011668 */
[----:B------:R-:W-:Y:S02]  /*13420*/  SHF.R.U32.HI R37, RZ, 0x8, R37 ;  /* 0x00000008ff257819 */ /* 0x000fe40000011625 */
[----:B------:R-:W-:Y:S02]  /*13430*/  SHF.R.U32.HI R112, RZ, 0x8, R112 ;  /* 0x00000008ff707819 */ /* 0x000fe40000011670 */
[----:B------:R-:W-:Y:S01]  /*13440*/  SHF.R.U32.HI R106, RZ, 0x8, R106 ;  /* 0x00000008ff6a7819 */ /* 0x000fe2000001166a */
[----:B------:R4:W-:Y:S01]  /*13450*/  STSM.16.M88.4 [R0], R4 ;  /* 0x0000000400007844 */ /* 0x0009e20000000200 */
[----:B------:R-:W-:-:S02]  /*13460*/  SHF.R.U32.HI R39, RZ, 0x8, R39 ;  /* 0x00000008ff277819 */ /* 0x000fc40000011627 */
[----:B------:R-:W-:Y:S02]  /*13470*/  SHF.R.U32.HI R114, RZ, 0x8, R114 ;  /* 0x00000008ff727819 */ /* 0x000fe40000011672 */
[----:B------:R-:W-:Y:S02]  /*13480*/  LOP3.LUT R37, R37, 0xffff, RZ, 0xc0, !PT ;  /* 0x0000ffff25257812 */ /* 0x000fe400078ec0ff */
[----:B------:R-:W-:Y:S02]  /*13490*/  LOP3.LUT R104, R104, 0xffff, RZ, 0xc0, !PT ;  /* 0x0000ffff68687812 */ /* 0x000fe400078ec0ff */
[----:B------:R-:W-:Y:S02]  /*134a0*/  LOP3.LUT R112, R112, 0xffff, RZ, 0xc0, !PT ;  /* 0x0000ffff70707812 */ /* 0x000fe400078ec0ff */
[----:B------:R-:W-:Y:S02]  /*134b0*/  LOP3.LUT R39, R39, 0xffff, RZ, 0xc0, !PT ;  /* 0x0000ffff27277812 */ /* 0x000fe400078ec0ff */
[----:B------:R-:W-:-:S02]  /*134c0*/  LOP3.LUT R106, R106, 0xffff, RZ, 0xc0, !PT ;  /* 0x0000ffff6a6a7812 */ /* 0x000fc400078ec0ff */
[----:B------:R-:W-:Y:S02]  /*134d0*/  LOP3.LUT R114, R114, 0xffff, RZ, 0xc0, !PT ;  /* 0x0000ffff72727812 */ /* 0x000fe400078ec0ff */
[--C-:B----4-:R-:W-:Y:S02]  /*134e0*/  PRMT R6, R8, 0x4210, R13.reuse ;  /* 0x0000421008067816 */ /* 0x110fe4000000000d */
[----:B------:R-:W-:Y:S01]  /*134f0*/  PRMT R7, R40, 0x5210, R13 ;  /* 0x0000521028077816 */ /* 0x000fe2000000000d */
[----:B------:R-:W-:Y:S01]  /*13500*/  BAR.SYNC.DEFER_BLOCKING 0x0 ;  /* 0x0000000000007b1d */ /* 0x000fe20000010000 */
[--C-:B------:R-:W-:Y:S02]  /*13510*/  PRMT R4, R9, 0x4210, R84.reuse ;  /* 0x0000421009047816 */ /* 0x100fe40000000054 */
[----:B------:R-:W-:Y:S02]  /*13520*/  PRMT R5, R27, 0x5210, R84 ;  /* 0x000052101b057816 */ /* 0x000fe40000000054 */
[----:B------:R-:W-:-:S02]  /*13530*/  F2FP.SATFINITE.E5M2.F32.PACK_AB_MERGE_C R116, R117, R116, RZ ;  /* 0x000000747574723e */ /* 0x000fc400048060ff */
[----:B------:R-:W-:Y:S02]  /*13540*/  F2FP.SATFINITE.E5M2.F32.PACK_AB_MERGE_C R118, R119, R118, RZ ;  /* 0x000000767776723e */ /* 0x000fe400048060ff */
[----:B------:R-:W-:Y:S02]  /*13550*/  PRMT R37, R104, 0x3340, R37 ;  /* 0x0000334068257816 */ /* 0x000fe40000000025 */
[----:B------:R-:W-:Y:S02]  /*13560*/  PRMT R112, R112, 0x3340, R1 ;  /* 0x0000334070707816 */ /* 0x000fe40000000001 */
[----:B------:R-:W-:Y:S02]  /*13570*/  PRMT R39, R106, 0x3340, R39 ;  /* 0x000033406a277816 */ /* 0x000fe40000000027 */
[----:B------:R-:W-:Y:S02]  /*13580*/  PRMT R114, R114, 0x3340, R1 ;  /* 0x0000334072727816 */ /* 0x000fe40000000001 */
[----:B------:R-:W-:-:S02]  /*13590*/  LOP3.LUT R27, R118, 0xffff, RZ, 0xc0, !PT ;  /* 0x0000ffff761b7812 */ /* 0x000fc400078ec0ff */
[----:B------:R-:W-:Y:S02]  /*135a0*/  PRMT R112, R37, 0x5410, R112 ;  /* 0x0000541025707816 */ /* 0x000fe40000000070 */
[----:B------:R-:W-:Y:S01]  /*135b0*/  PRMT R114, R39, 0x5410, R114 ;  /* 0x0000541027727816 */ /* 0x000fe20000000072 */
[----:B------:R-:W4:Y:S01]  /*135c0*/  LDC R37, c[0x0][0x248] ;  /* 0x00009200ff257b82 */ /* 0x000f220000000800 */
[--C-:B------:R-:W-:Y:S01]  /*135d0*/  PRMT R26, R26, 0x4210, R27.reuse ;  /* 0x000042101a1a7816 */ /* 0x100fe2000000001b */
[----:B------:R-:W1:Y:S01]  /*135e0*/  LDS.128 R12, [R36] ;  /* 0x00000000240c7984 */ /* 0x000e620000000c00 */
[----:B------:R-:W-:Y:S02]  /*135f0*/  PRMT R27, R114, 0x5210, R27 ;  /* 0x00005210721b7816 */ /* 0x000fe4000000001b */
[----:B------:R-:W-:-:S03]  /*13600*/  SHF.R.U32.HI R122, RZ, 0x8, R122 ;  /* 0x00000008ff7a7819 */ /* 0x000fc6000001167a */
[----:B------:R-:W-:Y:S01]  /*13610*/  BAR.SYNC.DEFER_BLOCKING 0x0 ;  /* 0x0000000000007b1d */ /* 0x000fe20000010000 */
[----:B------:R-:W-:Y:S02]  /*13620*/  SHF.R.U32.HI R43, RZ, 0x8, R43 ;  /* 0x00000008ff2b7819 */ /* 0x000fe4000001162b */
[----:B------:R-:W-:Y:S02]  /*13630*/  SHF.R.U32.HI R130, RZ, 0x8, R130 ;  /* 0x00000008ff827819 */ /* 0x000fe40000011682 */
[----:B------:R-:W-:Y:S02]  /*13640*/  LOP3.LUT R43, R43, 0xffff, RZ, 0xc0, !PT ;  /* 0x0000ffff2b2b7812 */ /* 0x000fe400078ec0ff */
[----:B------:R-:W-:Y:S02]  /*13650*/  LOP3.LUT R122, R122, 0xffff, RZ, 0xc0, !PT ;  /* 0x0000ffff7a7a7812 */ /* 0x000fe400078ec0ff */
[----:B------:R-:W-:Y:S02]  /*13660*/  LOP3.LUT R130, R130, 0xffff, RZ, 0xc0, !PT ;  /* 0x0000ffff82827812 */ /* 0x000fe400078ec0ff */
[----:B------:R-:W-:-:S02]  /*13670*/  F2FP.SATFINITE.E5M2.F32.PACK_AB_MERGE_C R134, R135, R134, RZ ;  /* 0x000000868786723e */ /* 0x000fc400048060ff */
[----:B------:R-:W-:Y:S02]  /*13680*/  F2FP.SATFINITE.E5M2.F32.PACK_AB_MERGE_C R132, R133, R132, RZ ;  /* 0x000000848584723e */ /* 0x000fe400048060ff */
[----:B------:R-:W-:Y:S02]  /*13690*/  PRMT R43, R122, 0x3340, R43 ;  /* 0x000033407a2b7816 */ /* 0x000fe4000000002b */
[----:B------:R-:W-:Y:S02]  /*136a0*/  PRMT R130, R130, 0x3340, R1 ;  /* 0x0000334082827816 */ /* 0x000fe40000000001 */
[----:B------:R-:W-:Y:S02]  /*136b0*/  LOP3.LUT R31, R134, 0xffff, RZ, 0xc0, !PT ;  /* 0x0000ffff861f7812 */ /* 0x000fe400078ec0ff */
[----:B------:R-:W-:Y:S02]  /*136c0*/  PRMT R130, R43, 0x5410, R130 ;  /* 0x000054102b827816 */ /* 0x000fe40000000082 */
[----:B------:R-:W-:Y:S01]  /*136d0*/  LOP3.LUT R132, R132, 0xffff, RZ, 0xc0, !PT ;  /* 0x0000ffff84847812 */ /* 0x000fe200078ec0ff */
[----:B------:R3:W-:Y:S01]  /*136e0*/  STSM.16.M88.4 [R0], R4 ;  /* 0x0000000400007844 */ /* 0x0007e20000000200 */
[----:B------:R-:W-:-:S02]  /*136f0*/  SHF.R.U32.HI R120, RZ, 0x8, R120 ;  /* 0x00000008ff787819 */ /* 0x000fc40000011678 */
[----:B------:R-:W-:Y:S02]  /*13700*/  SHF.R.U32.HI R41, RZ, 0x8, R41 ;  /* 0x00000008ff297819 */ /* 0x000fe40000011629 */
[----:B------:R-:W-:Y:S02]  /*13710*/  SHF.R.U32.HI R128, RZ, 0x8, R128 ;  /* 0x00000008ff807819 */ /* 0x000fe40000011680 */
[----:B------:R-:W-:Y:S02]  /*13720*/  LOP3.LUT R41, R41, 0xffff, RZ, 0xc0, !PT ;  /* 0x0000ffff29297812 */ /* 0x000fe400078ec0ff */
[----:B------:R-:W-:Y:S02]  /*13730*/  LOP3.LUT R120, R120, 0xffff, RZ, 0xc0, !PT ;  /* 0x0000ffff78787812 */ /* 0x000fe400078ec0ff */
[----:B------:R-:W-:Y:S02]  /*13740*/  LOP3.LUT R128, R128, 0xffff, RZ, 0xc0, !PT ;  /* 0x0000ffff80807812 */ /* 0x000fe400078ec0ff */
[----:B------:R-:W-:-:S02]  /*13750*/  PRMT R41, R120, 0x3340, R41 ;  /* 0x0000334078297816 */ /* 0x000fc40000000029 */
[----:B------:R-:W-:Y:S02]  /*13760*/  PRMT R128, R128, 0x3340, R1 ;  /* 0x0000334080807816 */ /* 0x000fe40000000001 */
[----:B---3--:R-:W-:Y:S01]  /*13770*/  PRMT R6, R11, 0x4210, R102 ;  /* 0x000042100b067816 */ /* 0x008fe20000000066 */
[----:B------:R-:W-:Y:S01]  /*13780*/  BAR.SYNC.DEFER_BLOCKING 0x0 ;  /* 0x0000000000007b1d */ /* 0x000fe20000010000 */
[--C-:B------:R-:W-:Y:S02]  /*13790*/  PRMT R4, R25, 0x4210, R100.reuse ;  /* 0x0000421019047816 */ /* 0x100fe40000000064 */
[----:B------:R-:W-:Y:S02]  /*137a0*/  PRMT R5, R33, 0x5210, R100 ;  /* 0x0000521021057816 */ /* 0x000fe40000000064 */
[----:B------:R-:W-:Y:S02]  /*137b0*/  PRMT R7, R35, 0x5210, R102 ;  /* 0x0000521023077816 */ /* 0x000fe40000000066 */
[----:B------:R-:W-:-:S02]  /*137c0*/  LOP3.LUT R25, R116, 0xffff, RZ, 0xc0, !PT ;  /* 0x0000ffff74197812 */ /* 0x000fc400078ec0ff */
[----:B------:R-:W-:Y:S02]  /*137d0*/  PRMT R41, R41, 0x5410, R128 ;  /* 0x0000541029297816 */ /* 0x000fe40000000080 */
[--C-:B------:R-:W-:Y:S02]  /*137e0*/  PRMT R24, R24, 0x4210, R25.reuse ;  /* 0x0000421018187816 */ /* 0x100fe40000000019 */
[----:B------:R-:W-:Y:S02]  /*137f0*/  PRMT R25, R112, 0x5210, R25 ;  /* 0x0000521070197816 */ /* 0x000fe40000000019 */
[----:B------:R-:W-:Y:S01]  /*13800*/  ISETP.GE.AND P0, PT, R172, UR4, PT ;  /* 0x00000004ac007c0c */ /* 0x000fe2000bf06270 */
[----:B------:R-:W-:Y:S01]  /*13810*/  ULDC UR4, c[0x0][0x22c] ;  /* 0x00008b0000047ab9 */ /* 0x000fe20000000800 */
[----:B------:R-:W-:Y:S02]  /*13820*/  SHF.R.U32.HI R136, RZ, 0x8, R136 ;  /* 0x00000008ff887819 */ /* 0x000fe40000011688 */
[----:B------:R-:W-:Y:S01]  /*13830*/  ISETP.LT.AND P5, PT, R176, UR4, !P0 ;  /* 0x00000004b0007c0c */ /* 0x000fe2000c7a1270 */
[----:B------:R-:W-:Y:S01]  /*13840*/  ULDC UR4, c[0x0][0x22c] ;  /* 0x00008b0000047ab9 */ /* 0x000fe20000000800 */
[----:B------:R-:W-:-:S02]  /*13850*/  SHF.R.U32.HI R45, RZ, 0x8, R45 ;  /* 0x00000008ff2d7819 */ /* 0x000fc4000001162d */
[----:B--2---:R-:W-:Y:S01]  /*13860*/  ISETP.LT.AND P2, PT, R174, UR4, !P0 ;  /* 0x00000004ae007c0c */ /* 0x004fe2000c741270 */
[----:B------:R-:W2:Y:S01]  /*13870*/  LDS.128 R8, [R36] ;  /* 0x0000000024087984 */ /* 0x000ea20000000c00 */
[----:B------:R-:W-:Y:S01]  /*13880*/  SHF.R.U32.HI R144, RZ, 0x8, R144 ;  /* 0x00000008ff907819 */ /* 0x000fe20000011690 */
[----:B------:R-:W-:Y:S01]  /*13890*/  ULDC UR4, c[0x0][0x244] ;  /* 0x0000910000047ab9 */ /* 0x000fe20000000800 */
[----:B------:R-:W-:Y:S01]  /*138a0*/  ISETP.LT.AND P1, PT, R177, UR6, !P0 ;  /* 0x00000006b1007c0c */ /* 0x000fe2000c721270 */
[----:B------:R-:W-:Y:S01]  /*138b0*/  BAR.SYNC.DEFER_BLOCKING 0x0 ;  /* 0x0000000000007b1d */ /* 0x000fe20000010000 */
[----:B------:R-:W-:Y:S01]  /*138c0*/  IMAD R39, R172, UR4, RZ ;  /* 0x00000004ac277c24 */ /* 0x000fe2000f8e02ff */
[----:B------:R-:W-:Y:S02]  /*138d0*/  LOP3.LUT R45, R45, 0xffff, RZ, 0xc0, !PT ;  /* 0x0000ffff2d2d7812 */ /* 0x000fe400078ec0ff */
[----:B------:R-:W-:Y:S02]  /*138e0*/  LOP3.LUT R136, R136, 0xffff, RZ, 0xc0, !PT ;  /* 0x0000ffff88887812 */ /* 0x000fe400078ec0ff */
[----:B------:R-:W-:Y:S01]  /*138f0*/  ULDC UR6, c[0x0][0x22c] ;  /* 0x00008b0000067ab9 */ /* 0x000fe20000000800 */
[----:B------:R-:W-:Y:S01]  /*13900*/  LOP3.LUT R144, R144, 0xffff, RZ, 0xc0, !PT ;  /* 0x0000ffff90907812 */ /* 0x000fe200078ec0ff */
[----:B----45:R-:W-:Y:S01]  /*13910*/  IMAD R34, R2, R37, RZ ;  /* 0x0000002502227224 */ /* 0x030fe200078e02ff */
[----:B------:R-:W-:Y:S01]  /*13920*/  ISETP.LT.AND P3, PT, R173, UR6, !P0 ;  /* 0x00000006ad007c0c */ /* 0x000fe2000c761270 */
[----:B------:R-:W-:Y:S01]  /*13930*/  ULDC.64 UR6, c[0x0][0x220] ;  /* 0x0000880000067ab9 */ /* 0x000fe20000000a00 */
[----:B------:R-:W-:Y:S01]  /*13940*/  F2FP.SATFINITE.E5M2.F32.PACK_AB_MERGE_C R148, R149, R148, RZ ;  /* 0x000000949594723e */ /* 0x000fe200048060ff */
[----:B------:R-:W-:Y:S01]  /*13950*/  ULDC UR4, c[0x0][0x22c] ;  /* 0x00008b0000047ab9 */ /* 0x000fe20000000800 */
[----:B------:R-:W-:-:S02]  /*13960*/  F2FP.SATFINITE.E5M2.F32.PACK_AB_MERGE_C R150, R151, R150, RZ ;  /* 0x000000969796723e */ /* 0x000fc400048060ff */
[----:B------:R-:W-:Y:S02]  /*13970*/  SHF.R.U32.HI R138, RZ, 0x8, R138 ;  /* 0x00000008ff8a7819 */ /* 0x000fe4000001168a */
[----:B------:R-:W-:Y:S02]  /*13980*/  SHF.R.U32.HI R47, RZ, 0x8, R47 ;  /* 0x00000008ff2f7819 */ /* 0x000fe4000001162f */
[----:B------:R-:W-:Y:S01]  /*13990*/  SHF.R.U32.HI R146, RZ, 0x8, R146 ;  /* 0x00000008ff927819 */ /* 0x000fe20000011692 */
[----:B------:R-:W-:Y:S01]  /*139a0*/  STSM.16.M88.4 [R0], R4 ;  /* 0x0000000400007844 */ /* 0x000fe20000000200 */
[----:B------:R-:W-:Y:S02]  /*139b0*/  IADD3 R38, P6, R39, UR6, RZ ;  /* 0x0000000627267c10 */ /* 0x000fe4000ffde0ff */
[----:B------:R-:W-:Y:S01]  /*139c0*/  PRMT R45, R136, 0x3340, R45 ;  /* 0x00003340882d7816 */ /* 0x000fe2000000002d */
[----:B------:R-:W-:Y:S01]  /*139d0*/  BAR.SYNC.DEFER_BLOCKING 0x0 ;  /* 0x0000000000007b1d */ /* 0x000fe20000010000 */
[----:B------:R-:W-:-:S02]  /*139e0*/  PRMT R144, R144, 0x3340, R1 ;  /* 0x0000334090907816 */ /* 0x000fc40000000001 */
[----:B------:R-:W-:Y:S02]  /*139f0*/  ISETP.LT.AND P4, PT, R2, UR5, !P0 ;  /* 0x0000000502007c0c */ /* 0x000fe4000c781270 */
[----:B------:R-:W-:Y:S01]  /*13a00*/  LOP3.LUT R33, R148, 0xffff, RZ, 0xc0, !PT ;  /* 0x0000ffff94217812 */ /* 0x000fe200078ec0ff */
[----:B------:R-:W-:Y:S01]  /*13a10*/  IMAD R40, R37, 0x2, R34 ;  /* 0x0000000225287824 */ /* 0x000fe200078e0222 */
[----:B------:R-:W-:Y:S01]  /*13a20*/  LEA.HI.X.SX32 R39, R39, UR7, 0x1, P6 ;  /* 0x0000000727277c11 */ /* 0x000fe2000b0f0eff */
[----:B------:R-:W-:Y:S01]  /*13a30*/  ULDC UR5, c[0x0][0x22c] ;  /* 0x00008b0000057ab9 */ /* 0x000fe20000000800 */
[----:B------:R-:W-:Y:S02]  /*13a40*/  LOP3.LUT R150, R150, 0xffff, RZ, 0xc0, !PT ;  /* 0x0000ffff96967812 */ /* 0x000fe400078ec0ff */
[----:B------:R-:W-:Y:S02]  /*13a50*/  PRMT R144, R45, 0x5410, R144 ;  /* 0x000054102d907816 */ /* 0x000fe40000000090 */
[----:B------:R-:W-:-:S02]  /*13a60*/  LOP3.LUT R47, R47, 0xffff, RZ, 0xc0, !PT ;  /* 0x0000ffff2f2f7812 */ /* 0x000fc400078ec0ff */
[----:B------:R-:W-:Y:S02]  /*13a70*/  LOP3.LUT R138, R138, 0xffff, RZ, 0xc0, !PT ;  /* 0x0000ffff8a8a7812 */ /* 0x000fe400078ec0ff */
[----:B------:R-:W-:Y:S01]  /*13a80*/  LOP3.LUT R146, R146, 0xffff, RZ, 0xc0, !PT ;  /* 0x0000ffff92927812 */ /* 0x000fe200078ec0ff */
[----:B------:R-:W3:Y:S01]  /*13a90*/  LDS.128 R4, [R36] ;  /* 0x0000000024047984 */ /* 0x000ee20000000c00 */
[----:B------:R-:W-:Y:S01]  /*13aa0*/  BAR.SYNC.DEFER_BLOCKING 0x0 ;  /* 0x0000000000007b1d */ /* 0x000fe20000010000 */
[----:B------:R-:W-:Y:S02]  /*13ab0*/  IADD3 R2, P6, R34, R38, RZ ;  /* 0x0000002622027210 */ /* 0x000fe40007fde0ff */
[----:B------:R-:W-:Y:S02]  /*13ac0*/  PRMT R47, R138, 0x3340, R47 ;  /* 0x000033408a2f7816 */ /* 0x000fe4000000002f */
[----:B------:R-:W-:-:S04]  /*13ad0*/  PRMT R146, R146, 0x3340, R1 ;  /* 0x0000334092927816 */ /* 0x000fc80000000001 */
[----:B------:R-:W-:Y:S01]  /*13ae0*/  PRMT R47, R47, 0x5410, R146 ;  /* 0x000054102f2f7816 */ /* 0x000fe20000000092 */
[----:B------:R4:W-:Y:S02]  /*13af0*/  STSM.16.M88.4 [R0], R24 ;  /* 0x0000001800007844 */ /* 0x0009e40000000200 */
[--C-:B----4-:R-:W-:Y:S02]  /*13b00*/  PRMT R24, R29, 0x4210, R132.reuse ;  /* 0x000042101d187816 */ /* 0x110fe40000000084 */
[--C-:B------:R-:W-:Y:S02]  /*13b10*/  PRMT R26, R28, 0x4210, R31.reuse ;  /* 0x000042101c1a7816 */ /* 0x100fe4000000001f */
[----:B------:R-:W-:Y:S01]  /*13b20*/  PRMT R27, R130, 0x5210, R31 ;  /* 0x00005210821b7816 */ /* 0x000fe2000000001f */
[----:B------:R-:W-:Y:S01]  /*13b30*/  BAR.SYNC.DEFER_BLOCKING 0x0 ;  /* 0x0000000000007b1d */ /* 0x000fe20000010000 */
[----:B------:R-:W-:-:S05]  /*13b40*/  PRMT R25, R41, 0x5210, R132 ;  /* 0x0000521029197816 */ /* 0x000fca0000000084 */
[----:B------:R-:W4:Y:S02]  /*13b50*/  LDS.128 R28, [R36] ;  /* 0x00000000241c7984 */ /* 0x000f240000000c00 */
[----:B------:R-:W-:Y:S06]  /*13b60*/  BAR.SYNC.DEFER_BLOCKING 0x0 ;  /* 0x0000000000007b1d */ /* 0x000fec0000010000 */
[----:B------:R0:W-:Y:S02]  /*13b70*/  STSM.16.M88.4 [R0], R24 ;  /* 0x0000001800007844 */ /* 0x0001e40000000200 */
[----:B0-----:R-:W-:-:S02]  /*13b80*/  PRMT R26, R3, 0x4210, R150 ;  /* 0x00004210031a7816 */ /* 0x001fc40000000096 */
[--C-:B------:R-:W-:Y:S02]  /*13b90*/  PRMT R24, R32, 0x4210, R33.reuse ;  /* 0x0000421020187816 */ /* 0x100fe40000000021 */
[----:B------:R-:W-:Y:S02]  /*13ba0*/  PRMT R25, R144, 0x5210, R33 ;  /* 0x0000521090197816 */ /* 0x000fe40000000021 */
[----:B------:R-:W-:Y:S01]  /*13bb0*/  LEA.HI.X.SX32 R3, R34, R39, 0x1, P6 ;  /* 0x0000002722037211 */ /* 0x000fe200030f0eff */
[----:B------:R-:W-:Y:S01]  /*13bc0*/  BAR.SYNC.DEFER_BLOCKING 0x0 ;  /* 0x0000000000007b1d */ /* 0x000fe20000010000 */
[----:B------:R-:W-:-:S05]  /*13bd0*/  PRMT R27, R47, 0x5210, R150 ;  /* 0x000052102f1b7816 */ /* 0x000fca0000000096 */
[----:B------:R-:W0:Y:S02]  /*13be0*/  LDS.128 R32, [R36] ;  /* 0x0000000024207984 */ /* 0x000e240000000c00 */
[----:B------:R-:W-:Y:S01]  /*13bf0*/  BAR.SYNC.DEFER_BLOCKING 0x0 ;  /* 0x0000000000007b1d */ /* 0x000fe20000010000 */
[----:B------:R-:W-:-:S05]  /*13c00*/  PRMT R43, R20, 0x7770, RZ ;  /* 0x00007770142b7816 */ /* 0x000fca00000000ff */
[----:B------:R1:W-:Y:S02]  /*13c10*/  STSM.16.M88.4 [R0], R24 ;  /* 0x0000001800007844 */ /* 0x0003e40000000200 */
[----:B------:R-:W-:Y:S01]  /*13c20*/  BAR.SYNC.DEFER_BLOCKING 0x0 ;  /* 0x0000000000007b1d */ /* 0x000fe20000010000 */
[----:B------:R-:W-:Y:S02]  /*13c30*/  PRMT R41, R21, 0x7770, RZ ;  /* 0x0000777015297816 */ /* 0x000fe400000000ff */
[----:B-1----:R-:W-:-:S04]  /*13c40*/  IADD3 R24, P6, R40, R38, RZ ;  /* 0x0000002628187210 */ /* 0x002fc80007fde0ff */
[----:B------:R-:W-:Y:S01]  /*13c50*/  LEA.HI.X.SX32 R25, R40, R39, 0x1, P6 ;  /* 0x0000002728197211 */ /* 0x000fe200030f0eff */
[----:B------:R1:W-:Y:S01]  /*13c60*/  @P4 STG.E.U8 desc[UR14][R2.64], R43 ;  /* 0x0000002b02004986 */ /* 0x0003e2000c10110e */
[----:B------:R-:W-:Y:S01]  /*13c70*/  ISETP.LT.AND P4, PT, R155, UR4, !P0 ;  /* 0x000000049b007c0c */ /* 0x000fe2000c781270 */
[----:B------:R-:W-:Y:S02]  /*13c80*/  ULDC UR4, c[0x0][0x22c] ;  /* 0x00008b0000047ab9 */ /* 0x000fe40000000800 */
[----:B------:R-:W2:Y:S04]  /*13c90*/  LDL.LU R155, [R1+0x500] ;  /* 0x00050000019b7983 */ /* 0x000ea80000300800 */
[----:B------:R3:W-:Y:S01]  /*13ca0*/  @P5 STG.E.U8 desc[UR14][R24.64], R41 ;  /* 0x0000002918005986 */ /* 0x0007e2000c10110e */
[----:B------:R-:W-:Y:S01]  /*13cb0*/  ISETP.LT.AND P5, PT, R152, UR4, !P0 ;  /* 0x0000000498007c0c */ /* 0x000fe2000c7a1270 */
[----:B------:R-:W-:Y:S01]  /*13cc0*/  IMAD R40, R37, 0x2, R40 ;  /* 0x0000000225287824 */ /* 0x000fe200078e0228 */
[----:B------:R-:W-:Y:S01]  /*13cd0*/  PRMT R27, R22, 0x7770, RZ ;  /* 0x00007770161b7816 */ /* 0x000fe200000000ff */
[----:B------:R-:W4:Y:S01]  /*13ce0*/  LDL.LU R152, [R1+0x4fc] ;  /* 0x0004fc0001987983 */ /* 0x000f220000300800 */
[----:B-1----:R-:W-:Y:S01]  /*13cf0*/  PRMT R43, R23, 0x7770, RZ ;  /* 0x00007770172b7816 */ /* 0x002fe200000000ff */
[----:B------:R-:W-:Y:S01]  /*13d00*/  IMAD R0, R37, 0x2, R40 ;  /* 0x0000000225007824 */ /* 0x000fe200078e0228 */
[----:B------:R-:W-:Y:S01]  /*13d10*/  IADD3 R2, P6, R40, R38, RZ ;  /* 0x0000002628027210 */ /* 0x000fe20007fde0ff */
[----:B------:R-:W-:-:S02]  /*13d20*/  ULDC UR4, c[0x0][0x22c] ;  /* 0x00008b0000047ab9 */ /* 0x000fc40000000800 */
[----:B------:R-:W-:Y:S01]  /*13d30*/  IMAD R26, R37, 0x2, R0 ;  /* 0x00000002251a7824 */ /* 0x000fe200078e0200 */
[----:B------:R-:W-:Y:S02]  /*13d40*/  LEA.HI.X.SX32 R3, R40, R39, 0x1, P6 ;  /* 0x0000002728037211 */ /* 0x000fe400030f0eff */
[----:B---3--:R-:W-:-:S03]  /*13d50*/  IADD3 R24, P6, R0, R38, RZ ;  /* 0x0000002600187210 */ /* 0x008fc60007fde0ff */
[----:B------:R1:W-:Y:S01]  /*13d60*/  @P2 STG.E.U8 desc[UR14][R2.64], R27 ;  /* 0x0000001b02002986 */ /* 0x0003e2000c10110e */
[-C--:B------:R-:W-:Y:S01]  /*13d70*/  LEA.HI.X.SX32 R25, R0, R39.reuse, 0x1, P6 ;  /* 0x0000002700197211 */ /* 0x080fe200030f0eff */
[----:B------:R-:W-:Y:S01]  /*13d80*/  IMAD R0, R37, 0x2, R26 ;  /* 0x0000000225007824 */ /* 0x000fe200078e021a */
[----:B------:R-:W-:Y:S01]  /*13d90*/  ISETP.LT.AND P2, PT, R153, UR4, !P0 ;  /* 0x0000000499007c0c */ /* 0x000fe2000c741270 */
[----:B------:R-:W-:Y:S01]  /*13da0*/  ULDC UR4, c[0x0][0x22c] ;  /* 0x00008b0000047ab9 */ /* 0x000fe20000000800 */
[----:B------:R-:W3:Y:S01]  /*13db0*/  LDL.LU R153, [R1+0x504] ;  /* 0x0005040001997983 */ /* 0x000ee20000300800 */
[----:B------:R-:W-:Y:S02]  /*13dc0*/  PRMT R41, R20, 0x7771, RZ ;  /* 0x0000777114297816 */ /* 0x000fe400000000ff */
[CC--:B-1----:R-:W-:Y:S01]  /*13dd0*/  IADD3 R2, P6, R26.reuse, R38.reuse, RZ ;  /* 0x000000261a027210 */ /* 0x0c2fe20007fde0ff */
[----:B------:R1:W-:Y:S03]  /*13de0*/  @P3 STG.E.U8 desc[UR14][R24.64], R43 ;  /* 0x0000002b18003986 */ /* 0x0003e6000c10110e */
[----:B------:R-:W-:Y:S01]  /*13df0*/  LEA.HI.X.SX32 R3, R26, R39, 0x1, P6 ;  /* 0x000000271a037211 */ /* 0x000fe200030f0eff */
[----:B------:R-:W3:Y:S01]  /*13e00*/  LDL.LU R156, [R1+0x508] ;  /* 0x00050800019c7983 */ /* 0x000ee20000300800 */
[----:B------:R-:W-:Y:S01]  /*13e10*/  ISETP.LT.AND P3, PT, R154, UR4, !P0 ;  /* 0x000000049a007c0c */ /* 0x000fe2000c761270 */
[----:B------:R-:W-:Y:S01]  /*13e20*/  ULDC UR4, c[0x0][0x22c] ;  /* 0x00008b0000047ab9 */ /* 0x000fe20000000800 */
[----:B------:R-:W-:Y:S01]  /*13e30*/  PRMT R27, R21, 0x7771, RZ ;  /* 0x00007771151b7816 */ /* 0x000fe200000000ff */
[----:B------:R-:W3:Y:S01]  /*13e40*/  LDL.LU R154, [R1+0x50c] ;  /* 0x00050c00019a7983 */ /* 0x000ee20000300800 */
[----:B-1----:R-:W-:-:S03]  /*13e50*/  IADD3 R24, P6, R0, R38, RZ ;  /* 0x0000002600187210 */ /* 0x002fc60007fde0ff */
[----:B------:R1:W-:Y:S01]  /*13e60*/  @P4 STG.E.U8 desc[UR14][R2.64], R41 ;  /* 0x0000002902004986 */ /* 0x0003e2000c10110e */
[----:B------:R-:W-:-:S05]  /*13e70*/  LEA.HI.X.SX32 R25, R0, R39, 0x1, P6 ;  /* 0x0000002700197211 */ /* 0x000fca00030f0eff */
[----:B------:R0:W-:Y:S01]  /*13e80*/  @P5 STG.E.U8 desc[UR14][R24.64], R27 ;  /* 0x0000001b18005986 */ /* 0x0001e2000c10110e */
[----:B--2---:R-:W-:Y:S01]  /*13e90*/  ISETP.LT.AND P4, PT, R155, UR4, !P0 ;  /* 0x000000049b007c0c */ /* 0x004fe2000c781270 */
[----:B------:R-:W-:Y:S02]  /*13ea0*/  ULDC UR4, c[0x0][0x22c] ;  /* 0x00008b0000047ab9 */ /* 0x000fe40000000800 */
[----:B----4-:R-:W-:Y:S01]  /*13eb0*/  ISETP.LT.AND P5, PT, R152, UR4, !P0 ;  /* 0x0000000498007c0c */ /* 0x010fe2000c7a1270 */
[C---:B------:R-:W-:Y:S01]  /*13ec0*/  IMAD R0, R37.reuse, 0x2, R0 ;  /* 0x0000000225007824 */ /* 0x040fe200078e0200 */
[----:B------:R-:W2:Y:S01]  /*13ed0*/  LDL.LU R152, [R1+0x510] ;  /* 0x0005100001987983 */ /* 0x000ea20000300800 */
[----:B------:R-:W-:Y:S01]  /*13ee0*/  PRMT R43, R22, 0x7771, RZ ;  /* 0x00007771162b7816 */ /* 0x000fe200000000ff */
[----:B------:R-:W-:Y:S01]  /*13ef0*/  ULDC UR4, c[0x0][0x22c] ;  /* 0x00008b0000047ab9 */ /* 0x000fe20000000800 */
[C---:B------:R-:W-:Y:S01]  /*13f00*/  IMAD R26, R37.reuse, 0x2, R0 ;  /* 0x00000002251a7824 */ /* 0x040fe200078e0200 */
[CC--:B-1----:R-:W-:Y:S01]  /*13f10*/  IADD3 R2, P6, R0.reuse, R38.reuse, RZ ;  /* 0x0000002600027210 */ /* 0x0c2fe20007fde0ff */
[----:B------:R-:W4:Y:S03]  /*13f20*/  LDL.LU R155, [R1+0x518] ;  /* 0x00051800019b7983 */ /* 0x000f260000300800 */
[----:B------:R-:W-:Y:S01]  /*13f30*/  LEA.HI.X.SX32 R3, R0, R39, 0x1, P6 ;  /* 0x0000002700037211 */ /* 0x000fe200030f0eff */
[----:B------:R-:W-:Y:S01]  /*13f40*/  IMAD R0, R37, 0x2, R26 ;  /* 0x0000000225007824 */ /* 0x000fe200078e021a */
[----:B0-----:R-:W-:-:S02]  /*13f50*/  IADD3 R24, P6, R26, R38, RZ ;  /* 0x000000261a187210 */ /* 0x001fc40007fde0ff */
[----:B------:R-:W-:Y:S01]  /*13f60*/  PRMT R41, R23, 0x7771, RZ ;  /* 0x0000777117297816 */ /* 0x000fe200000000ff */
[----:B------:R0:W-:Y:S01]  /*13f70*/  @P2 STG.E.U8 desc[UR14][R2.64], R43 ;  /* 0x0000002b02002986 */ /* 0x0001e2000c10110e */
[----:B------:R-:W-:Y:S01]  /*13f80*/  LEA.HI.X.SX32 R25, R26, R39, 0x1, P6 ;  /* 0x000000271a197211 */ /* 0x000fe200030f0eff */
[----:B------:R-:W-:Y:S01]  /*13f90*/  IMAD R26, R37, 0x2, R0 ;  /* 0x00000002251a7824 */ /* 0x000fe200078e0200 */
[----:B---3--:R-:W-:Y:S01]  /*13fa0*/  ISETP.LT.AND P2, PT, R153, UR4, !P0 ;  /* 0x0000000499007c0c */ /* 0x008fe2000c741270 */
[----:B------:R-:W-:Y:S01]  /*13fb0*/  ULDC UR4, c[0x0][0x22c] ;  /* 0x00008b0000047ab9 */ /* 0x000fe20000000800 */
[----:B------:R-:W-:Y:S01]  /*13fc0*/  PRMT R27, R20, 0x7772, RZ ;  /* 0x00007772141b7816 */ /* 0x000fe200000000ff */
[----:B------:R-:W3:Y:S01]  /*13fd0*/  LDL.LU R153, [R1+0x514] ;  /* 0x0005140001997983 */ /* 0x000ee20000300800 */
[----:B0-----:R-:W-:-:S03]  /*13fe0*/  IADD3 R2, P6, R0, R38, RZ ;  /* 0x0000002600027210 */ /* 0x001fc60007fde0ff */
[----:B------:R0:W-:Y:S01]  /*13ff0*/  @P3 STG.E.U8 desc[UR14][R24.64], R41 ;  /* 0x0000002918003986 */ /* 0x0001e2000c10110e */
[-C--:B------:R-:W-:Y:S02]  /*14000*/  LEA.HI.X.SX32 R3, R0, R39.reuse, 0x1, P6 ;  /* 0x0000002700037211 */ /* 0x080fe400030f0eff */
[----:B------:R-:W-:Y:S01]  /*14010*/  ISETP.LT.AND P3, PT, R156, UR4, !P0 ;  /* 0x000000049c007c0c */ /* 0x000fe2000c761270 */
[----:B------:R-:W-:Y:S01]  /*14020*/  ULDC UR4, c[0x0][0x22c] ;  /* 0x00008b0000047ab9 */ /* 0x000fe20000000800 */
[----:B------:R-:W-:Y:S01]  /*14030*/  PRMT R43, R21, 0x7772, RZ ;  /* 0x00007772152b7816 */ /* 0x000fe200000000ff */
[----:B------:R1:W-:Y:S01]  /*14040*/  @P4 STG.E.U8 desc[UR14][R2.64], R27 ;  /* 0x0000001b02004986 */ /* 0x0003e2000c10110e */
[----:B0-----:R-:W-:Y:S02]  /*14050*/  IADD3 R24, P6, R26, R38, RZ ;  /* 0x000000261a187210 */ /* 0x001fe40007fde0ff */
[----:B------:R-:W-:Y:S01]  /*14060*/  ISETP.LT.AND P4, PT, R154, UR4, !P0 ;  /* 0x000000049a007c0c */ /* 0x000fe2000c781270 */
[----:B------:R-:W-:Y:S01]  /*14070*/  ULDC UR4, c[0x0][0x22c] ;  /* 0x00008b0000047ab9 */ /* 0x000fe20000000800 */
[----:B------:R-:W-:Y:S01]  /*14080*/  LEA.HI.X.SX32 R25, R26, R39, 0x1, P6 ;  /* 0x000000271a197211 */ /* 0x000fe200030f0eff */
[----:B------:R-:W3:Y:S04]  /*14090*/  LDL.LU R154, [R1+0x520] ;  /* 0x00052000019a7983 */ /* 0x000ee80000300800 */
[----:B------:R-:W3:Y:S04]  /*140a0*/  LDL.LU R156, [R1+0x51c] ;  /* 0x00051c00019c7983 */ /* 0x000ee80000300800 */
[----:B------:R0:W-:Y:S01]  /*140b0*/  @P5 STG.E.U8 desc[UR14][R24.64], R43 ;  /* 0x0000002b18005986 */ /* 0x0001e2000c10110e */
[----:B--2---:R-:W-:Y:S01]  /*140c0*/  ISETP.LT.AND P5, PT, R152, UR4, !P0 ;  /* 0x0000000498007c0c */ /* 0x004fe2000c7a1270 */
[----:B------:R-:W-:-:S02]  /*140d0*/  IMAD R0, R37, 0x2, R26 ;  /* 0x0000000225007824 */ /* 0x000fc400078e021a */
[----:B------:R-:W2:Y:S01]  /*140e0*/  LDL.LU R152, [R1+0x4a0] ;  /* 0x0004a00001987983 */ /* 0x000ea20000300800 */
[----:B------:R-:W-:Y:S01]  /*140f0*/  PRMT R41, R22, 0x7772, RZ ;  /* 0x0000777216297816 */ /* 0x000fe200000000ff */
[----:B------:R-:W-:Y:S01]  /*14100*/  ULDC UR4, c[0x0][0x22c] ;  /* 0x00008b0000047ab9 */ /* 0x000fe20000000800 */
[----:B------:R-:W-:Y:S01]  /*14110*/  IMAD R26, R37, 0x2, R0 ;  /* 0x00000002251a7824 */ /* 0x000fe200078e0200 */
[----:B-1----:R-:W-:-:S04]  /*14120*/  IADD3 R2, P6, R0, R38, RZ ;  /* 0x0000002600027210 */ /* 0x002fc80007fde0ff */
[----:B------:R-:W-:Y:S02]  /*14130*/  LEA.HI.X.SX32 R3, R0, R39, 0x1, P6 ;  /* 0x0000002700037211 */ /* 0x000fe400030f0eff */
[----:B0-----:R-:W-:-:S04]  /*14140*/  IADD3 R24, P6, R26, R38, RZ ;  /* 0x000000261a187210 */ /* 0x001fc80007fde0ff */
[----:B------:R-:W-:Y:S01]  /*14150*/  LEA.HI.X.SX32 R25, R26, R39, 0x1, P6 ;  /* 0x000000271a197211 */ /* 0x000fe200030f0eff */
[----:B------:R-:W-:Y:S01]  /*14160*/  IMAD R26, R37, 0x2, R26 ;  /* 0x00000002251a7824 */ /* 0x000fe200078e021a */
[----:B------:R-:W-:Y:S01]  /*14170*/  PRMT R27, R23, 0x7772, RZ ;  /* 0x00007772171b7816 */ /* 0x000fe200000000ff */
[----:B------:R0:W-:Y:S02]  /*14180*/  @P2 STG.E.U8 desc[UR14][R2.64], R41 ;  /* 0x0000002902002986 */ /* 0x0001e4000c10110e */
[----:B------:R-:W-:Y:S01]  /*14190*/  IMAD R0, R37, 0x2, R26 ;  /* 0x0000000225007824 */ /* 0x000fe200078e021a */
[----:B----4-:R-:W-:Y:S01]  /*141a0*/  ISETP.LT.AND P2, PT, R155, UR4, !P0 ;  /* 0x000000049b007c0c */ /* 0x010fe2000c741270 */
[----:B------:R1:W-:Y:S01]  /*141b0*/  @P3 STG.E.U8 desc[UR14][R24.64], R27 ;  /* 0x0000001b18003986 */ /* 0x0003e2000c10110e */
[----:B------:R-:W-:Y:S01]  /*141c0*/  ULDC UR4, c[0x0][0x22c] ;  /* 0x00008b0000047ab9 */ /* 0x000fe20000000800 */
[----:B0-----:R-:W-:-:S04]  /*141d0*/  IADD3 R2, P6, R26, R38, RZ ;  /* 0x000000261a027210 */ /* 0x001fc80007fde0ff */
[-C--:B------:R-:W-:Y:S01]  /*141e0*/  LEA.HI.X.SX32 R3, R26, R39.reuse, 0x1, P6 ;  /* 0x000000271a037211 */ /* 0x080fe200030f0eff */
[----:B------:R-:W-:Y:S01]  /*141f0*/  IMAD R26, R37, 0x2, R0 ;  /* 0x00000002251a7824 */ /* 0x000fe200078e0200 */
[-C--:B-1----:R-:W-:Y:S02]  /*14200*/  IADD3 R24, P6, R0, R38.reuse, RZ ;  /* 0x0000002600187210 */ /* 0x082fe40007fde0ff */
[----:B---3--:R-:W-:Y:S01]  /*14210*/  ISETP.LT.AND P3, PT, R153, UR4, !P0 ;  /* 0x0000000499007c0c */ /* 0x008fe2000c761270 */
[----:B------:R-:W-:Y:S01]  /*14220*/  ULDC UR4, c[0x0][0x22c] ;  /* 0x00008b0000047ab9 */ /* 0x000fe20000000800 */
[----:B------:R-:W-:Y:S01]  /*14230*/  PRMT R45, R20, 0x7773, RZ ;  /* 0x00007773142d7816 */ /* 0x000fe200000000ff */
[----:B------:R-:W3:Y:S01]  /*14240*/  LDL.LU R153, [R1+0x49c] ;  /* 0x00049c0001997983 */ /* 0x000ee20000300800 */
[----:B------:R-:W-:Y:S02]  /*14250*/  LEA.HI.X.SX32 R25, R0, R39, 0x1, P6 ;  /* 0x0000002700197211 */ /* 0x000fe400030f0eff */
[----:B------:R-:W-:Y:S01]  /*14260*/  IADD3 R20, P6, R26, R38, RZ ;  /* 0x000000261a147210 */ /* 0x000fe20007fde0ff */
[----:B------:R-:W4:Y:S01]  /*14270*/  LDL.LU R155, [R1+0x498] ;  /* 0x00049800019b7983 */ /* 0x000f220000300800 */
[----:B------:R-:W-:-:S02]  /*14280*/  PRMT R43, R21, 0x7773, RZ ;  /* 0x00007773152b7816 */ /* 0x000fc400000000ff */
[----:B------:R-:W-:Y:S01]  /*14290*/  LEA.HI.X.SX32 R21, R26, R39, 0x1, P6 ;  /* 0x000000271a157211 */ /* 0x000fe200030f0eff */
[----:B------:R0:W-:Y:S01]  /*142a0*/  @P4 STG.E.U8 desc[UR14][R2.64], R45 ;  /* 0x0000002d02004986 */ /* 0x0001e2000c10110e */
[----:B------:R-:W-:Y:S01]  /*142b0*/  ISETP.LT.AND P4, PT, R154, UR4, !P0 ;  /* 0x000000049a007c0c */ /* 0x000fe2000c781270 */
[----:B------:R-:W-:Y:S01]  /*142c0*/  ULDC UR4, c[0x0][0x22c] ;  /* 0x00008b0000047ab9 */ /* 0x000fe20000000800 */
[----:B------:R-:W-:Y:S01]  /*142d0*/  PRMT R41, R22, 0x7773, RZ ;  /* 0x0000777316297816 */ /* 0x000fe200000000ff */
[----:B------:R-:W4:Y:S04]  /*142e0*/  LDL.LU R154, [R1+0x494] ;  /* 0x00049400019a7983 */ /* 0x000f280000300800 */
[----:B------:R-:W-:Y:S01]  /*142f0*/  @P5 STG.E.U8 desc[UR14][R24.64], R43 ;  /* 0x0000002b18005986 */ /* 0x000fe2000c10110e */
[----:B------:R-:W-:Y:S01]  /*14300*/  ISETP.LT.AND P5, PT, R156, UR4, !P0 ;  /* 0x000000049c007c0c */ /* 0x000fe2000c7a1270 */
[----:B------:R-:W-:-:S02]  /*14310*/  ULDC UR4, c[0x0][0x22c] ;  /* 0x00008b0000047ab9 */ /* 0x000fc40000000800 */
[----:B------:R1:W-:Y:S01]  /*14320*/  @P2 STG.E.U8 desc[UR14][R20.64], R41 ;  /* 0x0000002914002986 */ /* 0x0003e2000c10110e */
[----:B--2---:R-:W-:Y:S01]  /*14330*/  ISETP.LT.AND P2, PT, R152, UR4, !P0 ;  /* 0x0000000498007c0c */ /* 0x004fe2000c741270 */
[----:B------:R-:W-:Y:S02]  /*14340*/  IMAD R0, R37, 0x2, R26 ;  /* 0x0000000225007824 */ /* 0x000fe400078e021a */
[----:B------:R-:W2:Y:S01]  /*14350*/  LDL.LU R152, [R1+0x490] ;  /* 0x0004900001987983 */ /* 0x000ea20000300800 */
[----:B------:R-:W-:Y:S01]  /*14360*/  PRMT R23, R23, 0x7773, RZ ;  /* 0x0000777317177816 */ /* 0x000fe200000000ff */
[----:B------:R-:W-:Y:S01]  /*14370*/  ULDC UR4, c[0x0][0x22c] ;  /* 0x00008b0000047ab9 */ /* 0x000fe20000000800 */
[C---:B------:R-:W-:Y:S01]  /*14380*/  IMAD R22, R37.reuse, 0x2, R0 ;  /* 0x0000000225167824 */ /* 0x040fe200078e0200 */
[CC--:B------:R-:W-:Y:S01]  /*14390*/  IADD3 R26, P6, R0.reuse, R38.reuse, RZ ;  /* 0x00000026001a7210 */ /* 0x0c0fe20007fde0ff */
[----:B------:R-:W2:Y:S03]  /*143a0*/  LDL.LU R156, [R1+0x48c] ;  /* 0x00048c00019c7983 */ /* 0x000ea60000300800 */
[----:B------:R-:W-:Y:S01]  /*143b0*/  LEA.HI.X.SX32 R27, R0, R39, 0x1, P6 ;  /* 0x00000027001b7211 */ /* 0x000fe200030f0eff */
[----:B------:R-:W-:Y:S01]  /*143c0*/  IMAD R0, R37, 0x2, R22 ;  /* 0x0000000225007824 */ /* 0x000fe200078e0216 */
[----:B0-----:R-:W-:-:S04]  /*143d0*/  IADD3 R2, P6, R22, R38, RZ ;  /* 0x0000002616027210 */ /* 0x001fc80007fde0ff */
[-C--:B------:R-:W-:Y:S02]  /*143e0*/  LEA.HI.X.SX32 R3, R22, R39.reuse, 0x1, P6 ;  /* 0x0000002716037211 */ /* 0x080fe400030f0eff */
[----:B-1----:R-:W-:Y:S02]  /*143f0*/  IADD3 R20, P6, R0, R38, RZ ;  /* 0x0000002600147210 */ /* 0x002fe40007fde0ff */
[----:B------:R-:W-:Y:S02]  /*14400*/  PRMT R43, R16, 0x7770, RZ ;  /* 0x00007770102b7816 */ /* 0x000fe400000000ff */
[----:B------:R-:W-:Y:S01]  /*14410*/  LEA.HI.X.SX32 R21, R0, R39, 0x1, P6 ;  /* 0x0000002700157211 */ /* 0x000fe200030f0eff */
[----:B------:R-:W-:Y:S01]  /*14420*/  IMAD R0, R37, 0x2, R0 ;  /* 0x0000000225007824 */ /* 0x000fe200078e0200 */
[----:B------:R0:W-:Y:S01]  /*14430*/  @P3 STG.E.U8 desc[UR14][R26.64], R23 ;  /* 0x000000171a003986 */ /* 0x0001e2000c10110e */
[----:B------:R-:W-:-:S03]  /*14440*/  PRMT R41, R17, 0x7770, RZ ;  /* 0x0000777011297816 */ /* 0x000fc600000000ff */
[----:B------:R1:W-:Y:S01]  /*14450*/  @P4 STG.E.U8 desc[UR14][R2.64], R43 ;  /* 0x0000002b02004986 */ /* 0x0003e2000c10110e */
[----:B------:R-:W-:Y:S02]  /*14460*/  IADD3 R22, P6, R0, R38, RZ ;  /* 0x0000002600167210 */ /* 0x000fe40007fde0ff */
[----:B------:R-:W-:Y:S01]  /*14470*/  PRMT R45, R18, 0x7770, RZ ;  /* 0x00007770122d7816 */ /* 0x000fe200000000ff */
[----:B------:R1:W-:Y:S01]  /*14480*/  @P5 STG.E.U8 desc[UR14][R20.64], R41 ;  /* 0x0000002914005986 */ /* 0x0003e2000c10110e */
[----:B---3--:R-:W-:Y:S01]  /*14490*/  ISETP.LT.AND P3, PT, R153, UR4, !P0 ;  /* 0x0000000499007c0c */ /* 0x008fe2000c761270 */
[----:B------:R-:W-:Y:S02]  /*144a0*/  ULDC UR4, c[0x0][0x22c] ;  /* 0x00008b0000047ab9 */ /* 0x000fe40000000800 */
[----:B------:R-:W3:Y:S01]  /*144b0*/  LDL.LU R153, [R1+0x488] ;  /* 0x0004880001997983 */ /* 0x000ee20000300800 */
[----:B----4-:R-:W-:Y:S01]  /*144c0*/  ISETP.LT.AND P4, PT, R155, UR4, !P0 ;  /* 0x000000049b007c0c */ /* 0x010fe2000c781270 */
[----:B------:R-:W-:Y:S01]  /*144d0*/  ULDC UR4, c[0x0][0x22c] ;  /* 0x00008b0000047ab9 */ /* 0x000fe20000000800 */
[----:B0-----:R-:W-:-:S02]  /*144e0*/  LEA.HI.X.SX32 R23, R0, R39, 0x1, P6 ;  /* 0x0000002700177211 */ /* 0x001fc400030f0eff */
[----:B------:R-:W-:Y:S01]  /*144f0*/  ISETP.LT.AND P5, PT, R154, UR4, !P0 ;  /* 0x000000049a007c0c */ /* 0x000fe2000c7a1270 */
[----:B------:R-:W-:Y:S01]  /*14500*/  ULDC UR4, c[0x0][0x22c] ;  /* 0x00008b0000047ab9 */ /* 0x000fe20000000800 */
[----:B------:R-:W4:Y:S04]  /*14510*/  LDL.LU R154, [R1+0x484] ;  /* 0x00048400019a7983 */ /* 0x000f280000300800 */
[----:B------:R-:W4:Y:S04]  /*14520*/  LDL.LU R155, [R1+0x480] ;  /* 0x00048000019b7983 */ /* 0x000f280000300800 */
[----:B------:R-:W-:Y:S01]  /*14530*/  @P2 STG.E.U8 desc[UR14][R22.64], R45 ;  /* 0x0000002d16002986 */ /* 0x000fe2000c10110e */
[----:B--2---:R-:W-:Y:S01]  /*14540*/  ISETP.LT.AND P2, PT, R152, UR4, !P0 ;  /* 0x0000000498007c0c */ /* 0x004fe2000c741270 */
[----:B------:R-:W-:-:S02]  /*14550*/  IMAD R26, R37, 0x2, R0 ;  /* 0x00000002251a7824 */ /* 0x000fc400078e0200 */
[----:B------:R-:W2:Y:S01]  /*14560*/  LDL.LU R152, [R1+0x47c] ;  /* 0x00047c0001987983 */ /* 0x000ea20000300800 */
[----:B-1----:R-:W-:Y:S01]  /*14570*/  PRMT R43, R19, 0x7770, RZ ;  /* 0x00007770132b7816 */ /* 0x002fe200000000ff */
[----:B------:R-:W-:Y:S01]  /*14580*/  ULDC UR4, c[0x0][0x22c] ;  /* 0x00008b0000047ab9 */ /* 0x000fe20000000800 */
[----:B------:R-:W-:Y:S01]  /*14590*/  IMAD R0, R37, 0x2, R26 ;  /* 0x0000000225007824 */ /* 0x000fe200078e021a */
[----:B------:R-:W-:-:S03]  /*145a0*/  IADD3 R24, P6, R26, R38, RZ ;  /* 0x000000261a187210 */ /* 0x000fc60007fde0ff */
[----:B------:R-:W-:Y:S01]  /*145b0*/  IMAD R20, R37, 0x2, R0 ;  /* 0x0000000225147824 */ /* 0x000fe200078e0200 */
[----:B------:R-:W-:Y:S02]  /*145c0*/  LEA.HI.X.SX32 R25, R26, R39, 0x1, P6 ;  /* 0x000000271a197211 */ /* 0x000fe400030f0eff */
[----:B------:R-:W-:-:S04]  /*145d0*/  IADD3 R26, P6, R0, R38, RZ ;  /* 0x00000026001a7210 */ /* 0x000fc80007fde0ff */
[-C--:B------:R-:W-:Y:S01]  /*145e0*/  LEA.HI.X.SX32 R27, R0, R39.reuse, 0x1, P6 ;  /* 0x00000027001b7211 */ /* 0x080fe200030f0eff */
[C---:B------:R-:W-:Y:S01]  /*145f0*/  IMAD R0, R37.reuse, 0x2, R20 ;  /* 0x0000000225007824 */ /* 0x040fe200078e0214 */
[-C--:B------:R-:W-:Y:S02]  /*14600*/  IADD3 R2, P6, R20, R38.reuse, RZ ;  /* 0x0000002614027210 */ /* 0x080fe40007fde0ff */
[----:B------:R-:W-:Y:S01]  /*14610*/  PRMT R41, R16, 0x7771, RZ ;  /* 0x0000777110297816 */ /* 0x000fe200000000ff */
[----:B------:R0:W-:Y:S01]  /*14620*/  @P3 STG.E.U8 desc[UR14][R24.64], R43 ;  /* 0x0000002b18003986 */ /* 0x0001e2000c10110e */
[----:B------:R-:W-:Y:S02]  /*14630*/  LEA.HI.X.SX32 R3, R20, R39, 0x1, P6 ;  /* 0x0000002714037211 */ /* 0x000fe400030f0eff */
[----:B------:R-:W-:Y:S01]  /*14640*/  ISETP.LT.AND P3, PT, R156, UR4, !P0 ;  /* 0x000000049c007c0c */ /* 0x000fe2000c761270 */
[----:B------:R-:W-:Y:S01]  /*14650*/  ULDC UR4, c[0x0][0x22c] ;  /* 0x00008b0000047ab9 */ /* 0x000fe20000000800 */
[----:B------:R-:W-:Y:S01]  /*14660*/  IADD3 R20, P6, R0, R38, RZ ;  /* 0x0000002600147210 */ /* 0x000fe20007fde0ff */
[----:B------:R1:W-:Y:S01]  /*14670*/  @P4 STG.E.U8 desc[UR14][R26.64], R41 ;  /* 0x000000291a004986 */ /* 0x0003e2000c10110e */
[----:B0-----:R-:W-:Y:S01]  /*14680*/  IMAD R24, R37, 0x2, R0 ;  /* 0x0000000225187824 */ /* 0x001fe200078e0200 */
[----:B------:R-:W-:-:S02]  /*14690*/  PRMT R25, R17, 0x7771, RZ ;  /* 0x0000777111197816 */ /* 0x000fc400000000ff */
[----:B------:R-:W-:Y:S02]  /*146a0*/  LEA.HI.X.SX32 R21, R0, R39, 0x1, P6 ;  /* 0x0000002700157211 */ /* 0x000fe400030f0eff */
[----:B------:R-:W-:Y:S02]  /*146b0*/  IADD3 R22, P6, R24, R38, RZ ;  /* 0x0000002618167210 */ /* 0x000fe40007fde0ff */
[----:B---3--:R-:W-:Y:S01]  /*146c0*/  ISETP.LT.AND P4, PT, R153, UR4, !P0 ;  /* 0x0000000499007c0c */ /* 0x008fe2000c781270 */
[----:B------:R-:W-:Y:S01]  /*146d0*/  ULDC UR4, c[0x0][0x22c] ;  /* 0x00008b0000047ab9 */ /* 0x000fe20000000800 */
[----:B------:R-:W3:Y:S01]  /*146e0*/  LDL.LU R153, [R1+0x478] ;  /* 0x0004780001997983 */ /* 0x000ee20000300800 */
[----:B-1----:R-:W-:-:S03]  /*146f0*/  PRMT R41, R18, 0x7771, RZ ;  /* 0x0000777112297816 */ /* 0x002fc600000000ff */
[----:B------:R-:W3:Y:S01]  /*14700*/  LDL.LU R156, [R1+0x474] ;  /* 0x00047400019c7983 */ /* 0x000ee20000300800 */
[----:B------:R-:W-:Y:S02]  /*14710*/  PRMT R27, R19, 0x7771, RZ ;  /* 0x00007771131b7816 */ /* 0x000fe400000000ff */
[----:B------:R-:W-:Y:S01]  /*14720*/  LEA.HI.X.SX32 R23, R24, R39, 0x1, P6 ;  /* 0x0000002718177211 */ /* 0x000fe200030f0eff */
[----:B------:R0:W-:Y:S01]  /*14730*/  @P5 STG.E.U8 desc[UR14][R2.64], R25 ;  /* 0x0000001902005986 */ /* 0x0001e2000c10110e */
[----:B----4-:R-:W-:Y:S01]  /*14740*/  ISETP.LT.AND P5, PT, R154, UR4, !P0 ;  /* 0x000000049a007c0c */ /* 0x010fe2000c7a1270 */
[----:B------:R-:W-:Y:S02]  /*14750*/  ULDC UR4, c[0x0][0x22c] ;  /* 0x00008b0000047ab9 */ /* 0x000fe40000000800 */
[----:B------:R-:W4:Y:S04]  /*14760*/  LDL.LU R154, [R1+0x470] ;  /* 0x00047000019a7983 */ /* 0x000f280000300800 */
[----:B------:R1:W-:Y:S01]  /*14770*/  @P2 STG.E.U8 desc[UR14][R20.64], R41 ;  /* 0x0000002914002986 */ /* 0x0003e2000c10110e */
[----:B------:R-:W-:Y:S01]  /*14780*/  ISETP.LT.AND P2, PT, R155, UR4, !P0 ;  /* 0x000000049b007c0c */ /* 0x000fe2000c741270 */
[----:B------:R-:W-:-:S02]  /*14790*/  ULDC UR4, c[0x0][0x22c] ;  /* 0x00008b0000047ab9 */ /* 0x000fc40000000800 */
[----:B------:R1:W-:Y:S01]  /*147a0*/  @P3 STG.E.U8 desc[UR14][R22.64], R27 ;  /* 0x0000001b16003986 */ /* 0x0003e2000c10110e */
[----:B--2---:R-:W-:Y:S01]  /*147b0*/  ISETP.LT.AND P3, PT, R152, UR4, !P0 ;  /* 0x0000000498007c0c */ /* 0x004fe2000c761270 */
[C---:B------:R-:W-:Y:S02]  /*147c0*/  IMAD R24, R37.reuse, 0x2, R24 ;  /* 0x0000000225187824 */ /* 0x040fe400078e0218 */
[----:B------:R-:W2:Y:S01]  /*147d0*/  LDL.LU R152, [R1+0x46c] ;  /* 0x00046c0001987983 */ /* 0x000ea20000300800 */
[----:B------:R-:W-:Y:S01]  /*147e0*/  PRMT R43, R16, 0x7772, RZ ;  /* 0x00007772102b7816 */ /* 0x000fe200000000ff */
[----:B------:R-:W-:Y:S01]  /*147f0*/  ULDC UR4, c[0x0][0x22c] ;  /* 0x00008b0000047ab9 */ /* 0x000fe20000000800 */
[C---:B------:R-:W-:Y:S01]  /*14800*/  IMAD R0, R37.reuse, 0x2, R24 ;  /* 0x0000000225007824 */ /* 0x040fe200078e0218 */
[C---:B0-----:R-:W-:Y:S01]  /*14810*/  IADD3 R2, P6, R24.reuse, R38, RZ ;  /* 0x0000002618027210 */ /* 0x041fe20007fde0ff */
[----:B------:R-:W2:Y:S02]  /*14820*/  LDL.LU R155, [R1+0x468] ;  /* 0x00046800019b7983 */ /* 0x000ea40000300800 */
[----:B------:R-:W-:Y:S01]  /*14830*/  IMAD R26, R37, 0x2, R0 ;  /* 0x00000002251a7824 */ /* 0x000fe200078e0200 */
[----:B------:R-:W-:-:S02]  /*14840*/  LEA.HI.X.SX32 R3, R24, R39, 0x1, P6 ;  /* 0x0000002718037211 */ /* 0x000fc400030f0eff */
[CC--:B------:R-:W-:Y:S02]  /*14850*/  IADD3 R24, P6, R0.reuse, R38.reuse, RZ ;  /* 0x0000002600187210 */ /* 0x0c0fe40007fde0ff */
[----:B-1----:R-:W-:Y:S02]  /*14860*/  PRMT R41, R17, 0x7772, RZ ;  /* 0x0000777211297816 */ /* 0x002fe400000000ff */
[-C--:B------:R-:W-:Y:S01]  /*14870*/  LEA.HI.X.SX32 R25, R0, R39.reuse, 0x1, P6 ;  /* 0x0000002700197211 */ /* 0x080fe200030f0eff */
[----:B------:R-:W-:Y:S01]  /*14880*/  IMAD R0, R37, 0x2, R26 ;  /* 0x0000000225007824 */ /* 0x000fe200078e021a */
[-C--:B------:R-:W-:Y:S01]  /*14890*/  IADD3 R20, P6, R26, R38.reuse, RZ ;  /* 0x000000261a147210 */ /* 0x080fe20007fde0ff */
[----:B------:R-:W-:Y:S01]  /*148a0*/  @P4 STG.E.U8 desc[UR14][R2.64], R43 ;  /* 0x0000002b02004986 */ /* 0x000fe2000c10110e */
[----:B------:R-:W-:Y:S02]  /*148b0*/  PRMT R27, R18, 0x7772, RZ ;  /* 0x00007772121b7816 */ /* 0x000fe400000000ff */
[----:B------:R-:W-:Y:S01]  /*148c0*/  LEA.HI.X.SX32 R21, R26, R39, 0x1, P6 ;  /* 0x000000271a157211 */ /* 0x000fe200030f0eff */
[----:B------:R0:W-:Y:S01]  /*148d0*/  @P5 STG.E.U8 desc[UR14][R24.64], R41 ;  /* 0x0000002918005986 */ /* 0x0001e2000c10110e */
[----:B------:R-:W-:-:S03]  /*148e0*/  IADD3 R22, P6, R0, R38, RZ ;  /* 0x0000002600167210 */ /* 0x000fc60007fde0ff */
[----:B------:R1:W-:Y:S01]  /*148f0*/  @P2 STG.E.U8 desc[UR14][R20.64], R27 ;  /* 0x0000001b14002986 */ /* 0x0003e2000c10110e */
[----:B------:R-:W-:Y:S02]  /*14900*/  LEA.HI.X.SX32 R23, R0, R39, 0x1, P6 ;  /* 0x0000002700177211 */ /* 0x000fe400030f0eff */
[----:B---3--:R-:W-:Y:S01]  /*14910*/  ISETP.LT.AND P4, PT, R153, UR4, !P0 ;  /* 0x0000000499007c0c */ /* 0x008fe2000c781270 */
[----:B------:R-:W-:Y:S01]  /*14920*/  ULDC UR4, c[0x0][0x22c] ;  /* 0x00008b0000047ab9 */ /* 0x000fe20000000800 */
[----:B------:R-:W3:Y:S01]  /*14930*/  LDL.LU R153, [R1+0x464] ;  /* 0x0004640001997983 */ /* 0x000ee20000300800 */
[----:B------:R-:W-:Y:S01]  /*14940*/  ISETP.LT.AND P5, PT, R156, UR4, !P0 ;  /* 0x000000049c007c0c */ /* 0x000fe2000c7a1270 */
[----:B------:R-:W-:Y:S01]  /*14950*/  ULDC UR4, c[0x0][0x22c] ;  /* 0x00008b0000047ab9 */ /* 0x000fe20000000800 */
[----:B0-----:R-:W-:Y:S02]  /*14960*/  PRMT R25, R19, 0x7772, RZ ;  /* 0x0000777213197816 */ /* 0x001fe400000000ff */
[----:B----4-:R-:W-:Y:S01]  /*14970*/  ISETP.LT.AND P2, PT, R154, UR4, !P0 ;  /* 0x000000049a007c0c */ /* 0x010fe2000c741270 */
[----:B------:R-:W-:Y:S01]  /*14980*/  ULDC UR4, c[0x0][0x22c] ;  /* 0x00008b0000047ab9 */ /* 0x000fe20000000800 */
[----:B------:R-:W4:Y:S04]  /*14990*/  LDL.LU R154, [R1+0x460] ;  /* 0x00046000019a7983 */ /* 0x000f280000300800 */
[----:B------:R-:W4:Y:S04]  /*149a0*/  LDL.LU R156, [R1+0x45c] ;  /* 0x00045c00019c7983 */ /* 0x000f280000300800 */
[----:B------:R0:W-:Y:S01]  /*149b0*/  @P3 STG.E.U8 desc[UR14][R22.64], R25 ;  /* 0x0000001916003986 */ /* 0x0001e2000c10110e */
[----:B--2---:R-:W-:Y:S01]  /*149c0*/  ISETP.LT.AND P3, PT, R152, UR4, !P0 ;  /* 0x0000000498007c0c */ /* 0x004fe2000c761270 */
[----:B------:R-:W-:-:S02]  /*149d0*/  IMAD R26, R37, 0x2, R0 ;  /* 0x00000002251a7824 */ /* 0x000fc400078e0200 */
[----:B------:R-:W2:Y:S01]  /*149e0*/  LDL.LU R152, [R1+0x458] ;  /* 0x0004580001987983 */ /* 0x000ea20000300800 */
[----:B------:R-:W-:Y:S01]  /*149f0*/  PRMT R41, R16, 0x7773, RZ ;  /* 0x0000777310297816 */ /* 0x000fe200000000ff */
[----:B------:R-:W-:Y:S01]  /*14a00*/  ULDC UR4, c[0x0][0x22c] ;  /* 0x00008b0000047ab9 */ /* 0x000fe20000000800 */
[----:B------:R-:W-:Y:S01]  /*14a10*/  IMAD R0, R37, 0x2, R26 ;  /* 0x0000000225007824 */ /* 0x000fe200078e021a */
[----:B------:R-:W-:-:S04]  /*14a20*/  IADD3 R2, P6, R26, R38, RZ ;  /* 0x000000261a027210 */ /* 0x000fc80007fde0ff */
[----:B------:R-:W-:Y:S02]  /*14a30*/  LEA.HI.X.SX32 R3, R26, R39, 0x1, P6 ;  /* 0x000000271a037211 */ /* 0x000fe400030f0eff */
[----:B-1----:R-:W-:-:S04]  /*14a40*/  IADD3 R20, P6, R0, R38, RZ ;  /* 0x0000002600147210 */ /* 0x002fc80007fde0ff */
[----:B------:R-:W-:Y:S01]  /*14a50*/  LEA.HI.X.SX32 R21, R0, R39, 0x1, P6 ;  /* 0x0000002700157211 */ /* 0x000fe200030f0eff */
[----:B------:R-:W-:Y:S01]  /*14a60*/  IMAD R0, R37, 0x2, R0 ;  /* 0x0000000225007824 */ /* 0x000fe200078e0200 */
[----:B------:R-:W-:-:S03]  /*14a70*/  PRMT R27, R17, 0x7773, RZ ;  /* 0x00007773111b7816 */ /* 0x000fc600000000ff */
[C---:B0-----:R-:W-:Y:S01]  /*14a80*/  IMAD R22, R37.reuse, 0x2, R0 ;  /* 0x0000000225167824 */ /* 0x041fe200078e0200 */
[-C--:B------:R-:W-:Y:S01]  /*14a90*/  IADD3 R16, P6, R0, R38.reuse, RZ ;  /* 0x0000002600107210 */ /* 0x080fe20007fde0ff */
[----:B------:R0:W-:Y:S01]  /*14aa0*/  @P4 STG.E.U8 desc[UR14][R2.64], R41 ;  /* 0x0000002902004986 */ /* 0x0001e2000c10110e */
[----:B------:R-:W-:Y:S02]  /*14ab0*/  PRMT R25, R18, 0x7773, RZ ;  /* 0x0000777312197816 */ /* 0x000fe400000000ff */
[-C--:B------:R-:W-:Y:S01]  /*14ac0*/  LEA.HI.X.SX32 R17, R0, R39.reuse, 0x1, P6 ;  /* 0x0000002700117211 */ /* 0x080fe200030f0eff */
[----:B------:R-:W-:Y:S01]  /*14ad0*/  IMAD R0, R37, 0x2, R22 ;  /* 0x0000000225007824 */ /* 0x000fe200078e0216 */
[C---:B------:R-:W-:Y:S02]  /*14ae0*/  IADD3 R18, P6, R22.reuse, R38, RZ ;  /* 0x0000002616127210 */ /* 0x040fe40007fde0ff */
[----:B------:R-:W-:Y:S01]  /*14af0*/  ISETP.LT.AND P4, PT, R155, UR4, !P0 ;  /* 0x000000049b007c0c */ /* 0x000fe2000c781270 */
[----:B------:R-:W-:Y:S01]  /*14b00*/  ULDC UR4, c[0x0][0x22c] ;  /* 0x00008b0000047ab9 */ /* 0x000fe20000000800 */
[----:B------:R-:W-:Y:S01]  /*14b10*/  PRMT R23, R19, 0x7773, RZ ;  /* 0x0000777313177816 */ /* 0x000fe200000000ff */
[----:B------:R1:W-:Y:S01]  /*14b20*/  @P5 STG.E.U8 desc[UR14][R20.64], R27 ;  /* 0x0000001b14005986 */ /* 0x0003e2000c10110e */
[----:B------:R-:W-:-:S02]  /*14b30*/  LEA.HI.X.SX32 R19, R22, R39, 0x1, P6 ;  /* 0x0000002716137211 */ /* 0x000fc400030f0eff */
[C---:B0-----:R-:W-:Y:S01]  /*14b40*/  IADD3 R2, P6, R0.reuse, R38, RZ ;  /* 0x0000002600027210 */ /* 0x041fe20007fde0ff */
[----:B------:R-:W-:Y:S01]  /*14b50*/  @P2 STG.E.U8 desc[UR14][R16.64], R25 ;  /* 0x0000001910002986 */ /* 0x000fe2000c10110e */
[----:B---3--:R-:W-:Y:S01]  /*14b60*/  ISETP.LT.AND P5, PT, R153, UR4, !P0 ;  /* 0x0000000499007c0c */ /* 0x008fe2000c7a1270 */
[----:B------:R-:W-:Y:S02]  /*14b70*/  ULDC UR4, c[0x0][0x22c] ;  /* 0x00008b0000047ab9 */ /* 0x000fe40000000800 */
[----:B------:R-:W3:Y:S01]  /*14b80*/  LDL.LU R153, [R1+0x454] ;  /* 0x0004540001997983 */ /* 0x000ee20000300800 */
[----:B------:R-:W-:Y:S02]  /*14b90*/  LEA.HI.X.SX32 R3, R0, R39, 0x1, P6 ;  /* 0x0000002700037211 */ /* 0x000fe400030f0eff */
[----:B-1----:R-:W-:Y:S01]  /*14ba0*/  PRMT R27, R12, 0x7770, RZ ;  /* 0x000077700c1b7816 */ /* 0x002fe200000000ff */
[----:B------:R-:W3:Y:S04]  /*14bb0*/  LDL.LU R155, [R1+0x450] ;  /* 0x00045000019b7983 */ /* 0x000ee80000300800 */
[----:B------:R0:W-:Y:S01]  /*14bc0*/  @P3 STG.E.U8 desc[UR14][R18.64], R23 ;  /* 0x0000001712003986 */ /* 0x0001e2000c10110e */
[----:B----4-:R-:W-:Y:S01]  /*14bd0*/  ISETP.LT.AND P2, PT, R154, UR4, !P0 ;  /* 0x000000049a007c0c */ /* 0x010fe2000c741270 */
[----:B------:R-:W-:-:S02]  /*14be0*/  ULDC UR4, c[0x0][0x22c] ;  /* 0x00008b0000047ab9 */ /* 0x000fc40000000800 */
[----:B------:R-:W4:Y:S01]  /*14bf0*/  LDL.LU R154, [R1+0x44c] ;  /* 0x00044c00019a7983 */ /* 0x000f220000300800 */
[----:B------:R-:W-:Y:S01]  /*14c00*/  ISETP.LT.AND P3, PT, R156, UR4, !P0 ;  /* 0x000000049c007c0c */ /* 0x000fe2000c761270 */
[----:B------:R-:W-:Y:S02]  /*14c10*/  ULDC UR4, c[0x0][0x22c] ;  /* 0x00008b0000047ab9 */ /* 0x000fe40000000800 */
[----:B------:R1:W-:Y:S01]  /*14c20*/  @P4 STG.E.U8 desc[UR14][R2.64], R27 ;  /* 0x0000001b02004986 */ /* 0x0003e2000c10110e */
[----:B--2---:R-:W-:Y:S01]  /*14c30*/  ISETP.LT.AND P4, PT, R152, UR4, !P0 ;  /* 0x0000000498007c0c */ /* 0x004fe2000c781270 */
[----:B------:R-:W-:Y:S02]  /*14c40*/  IMAD R22, R37, 0x2, R0 ;  /* 0x0000000225167824 */ /* 0x000fe400078e0200 */
[----:B------:R-:W2:Y:S01]  /*14c50*/  LDL.LU R152, [R1+0x448] ;  /* 0x0004480001987983 */ /* 0x000ea20000300800 */
[----:B0-----:R-:W-:Y:S01]  /*14c60*/  PRMT R19, R13, 0x7770, RZ ;  /* 0x000077700d137816 */ /* 0x001fe200000000ff */
[----:B------:R-:W-:Y:S01]  /*14c70*/  ULDC UR4, c[0x0][0x22c] ;  /* 0x00008b0000047ab9 */ /* 0x000fe20000000800 */
[C---:B------:R-:W-:Y:S01]  /*14c80*/  IMAD R0, R37.reuse, 0x2, R22 ;  /* 0x0000000225007824 */ /* 0x040fe200078e0216 */
[C---:B------:R-:W-:Y:S01]  /*14c90*/  IADD3 R20, P6, R22.reuse, R38, RZ ;  /* 0x0000002616147210 */ /* 0x040fe20007fde0ff */
[----:B------:R-:W2:Y:S02]  /*14ca0*/  LDL.LU R156, [R1+0x444] ;  /* 0x00044400019c7983 */ /* 0x000ea40000300800 */
[----:B------:R-:W-:Y:S01]  /*14cb0*/  IMAD R18, R37, 0x2, R0 ;  /* 0x0000000225127824 */ /* 0x000fe200078e0200 */
[----:B------:R-:W-:-:S02]  /*14cc0*/  LEA.HI.X.SX32 R21, R22, R39, 0x1, P6 ;  /* 0x0000002716157211 */ /* 0x000fc400030f0eff */
[----:B------:R-:W-:-:S04]  /*14cd0*/  IADD3 R16, P6, R0, R38, RZ ;  /* 0x0000002600107210 */ /* 0x000fc80007fde0ff */
[-C--:B------:R-:W-:Y:S01]  /*14ce0*/  LEA.HI.X.SX32 R17, R0, R39.reuse, 0x1, P6 ;  /* 0x0000002700117211 */ /* 0x080fe200030f0eff */
[----:B------:R-:W-:Y:S01]  /*14cf0*/  IMAD R0, R37, 0x2, R18 ;  /* 0x0000000225007824 */ /* 0x000fe200078e0212 */
[-C--:B-1----:R-:W-:Y:S02]  /*14d00*/  IADD3 R2, P6, R18, R38.reuse, RZ ;  /* 0x0000002612027210 */ /* 0x082fe40007fde0ff */
[----:B------:R-:W-:Y:S01]  /*14d10*/  PRMT R25, R14, 0x7770, RZ ;  /* 0x000077700e197816 */ /* 0x000fe200000000ff */
[----:B------:R0:W-:Y:S01]  /*14d20*/  @P5 STG.E.U8 desc[UR14][R20.64], R19 ;  /* 0x0000001314005986 */ /* 0x0001e2000c10110e */
[----:B------:R-:W-:Y:S02]  /*14d30*/  LEA.HI.X.SX32 R3, R18, R39, 0x1, P6 ;  /* 0x0000002712037211 */ /* 0x000fe400030f0eff */
[----:B------:R-:W-:Y:S02]  /*14d40*/  IADD3 R18, P6, R0, R38, RZ ;  /* 0x0000002600127210 */ /* 0x000fe40007fde0ff */
[----:B------:R-:W-:Y:S01]  /*14d50*/  PRMT R23, R15, 0x7770, RZ ;  /* 0x000077700f177816 */ /* 0x000fe200000000ff */
[----:B------:R1:W-:Y:S01]  /*14d60*/  @P2 STG.E.U8 desc[UR14][R16.64], R25 ;  /* 0x0000001910002986 */ /* 0x0003e2000c10110e */
[----:B------:R-:W-:-:S03]  /*14d70*/  PRMT R27, R12, 0x7771, RZ ;  /* 0x000077710c1b7816 */ /* 0x000fc600000000ff */
[----:B------:R1:W-:Y:S01]  /*14d80*/  @P3 STG.E.U8 desc[UR14][R2.64], R23 ;  /* 0x0000001702003986 */ /* 0x0003e2000c10110e */
[----:B0-----:R-:W-:Y:S02]  /*14d90*/  LEA.HI.X.SX32 R19, R0, R39, 0x1, P6 ;  /* 0x0000002700137211 */ /* 0x001fe400030f0eff */
[----:B---3--:R-:W-:Y:S01]  /*14da0*/  ISETP.LT.AND P5, PT, R153, UR4, !P0 ;  /* 0x0000000499007c0c */ /* 0x008fe2000c7a1270 */
[----:B------:R-:W-:Y:S01]  /*14db0*/  ULDC UR4, c[0x0][0x22c] ;  /* 0x00008b0000047ab9 */ /* 0x000fe20000000800 */
[----:B------:R-:W3:Y:S01]  /*14dc0*/  LDL.LU R153, [R1+0x440] ;  /* 0x0004400001997983 */ /* 0x000ee20000300800 */
[----:B------:R-:W-:Y:S01]  /*14dd0*/  ISETP.LT.AND P2, PT, R155, UR4, !P0 ;  /* 0x000000049b007c0c */ /* 0x000fe2000c741270 */
[----:B------:R-:W-:Y:S02]  /*14de0*/  ULDC UR4, c[0x0][0x22c] ;  /* 0x00008b0000047ab9 */ /* 0x000fe40000000800 */
[----:B------:R-:W3:Y:S04]  /*14df0*/  LDL.LU R155, [R1+0x43c] ;  /* 0x00043c00019b7983 */ /* 0x000ee80000300800 */
[----:B------:R0:W-:Y:S01]  /*14e00*/  @P4 STG.E.U8 desc[UR14][R18.64], R27 ;  /* 0x0000001b12004986 */ /* 0x0001e2000c10110e */
[----:B----4-:R-:W-:Y:S01]  /*14e10*/  ISETP.LT.AND P3, PT, R154, UR4, !P0 ;  /* 0x000000049a007c0c */ /* 0x010fe2000c761270 */
[----:B------:R-:W-:-:S02]  /*14e20*/  ULDC UR4, c[0x0][0x22c] ;  /* 0x00008b0000047ab9 */ /* 0x000fc40000000800 */
[----:B------:R-:W4:Y:S01]  /*14e30*/  LDL.LU R154, [R1+0x438] ;  /* 0x00043800019a7983 */ /* 0x000f220000300800 */
[----:B--2---:R-:W-:Y:S01]  /*14e40*/  ISETP.LT.AND P4, PT, R152, UR4, !P0 ;  /* 0x0000000498007c0c */ /* 0x004fe2000c781270 */
[----:B------:R-:W-:Y:S02]  /*14e50*/  IMAD R22, R37, 0x2, R0 ;  /* 0x0000000225167824 */ /* 0x000fe400078e0200 */
[----:B------:R-:W2:Y:S01]  /*14e60*/  LDL.LU R152, [R1+0x434] ;  /* 0x0004340001987983 */ /* 0x000ea20000300800 */
[----:B-1----:R-:W-:Y:S01]  /*14e70*/  PRMT R25, R13, 0x7771, RZ ;  /* 0x000077710d197816 */ /* 0x002fe200000000ff */
[----:B------:R-:W-:Y:S01]  /*14e80*/  ULDC UR4, c[0x0][0x22c] ;  /* 0x00008b0000047ab9 */ /* 0x000fe20000000800 */
[----:B------:R-:W-:Y:S01]  /*14e90*/  IMAD R0, R37, 0x2, R22 ;  /* 0x0000000225007824 */ /* 0x000fe200078e0216 */
[----:B------:R-:W-:-:S04]  /*14ea0*/  IADD3 R20, P6, R22, R38, RZ ;  /* 0x0000002616147210 */ /* 0x000fc80007fde0ff */
[----:B------:R-:W-:Y:S01]  /*14eb0*/  LEA.HI.X.SX32 R21, R22, R39, 0x1, P6 ;  /* 0x0000002716157211 */ /* 0x000fe200030f0eff */
[----:B------:R-:W-:Y:S01]  /*14ec0*/  IMAD R22, R37, 0x2, R0 ;  /* 0x0000000225167824 */ /* 0x000fe200078e0200 */
[----:B------:R-:W-:-:S04]  /*14ed0*/  IADD3 R2, P6, R0, R38, RZ ;  /* 0x0000002600027210 */ /* 0x000fc80007fde0ff */
[-C--:B------:R-:W-:Y:S01]  /*14ee0*/  LEA.HI.X.SX32 R3, R0, R39.reuse, 0x1, P6 ;  /* 0x0000002700037211 */ /* 0x080fe200030f0eff */
[C---:B------:R-:W-:Y:S01]  /*14ef0*/  IMAD R0, R37.reuse, 0x2, R22 ;  /* 0x0000000225007824 */ /* 0x040fe200078e0216 */
[-C--:B------:R-:W-:Y:S01]  /*14f00*/  IADD3 R16, P6, R22, R38.reuse, RZ ;  /* 0x0000002616107210 */ /* 0x080fe20007fde0ff */
[----:B------:R1:W-:Y:S01]  /*14f10*/  @P5 STG.E.U8 desc[UR14][R20.64], R25 ;  /* 0x0000001914005986 */ /* 0x0003e2000c10110e */
[----:B------:R-:W-:Y:S02]  /*14f20*/  PRMT R23, R14, 0x7771, RZ ;  /* 0x000077710e177816 */ /* 0x000fe400000000ff */
[-C--:B------:R-:W-:Y:S02]  /*14f30*/  LEA.HI.X.SX32 R17, R22, R39.reuse, 0x1, P6 ;  /* 0x0000002716117211 */ /* 0x080fe400030f0eff */
[----:B0-----:R-:W-:Y:S02]  /*14f40*/  IADD3 R18, P6, R0, R38, RZ ;  /* 0x0000002600127210 */ /* 0x001fe40007fde0ff */
[----:B------:R-:W-:Y:S01]  /*14f50*/  ISETP.LT.AND P5, PT, R156, UR4, !P0 ;  /* 0x000000049c007c0c */ /* 0x000fe2000c7a1270 */
[----:B------:R-:W-:Y:S01]  /*14f60*/  ULDC UR4, c[0x0][0x22c] ;  /* 0x00008b0000047ab9 */ /* 0x000fe20000000800 */
[----:B-1----:R-:W-:Y:S01]  /*14f70*/  IMAD R20, R37, 0x2, R0 ;  /* 0x0000000225147824 */ /* 0x002fe200078e0200 */
[----:B------:R-:W-:Y:S01]  /*14f80*/  PRMT R21, R15, 0x7771, RZ ;  /* 0x000077710f157816 */ /* 0x000fe200000000ff */
[----:B------:R0:W-:Y:S01]  /*14f90*/  @P2 STG.E.U8 desc[UR14][R2.64], R23 ;  /* 0x0000001702002986 */ /* 0x0001e2000c10110e */
[----:B------:R-:W-:-:S02]  /*14fa0*/  LEA.HI.X.SX32 R19, R0, R39, 0x1, P6 ;  /* 0x0000002700137211 */ /* 0x000fc400030f0eff */
[----:B------:R-:W-:Y:S01]  /*14fb0*/  PRMT R25, R12, 0x7772, RZ ;  /* 0x000077720c197816 */ /* 0x000fe200000000ff */
[----:B------:R1:W-:Y:S01]  /*14fc0*/  @P3 STG.E.U8 desc[UR14][R16.64], R21 ;  /* 0x0000001510003986 */ /* 0x0003e2000c10110e */
[----:B---3--:R-:W-:Y:S01]  /*14fd0*/  ISETP.LT.AND P2, PT, R153, UR4, !P0 ;  /* 0x0000000499007c0c */ /* 0x008fe2000c741270 */
[----:B------:R-:W-:Y:S02]  /*14fe0*/  ULDC UR4, c[0x0][0x22c] ;  /* 0x00008b0000047ab9 */ /* 0x000fe40000000800 */
[----:B------:R-:W3:Y:S01]  /*14ff0*/  LDL.LU R153, [R1+0x430] ;  /* 0x0004300001997983 */ /* 0x000ee20000300800 */
[C---:B0-----:R-:W-:Y:S02]  /*15000*/  IADD3 R2, P6, R20.reuse, R38, RZ ;  /* 0x0000002614027210 */ /* 0x041fe40007fde0ff */
[----:B------:R-:W-:Y:S01]  /*15010*/  ISETP.LT.AND P3, PT, R155, UR4, !P0 ;  /* 0x000000049b007c0c */ /* 0x000fe2000c761270 */
[----:B------:R-:W-:Y:S01]  /*15020*/  ULDC UR4, c[0x0][0x22c] ;  /* 0x00008b0000047ab9 */ /* 0x000fe20000000800 */
[----:B------:R-:W-:Y:S01]  /*15030*/  PRMT R23, R13, 0x7772, RZ ;  /* 0x000077720d177816 */ /* 0x000fe200000000ff */
[----:B------:R-:W3:Y:S01]  /*15040*/  LDL.LU R155, [R1+0x42c] ;  /* 0x00042c00019b7983 */ /* 0x000ee20000300800 */
[----:B------:R-:W-:-:S03]  /*15050*/  LEA.HI.X.SX32 R3, R20, R39, 0x1, P6 ;  /* 0x0000002714037211 */ /* 0x000fc600030f0eff */
[----:B------:R0:W-:Y:S01]  /*15060*/  @P4 STG.E.U8 desc[UR14][R18.64], R25 ;  /* 0x0000001912004986 */ /* 0x0001e2000c10110e */
[----:B----4-:R-:W-:Y:S01]  /*15070*/  ISETP.LT.AND P4, PT, R154, UR4, !P0 ;  /* 0x000000049a007c0c */ /* 0x010fe2000c781270 */
[----:B------:R-:W-:Y:S02]  /*15080*/  ULDC UR4, c[0x0][0x22c] ;  /* 0x00008b0000047ab9 */ /* 0x000fe40000000800 */
[----:B------:R-:W4:Y:S04]  /*15090*/  LDL.LU R22, [R1+0x428] ;  /* 0x0004280001167983 */ /* 0x000f280000300800 */
[----:B------:R0:W-:Y:S01]  /*150a0*/  @P5 STG.E.U8 desc[UR14][R2.64], R23 ;  /* 0x0000001702005986 */ /* 0x0001e2000c10110e */
[----:B--2---:R-:W-:Y:S01]  /*150b0*/  ISETP.LT.AND P5, PT, R152, UR4, !P0 ;  /* 0x0000000498007c0c */ /* 0x004fe2000c7a1270 */
[----:B------:R-:W-:-:S02]  /*150c0*/  IMAD R20, R37, 0x2, R20 ;  /* 0x0000000225147824 */ /* 0x000fc400078e0214 */
[----:B------:R-:W2:Y:S01]  /*150d0*/  LDL.LU R152, [R1+0x424] ;  /* 0x0004240001987983 */ /* 0x000ea20000300800 */
[----:B------:R-:W-:Y:S01]  /*150e0*/  PRMT R27, R14, 0x7772, RZ ;  /* 0x000077720e1b7816 */ /* 0x000fe200000000ff */
[----:B------:R-:W-:Y:S01]  /*150f0*/  ULDC UR4, c[0x0][0x22c] ;  /* 0x00008b0000047ab9 */ /* 0x000fe20000000800 */
[C---:B------:R-:W-:Y:S01]  /*15100*/  IMAD R0, R37.reuse, 0x2, R20 ;  /* 0x0000000225007824 */ /* 0x040fe200078e0214 */
[CC--:B-1----:R-:W-:Y:S01]  /*15110*/  IADD3 R16, P6, R20.reuse, R38.reuse, RZ ;  /* 0x0000002614107210 */ /* 0x0c2fe20007fde0ff */
[----:B------:R-:W2:Y:S02]  /*15120*/  LDL.LU R154, [R1+0x420] ;  /* 0x00042000019a7983 */ /* 0x000ea40000300800 */
[----:B0-----:R-:W-:Y:S01]  /*15130*/  IMAD R18, R37, 0x2, R0 ;  /* 0x0000000225127824 */ /* 0x001fe200078e0200 */
[----:B------:R-:W-:Y:S02]  /*15140*/  LEA.HI.X.SX32 R17, R20, R39, 0x1, P6 ;  /* 0x0000002714117211 */ /* 0x000fe400030f0eff */
[----:B------:R-:W-:-:S04]  /*15150*/  IADD3 R20, P6, R0, R38, RZ ;  /* 0x0000002600147210 */ /* 0x000fc80007fde0ff */
[-C--:B------:R-:W-:Y:S01]  /*15160*/  LEA.HI.X.SX32 R21, R0, R39.reuse, 0x1, P6 ;  /* 0x0000002700157211 */ /* 0x080fe200030f0eff */
[----:B------:R-:W-:Y:S01]  /*15170*/  IMAD R0, R37, 0x2, R18 ;  /* 0x0000000225007824 */ /* 0x000fe200078e0212 */
[CC--:B------:R-:W-:Y:S02]  /*15180*/  IADD3 R2, P6, R18.reuse, R38.reuse, RZ ;  /* 0x0000002612027210 */ /* 0x0c0fe40007fde0ff */
[----:B------:R-:W-:Y:S01]  /*15190*/  PRMT R25, R15, 0x7772, RZ ;  /* 0x000077720f197816 */ /* 0x000fe200000000ff */
[----:B------:R0:W-:Y:S01]  /*151a0*/  @P2 STG.E.U8 desc[UR14][R16.64], R27 ;  /* 0x0000001b10002986 */ /* 0x0001e2000c10110e */
[-C--:B------:R-:W-:Y:S02]  /*151b0*/  LEA.HI.X.SX32 R3, R18, R39.reuse, 0x1, P6 ;  /* 0x0000002712037211 */ /* 0x080fe400030f0eff */
[----:B------:R-:W-:Y:S02]  /*151c0*/  IADD3 R18, P6, R0, R38, RZ ;  /* 0x0000002600127210 */ /* 0x000fe40007fde0ff */
[----:B------:R-:W-:Y:S01]  /*151d0*/  PRMT R23, R12, 0x7773, RZ ;  /* 0x000077730c177816 */ /* 0x000fe200000000ff */
[----:B------:R-:W-:Y:S01]  /*151e0*/  @P3 STG.E.U8 desc[UR14][R20.64], R25 ;  /* 0x0000001914003986 */ /* 0x000fe2000c10110e */
[----:B------:R-:W-:-:S03]  /*151f0*/  LEA.HI.X.SX32 R19, R0, R39, 0x1, P6 ;  /* 0x0000002700137211 */ /* 0x000fc600030f0eff */
[----:B------:R1:W-:Y:S01]  /*15200*/  @P4 STG.E.U8 desc[UR14][R2.64], R23 ;  /* 0x0000001702004986 */ /* 0x0003e2000c10110e */
[----:B0-----:R-:W-:Y:S01]  /*15210*/  PRMT R17, R13, 0x7773, RZ ;  /* 0x000077730d117816 */ /* 0x001fe200000000ff */
[----:B------:R-:W0:Y:S01]  /*15220*/  LDC R27, c[0x0][0x248] ;  /* 0x00009200ff1b7b82 */ /* 0x000e220000000800 */
[----:B---3--:R-:W-:Y:S01]  /*15230*/  ISETP.LT.AND P2, PT, R153, UR4, !P0 ;  /* 0x0000000499007c0c */ /* 0x008fe2000c741270 */
[----:B------:R-:W-:Y:S01]  /*15240*/  ULDC UR4, c[0x0][0x22c] ;  /* 0x00008b0000047ab9 */ /* 0x000fe20000000800 */
[----:B------:R-:W3:Y:S01]  /*15250*/  LDL.LU R153, [R1+0x41c] ;  /* 0x00041c0001997983 */ /* 0x000ee20000300800 */
[----:B------:R-:W-:Y:S01]  /*15260*/  ISETP.LT.AND P3, PT, R155, UR4, !P0 ;  /* 0x000000049b007c0c */ /* 0x000fe2000c761270 */
[----:B------:R-:W-:Y:S02]  /*15270*/  ULDC UR4, c[0x0][0x22c] ;  /* 0x00008b0000047ab9 */ /* 0x000fe40000000800 */
[----:B------:R0:W-:Y:S01]  /*15280*/  @P5 STG.E.U8 desc[UR14][R18.64], R17 ;  /* 0x0000001112005986 */ /* 0x0001e2000c10110e */
[----:B----4-:R-:W-:Y:S01]  /*15290*/  ISETP.LT.AND P4, PT, R22, UR4, !P0 ;  /* 0x0000000416007c0c */ /* 0x010fe2000c781270 */
[----:B------:R-:W-:-:S02]  /*152a0*/  ULDC UR4, c[0x0][0x22c] ;  /* 0x00008b0000047ab9 */ /* 0x000fc40000000800 */
[----:B------:R-:W4:Y:S01]  /*152b0*/  LDL.LU R22, [R1+0x418] ;  /* 0x0004180001167983 */ /* 0x000f220000300800 */
[----:B--2---:R-:W-:Y:S01]  /*152c0*/  ISETP.LT.AND P5, PT, R152, UR4, !P0 ;  /* 0x0000000498007c0c */ /* 0x004fe2000c7a1270 */
[C---:B------:R-:W-:Y:S02]  /*152d0*/  IMAD R16, R37.reuse, 0x2, R0 ;  /* 0x0000000225107824 */ /* 0x040fe400078e0200 */
[----:B------:R-:W2:Y:S01]  /*152e0*/  LDL.LU R152, [R1+0x414] ;  /* 0x0004140001987983 */ /* 0x000ea20000300800 */
[----:B-1----:R-:W-:Y:S01]  /*152f0*/  PRMT R23, R14, 0x7773, RZ ;  /* 0x000077730e177816 */ /* 0x002fe200000000ff */
[----:B------:R-:W-:Y:S02]  /*15300*/  ULDC UR4, c[0x0][0x22c] ;  /* 0x00008b0000047ab9 */ /* 0x000fe40000000800 */
[----:B------:R-:W2:Y:S01]  /*15310*/  LDL.LU R20, [R1+0x410] ;  /* 0x0004100001147983 */ /* 0x000ea20000300800 */
[----:B------:R-:W-:Y:S01]  /*15320*/  IMAD R0, R37, 0x2, R16 ;  /* 0x0000000225007824 */ /* 0x000fe200078e0210 */
[----:B------:R-:W-:-:S04]  /*15330*/  IADD3 R12, P6, R16, R38, RZ ;  /* 0x00000026100c7210 */ /* 0x000fc80007fde0ff */
[----:B------:R-:W-:Y:S02]  /*15340*/  LEA.HI.X.SX32 R13, R16, R39, 0x1, P6 ;  /* 0x00000027100d7211 */ /* 0x000fe400030f0eff */
[----:B------:R-:W-:-:S04]  /*15350*/  IADD3 R2, P6, R0, R38, RZ ;  /* 0x0000002600027210 */ /* 0x000fc80007fde0ff */
[----:B------:R-:W-:Y:S01]  /*15360*/  LEA.HI.X.SX32 R3, R0, R39, 0x1, P6 ;  /* 0x0000002700037211 */ /* 0x000fe200030f0eff */
[----:B------:R-:W-:Y:S01]  /*15370*/  IMAD R0, R37, 0x2, R0 ;  /* 0x0000000225007824 */ /* 0x000fe200078e0200 */
[----:B------:R-:W-:-:S03]  /*15380*/  PRMT R21, R15, 0x7773, RZ ;  /* 0x000077730f157816 */ /* 0x000fc600000000ff */
[C---:B0-----:R-:W-:Y:S01]  /*15390*/  IMAD R18, R37.reuse, 0x2, R0 ;  /* 0x0000000225127824 */ /* 0x041fe200078e0200 */
[-C--:B------:R-:W-:Y:S01]  /*153a0*/  IADD3 R14, P6, R0, R38.reuse, RZ ;  /* 0x00000026000e7210 */ /* 0x080fe20007fde0ff */
[----:B------:R-:W-:Y:S01]  /*153b0*/  @P2 STG.E.U8 desc[UR14][R12.64], R23 ;  /* 0x000000170c002986 */ /* 0x000fe2000c10110e */
[----:B------:R-:W-:Y:S01]  /*153c0*/  ISETP.LT.AND P2, PT, R154, UR4, !P0 ;  /* 0x000000049a007c0c */ /* 0x000fe2000c741270 */
[----:B------:R-:W-:Y:S01]  /*153d0*/  ULDC UR4, c[0x0][0x22c] ;  /* 0x00008b0000047ab9 */ /* 0x000fe20000000800 */
[-C--:B------:R-:W-:Y:S01]  /*153e0*/  LEA.HI.X.SX32 R15, R0, R39.reuse, 0x1, P6 ;  /* 0x00000027000f7211 */ /* 0x080fe200030f0eff */
[----:B------:R0:W-:Y:S01]  /*153f0*/  @P3 STG.E.U8 desc[UR14][R2.64], R21 ;  /* 0x0000001502003986 */ /* 0x0001e2000c10110e */
[-C--:B------:R-:W-:Y:S01]  /*15400*/  IADD3 R16, P6, R18, R38.reuse, RZ ;  /* 0x0000002612107210 */ /* 0x080fe20007fde0ff */
[----:B------:R-:W-:Y:S01]  /*15410*/  IMAD R0, R37, 0x2, R18 ;  /* 0x0000000225007824 */ /* 0x000fe200078e0212 */
[----:B------:R-:W-:Y:S02]  /*15420*/  PRMT R25, R8, 0x7770, RZ ;  /* 0x0000777008197816 */ /* 0x000fe400000000ff */
[----:B------:R-:W-:Y:S01]  /*15430*/  LEA.HI.X.SX32 R17, R18, R39, 0x1, P6 ;  /* 0x0000002712117211 */ /* 0x000fe200030f0eff */
[----:B0-----:R-:W2:Y:S01]  /*15440*/  LDL.LU R21, [R1+0x40c] ;  /* 0x00040c0001157983 */ /* 0x001ea20000300800 */
[----:B------:R-:W-:-:S02]  /*15450*/  IADD3 R2, P6, R0, R38, RZ ;  /* 0x0000002600027210 */ /* 0x000fc40007fde0ff */
[----:B---3--:R-:W-:Y:S01]  /*15460*/  ISETP.LT.AND P3, PT, R153, UR4, !P0 ;  /* 0x0000000499007c0c */ /* 0x008fe2000c761270 */
[----:B------:R-:W-:Y:S01]  /*15470*/  ULDC UR4, c[0x0][0x22c] ;  /* 0x00008b0000047ab9 */ /* 0x000fe20000000800 */
[----:B------:R-:W-:Y:S01]  /*15480*/  PRMT R23, R9, 0x7770, RZ ;  /* 0x0000777009177816 */ /* 0x000fe200000000ff */
[----:B------:R-:W3:Y:S01]  /*15490*/  LDL.LU R153, [R1+0x408] ;  /* 0x0004080001997983 */ /* 0x000ee20000300800 */
[----:B------:R-:W-:Y:S02]  /*154a0*/  LEA.HI.X.SX32 R3, R0, R39, 0x1, P6 ;  /* 0x0000002700037211 */ /* 0x000fe400030f0eff */
[----:B------:R-:W-:Y:S01]  /*154b0*/  PRMT R19, R10, 0x7770, RZ ;  /* 0x000077700a137816 */ /* 0x000fe200000000ff */
[----:B------:R0:W-:Y:S01]  /*154c0*/  @P4 STG.E.U8 desc[UR14][R14.64], R25 ;  /* 0x000000190e004986 */ /* 0x0001e2000c10110e */
[----:B----4-:R-:W-:Y:S01]  /*154d0*/  ISETP.LT.AND P4, PT, R22, UR4, !P0 ;  /* 0x0000000416007c0c */ /* 0x010fe2000c781270 */
[----:B------:R-:W-:Y:S02]  /*154e0*/  ULDC UR4, c[0x0][0x22c] ;  /* 0x00008b0000047ab9 */ /* 0x000fe40000000800 */
[----:B------:R-:W4:Y:S04]  /*154f0*/  LDL.LU R22, [R1+0x404] ;  /* 0x0004040001167983 */ /* 0x000f280000300800 */
[----:B------:R1:W-:Y:S01]  /*15500*/  @P5 STG.E.U8 desc[UR14][R16.64], R23 ;  /* 0x0000001710005986 */ /* 0x0003e2000c10110e */
[----:B------:R-:W-:Y:S01]  /*15510*/  IMAD R18, R37, 0x2, R0 ;  /* 0x0000000225127824 */ /* 0x000fe200078e0200 */
[----:B0-----:R-:W0:Y:S02]  /*15520*/  LDC R25, c[0x0][0x248] ;  /* 0x00009200ff197b82 */ /* 0x001e240000000800 */
[----:B------:R1:W-:Y:S01]  /*15530*/  @P2 STG.E.U8 desc[UR14][R2.64], R19 ;  /* 0x0000001302002986 */ /* 0x0003e2000c10110e */
[----:B--2---:R-:W-:Y:S01]  /*15540*/  ISETP.LT.AND P5, PT, R152, UR4, !P0 ;  /* 0x0000000498007c0c */ /* 0x004fe2000c7a1270 */
[----:B------:R-:W-:-:S02]  /*15550*/  ULDC UR4, c[0x0][0x22c] ;  /* 0x00008b0000047ab9 */ /* 0x000fc40000000800 */
[----:B------:R-:W-:Y:S01]  /*15560*/  ISETP.LT.AND P2, PT, R20, UR4, !P0 ;  /* 0x0000000414007c0c */ /* 0x000fe2000c741270 */
[C---:B------:R-:W-:Y:S01]  /*15570*/  IMAD R0, R37.reuse, 0x2, R18 ;  /* 0x0000000225007824 */ /* 0x040fe200078e0212 */
[----:B------:R-:W2:Y:S01]  /*15580*/  LDL.LU R20, [R1+0x400] ;  /* 0x0004000001147983 */ /* 0x000ea20000300800 */
[CC--:B------:R-:W-:Y:S01]  /*15590*/  IADD3 R12, P6, R18.reuse, R38.reuse, RZ ;  /* 0x00000026120c7210 */ /* 0x0c0fe20007fde0ff */
[----:B------:R-:W-:Y:S02]  /*155a0*/  ULDC UR4, c[0x0][0x22c] ;  /* 0x00008b0000047ab9 */ /* 0x000fe40000000800 */
[----:B------:R-:W2:Y:S01]  /*155b0*/  LDL.LU R152, [R1+0x3fc] ;  /* 0x0003fc0001987983 */ /* 0x000ea20000300800 */
[----:B------:R-:W-:Y:S01]  /*155c0*/  LEA.HI.X.SX32 R13, R18, R39, 0x1, P6 ;  /* 0x00000027120d7211 */ /* 0x000fe200030f0eff */
[----:B-1----:R-:W-:Y:S01]  /*155d0*/  IMAD R16, R37, 0x2, R0 ;  /* 0x0000000225107824 */ /* 0x002fe200078e0200 */
[----:B------:R-:W-:Y:S01]  /*155e0*/  IADD3 R14, P6, R0, R38, RZ ;  /* 0x00000026000e7210 */ /* 0x000fe20007fde0ff */
[----:B------:R-:W2:Y:S01]  /*155f0*/  LDL.LU R18, [R1+0x3f8] ;  /* 0x0003f80001127983 */ /* 0x000ea20000300800 */
[----:B------:R-:W-:-:S02]  /*15600*/  PRMT R17, R11, 0x7770, RZ ;  /* 0x000077700b117816 */ /* 0x000fc400000000ff */
[-C--:B------:R-:W-:Y:S02]  /*15610*/  LEA.HI.X.SX32 R15, R0, R39.reuse, 0x1, P6 ;  /* 0x00000027000f7211 */ /* 0x080fe400030f0eff */
[C---:B------:R-:W-:Y:S01]  /*15620*/  IADD3 R2, P6, R16.reuse, R38, RZ ;  /* 0x0000002610027210 */ /* 0x040fe20007fde0ff */
[----:B------:R1:W-:Y:S03]  /*15630*/  @P3 STG.E.U8 desc[UR14][R12.64], R17 ;  /* 0x000000110c003986 */ /* 0x0003e6000c10110e */
[----:B------:R-:W-:Y:S01]  /*15640*/  LEA.HI.X.SX32 R3, R16, R39, 0x1, P6 ;  /* 0x0000002710037211 */ /* 0x000fe200030f0eff */
[----:B------:R-:W-:Y:S01]  /*15650*/  IMAD R16, R37, 0x2, R16 ;  /* 0x0000000225107824 */ /* 0x000fe200078e0210 */
[----:B------:R-:W-:Y:S02]  /*15660*/  PRMT R19, R9, 0x7771, RZ ;  /* 0x0000777109137816 */ /* 0x000fe400000000ff */
[----:B------:R-:W-:-:S02]  /*15670*/  PRMT R23, R10, 0x7771, RZ ;  /* 0x000077710a177816 */ /* 0x000fc400000000ff */
[----:B-1----:R-:W-:Y:S02]  /*15680*/  IADD3 R12, P6, R16, R38, RZ ;  /* 0x00000026100c7210 */ /* 0x002fe40007fde0ff */
[----:B------:R-:W-:Y:S01]  /*15690*/  ISETP.LT.AND P3, PT, R21, UR4, !P0 ;  /* 0x0000000415007c0c */ /* 0x000fe2000c761270 */
[----:B------:R-:W-:Y:S01]  /*156a0*/  ULDC UR4, c[0x0][0x22c] ;  /* 0x00008b0000047ab9 */ /* 0x000fe20000000800 */
[----:B------:R-:W-:-:S05]  /*156b0*/  PRMT R21, R8, 0x7771, RZ ;  /* 0x0000777108157816 */ /* 0x000fca00000000ff */
[----:B------:R1:W-:Y:S01]  /*156c0*/  @P4 STG.E.U8 desc[UR14][R14.64], R21 ;  /* 0x000000150e004986 */ /* 0x0003e2000c10110e */
[----:B---3--:R-:W-:Y:S01]  /*156d0*/  ISETP.LT.AND P4, PT, R153, UR4, !P0 ;  /* 0x0000000499007c0c */ /* 0x008fe2000c781270 */
[----:B------:R-:W-:Y:S01]  /*156e0*/  ULDC UR4, c[0x0][0x22c] ;  /* 0x00008b0000047ab9 */ /* 0x000fe20000000800 */
[----:B------:R-:W-:Y:S01]  /*156f0*/  LEA.HI.X.SX32 R13, R16, R39, 0x1, P6 ;  /* 0x00000027100d7211 */ /* 0x000fe200030f0eff */
[----:B------:R3:W-:Y:S01]  /*15700*/  @P5 STG.E.U8 desc[UR14][R2.64], R19 ;  /* 0x0000001302005986 */ /* 0x0007e2000c10110e */
[----:B----4-:R-:W-:Y:S01]  /*15710*/  ISETP.LT.AND P5, PT, R22, UR4, !P0 ;  /* 0x0000000416007c0c */ /* 0x010fe2000c7a1270 */
[----:B------:R-:W-:Y:S02]  /*15720*/  ULDC UR4, c[0x0][0x22c] ;  /* 0x00008b0000047ab9 */ /* 0x000fe40000000800 */
[----:B------:R-:W4:Y:S04]  /*15730*/  LDL.LU R22, [R1+0x3f4] ;  /* 0x0003f40001167983 */ /* 0x000f280000300800 */
[----:B------:R-:W4:Y:S04]  /*15740*/  LDL.LU R153, [R1+0x3f0] ;  /* 0x0003f00001997983 */ /* 0x000f280000300800 */
[----:B------:R0:W-:Y:S01]  /*15750*/  @P2 STG.E.U8 desc[UR14][R12.64], R23 ;  /* 0x000000170c002986 */ /* 0x0001e2000c10110e */
[----:B--2---:R-:W-:Y:S01]  /*15760*/  ISETP.LT.AND P2, PT, R20, UR4, !P0 ;  /* 0x0000000414007c0c */ /* 0x004fe2000c741270 */
[----:B------:R-:W-:-:S02]  /*15770*/  IMAD R0, R37, 0x2, R16 ;  /* 0x0000000225007824 */ /* 0x000fc400078e0210 */
[----:B------:R-:W2:Y:S01]  /*15780*/  LDL.LU R20, [R1+0x3ec] ;  /* 0x0003ec0001147983 */ /* 0x000ea20000300800 */
[----:B-1----:R-:W-:Y:S01]  /*15790*/  PRMT R21, R11, 0x7771, RZ ;  /* 0x000077710b157816 */ /* 0x002fe200000000ff */
[----:B------:R-:W-:Y:S01]  /*157a0*/  ULDC UR4, c[0x0][0x22c] ;  /* 0x00008b0000047ab9 */ /* 0x000fe20000000800 */
[----:B------:R-:W-:Y:S01]  /*157b0*/  IMAD R14, R37, 0x2, R0 ;  /* 0x00000002250e7824 */ /* 0x000fe200078e0200 */
[----:B------:R-:W-:-:S04]  /*157c0*/  IADD3 R16, P6, R0, R38, RZ ;  /* 0x0000002600107210 */ /* 0x000fc80007fde0ff */
[-C--:B------:R-:W-:Y:S02]  /*157d0*/  LEA.HI.X.SX32 R17, R0, R39.reuse, 0x1, P6 ;  /* 0x0000002700117211 */ /* 0x080fe400030f0eff */
[-C--:B---3--:R-:W-:Y:S02]  /*157e0*/  IADD3 R2, P6, R14, R38.reuse, RZ ;  /* 0x000000260e027210 */ /* 0x088fe40007fde0ff */
[----:B------:R-:W-:Y:S02]  /*157f0*/  PRMT R19, R8, 0x7772, RZ ;  /* 0x0000777208137816 */ /* 0x000fe400000000ff */
[----:B------:R-:W-:Y:S01]  /*15800*/  LEA.HI.X.SX32 R3, R14, R39, 0x1, P6 ;  /* 0x000000270e037211 */ /* 0x000fe200030f0eff */
[----:B------:R-:W-:Y:S01]  /*15810*/  @P3 STG.E.U8 desc[UR14][R16.64], R21 ;  /* 0x0000001510003986 */ /* 0x000fe2000c10110e */
[C---:B------:R-:W-:Y:S01]  /*15820*/  IMAD R0, R37.reuse, 0x2, R14 ;  /* 0x0000000225007824 */ /* 0x040fe200078e020e */
[----:B------:R-:W-:Y:S01]  /*15830*/  ISETP.LT.AND P3, PT, R152, UR4, !P0 ;  /* 0x0000000498007c0c */ /* 0x000fe2000c761270 */
[----:B------:R-:W-:Y:S01]  /*15840*/  ULDC UR4, c[0x0][0x22c] ;  /* 0x00008b0000047ab9 */ /* 0x000fe20000000800 */
[----:B------:R1:W-:Y:S01]  /*15850*/  @P4 STG.E.U8 desc[UR14][R2.64], R19 ;  /* 0x0000001302004986 */ /* 0x0003e2000c10110e */
[----:B------:R-:W-:Y:S01]  /*15860*/  ISETP.LT.AND P4, PT, R18, UR4, !P0 ;  /* 0x0000000412007c0c */ /* 0x000fe2000c781270 */
[----:B------:R-:W-:Y:S01]  /*15870*/  IMAD R18, R37, 0x2, R0 ;  /* 0x0000000225127824 */ /* 0x000fe200078e0200 */
[----:B------:R-:W-:Y:S01]  /*15880*/  IADD3 R14, P6, R0, R38, RZ ;  /* 0x00000026000e7210 */ /* 0x000fe20007fde0ff */
[----:B------:R-:W3:Y:S01]  /*15890*/  LDL.LU R152, [R1+0x3e8] ;  /* 0x0003e80001987983 */ /* 0x000ee20000300800 */
[----:B------:R-:W-:-:S02]  /*158a0*/  ULDC UR4, c[0x0][0x22c] ;  /* 0x00008b0000047ab9 */ /* 0x000fc40000000800 */
[-C--:B------:R-:W-:Y:S01]  /*158b0*/  LEA.HI.X.SX32 R15, R0, R39.reuse, 0x1, P6 ;  /* 0x00000027000f7211 */ /* 0x080fe200030f0eff */
[----:B------:R-:W-:Y:S01]  /*158c0*/  IMAD R0, R37, 0x2, R18 ;  /* 0x0000000225007824 */ /* 0x000fe200078e0212 */
[CC--:B0-----:R-:W-:Y:S01]  /*158d0*/  IADD3 R12, P6, R18.reuse, R38.reuse, RZ ;  /* 0x00000026120c7210 */ /* 0x0c1fe20007fde0ff */
[----:B------:R-:W3:Y:S03]  /*158e0*/  LDL.LU R23, [R1+0x3e4] ;  /* 0x0003e40001177983 */ /* 0x000ee60000300800 */
[----:B------:R-:W-:Y:S02]  /*158f0*/  LEA.HI.X.SX32 R13, R18, R39, 0x1, P6 ;  /* 0x00000027120d7211 */ /* 0x000fe400030f0eff */
[----:B-1----:R-:W-:Y:S02]  /*15900*/  IADD3 R2, P6, R0, R38, RZ ;  /* 0x0000002600027210 */ /* 0x002fe40007fde0ff */
[----:B------:R-:W-:-:S02]  /*15910*/  PRMT R17, R9, 0x7772, RZ ;  /* 0x0000777209117816 */ /* 0x000fc400000000ff */
[----:B------:R-:W-:Y:S01]  /*15920*/  LEA.HI.X.SX32 R3, R0, R39, 0x1, P6 ;  /* 0x0000002700037211 */ /* 0x000fe200030f0eff */
[----:B------:R-:W-:Y:S01]  /*15930*/  IMAD R0, R37, 0x2, R0 ;  /* 0x0000000225007824 */ /* 0x000fe200078e0200 */
[----:B------:R-:W-:Y:S01]  /*15940*/  PRMT R21, R10, 0x7772, RZ ;  /* 0x000077720a157816 */ /* 0x000fe200000000ff */
[----:B------:R0:W-:Y:S01]  /*15950*/  @P5 STG.E.U8 desc[UR14][R14.64], R17 ;  /* 0x000000110e005986 */ /* 0x0001e2000c10110e */
[----:B------:R-:W-:Y:S01]  /*15960*/  PRMT R19, R11, 0x7772, RZ ;  /* 0x000077720b137816 */ /* 0x000fe200000000ff */
[----:B------:R-:W-:Y:S02]  /*15970*/  IMAD R18, R37, 0x2, R0 ;  /* 0x0000000225127824 */ /* 0x000fe400078e0200 */
[----:B------:R1:W-:Y:S01]  /*15980*/  @P2 STG.E.U8 desc[UR14][R12.64], R21 ;  /* 0x000000150c002986 */ /* 0x0003e2000c10110e */
[----:B----4-:R-:W-:Y:S01]  /*15990*/  ISETP.LT.AND P5, PT, R22, UR4, !P0 ;  /* 0x0000000416007c0c */ /* 0x010fe2000c7a1270 */
[----:B------:R-:W-:Y:S02]  /*159a0*/  ULDC UR4, c[0x0][0x22c] ;  /* 0x00008b0000047ab9 */ /* 0x000fe40000000800 */
[----:B------:R-:W4:Y:S01]  /*159b0*/  LDL.LU R22, [R1+0x3e0] ;  /* 0x0003e00001167983 */ /* 0x000f220000300800 */
[----:B0-----:R-:W-:-:S02]  /*159c0*/  IADD3 R14, P6, R0, R38, RZ ;  /* 0x00000026000e7210 */ /* 0x001fc40007fde0ff */
[----:B------:R-:W-:Y:S01]  /*159d0*/  ISETP.LT.AND P2, PT, R153, UR4, !P0 ;  /* 0x0000000499007c0c */ /* 0x000fe2000c741270 */
[----:B------:R-:W-:Y:S01]  /*159e0*/  ULDC UR4, c[0x0][0x22c] ;  /* 0x00008b0000047ab9 */ /* 0x000fe20000000800 */
[----:B------:R-:W-:Y:S01]  /*159f0*/  LEA.HI.X.SX32 R15, R0, R39, 0x1, P6 ;  /* 0x00000027000f7211 */ /* 0x000fe200030f0eff */
[----:B------:R0:W-:Y:S01]  /*15a00*/  @P3 STG.E.U8 desc[UR14][R2.64], R19 ;  /* 0x0000001302003986 */ /* 0x0001e2000c10110e */
[----:B-1----:R-:W-:Y:S02]  /*15a10*/  PRMT R21, R8, 0x7773, RZ ;  /* 0x0000777308157816 */ /* 0x002fe400000000ff */
[----:B------:R-:W-:-:S03]  /*15a20*/  IADD3 R16, P6, R18, R38, RZ ;  /* 0x0000002612107210 */ /* 0x000fc60007fde0ff */
[----:B------:R1:W-:Y:S01]  /*15a30*/  @P4 STG.E.U8 desc[UR14][R14.64], R21 ;  /* 0x000000150e004986 */ /* 0x0003e2000c10110e */
[----:B------:R-:W-:Y:S01]  /*15a40*/  IMAD R0, R37, 0x2, R18 ;  /* 0x0000000225007824 */ /* 0x000fe200078e0212 */
[----:B------:R-:W-:Y:S02]  /*15a50*/  LEA.HI.X.SX32 R17, R18, R39, 0x1, P6 ;  /* 0x0000002712117211 */ /* 0x000fe400030f0eff */
[----:B------:R-:W-:-:S05]  /*15a60*/  PRMT R13, R9, 0x7773, RZ ;  /* 0x00007773090d7816 */ /* 0x000fca00000000ff */
[----:B------:R1:W-:Y:S01]  /*15a70*/  @P5 STG.E.U8 desc[UR14][R16.64], R13 ;  /* 0x0000000d10005986 */ /* 0x0003e2000c10110e */
[----:B--2---:R-:W-:Y:S01]  /*15a80*/  ISETP.LT.AND P3, PT, R20, UR4, !P0 ;  /* 0x0000000414007c0c */ /* 0x004fe2000c761270 */
[C---:B------:R-:W-:Y:S02]  /*15a90*/  IMAD R12, R37.reuse, 0x2, R0 ;  /* 0x00000002250c7824 */ /* 0x040fe400078e0200 */
[----:B------:R-:W2:Y:S01]  /*15aa0*/  LDL.LU R20, [R1+0x3dc] ;  /* 0x0003dc0001147983 */ /* 0x000ea20000300800 */
[CC--:B0-----:R-:W-:Y:S01]  /*15ab0*/  IADD3 R2, P6, R0.reuse, R38.reuse, RZ ;  /* 0x0000002600027210 */ /* 0x0c1fe20007fde0ff */
[----:B------:R-:W-:Y:S02]  /*15ac0*/  ULDC UR4, c[0x0][0x22c] ;  /* 0x00008b0000047ab9 */ /* 0x000fe40000000800 */
[----:B-1----:R-:W2:Y:S04]  /*15ad0*/  LDL.LU R21, [R1+0x3d8] ;  /* 0x0003d80001157983 */ /* 0x002ea80000300800 */
[----:B------:R-:W2:Y:S04]  /*15ae0*/  LDL.LU R18, [R1+0x3d4] ;  /* 0x0003d40001127983 */ /* 0x000ea80000300800 */
[----:B------:R-:W2:Y:S01]  /*15af0*/  LDL.LU R16, [R1+0x3d0] ;  /* 0x0003d00001107983 */ /* 0x000ea20000300800 */
[----:B------:R-:W-:Y:S01]  /*15b00*/  LEA.HI.X.SX32 R3, R0, R39, 0x1, P6 ;  /* 0x0000002700037211 */ /* 0x000fe200030f0eff */
[----:B------:R-:W-:Y:S01]  /*15b10*/  IMAD R0, R37, 0x2, R12 ;  /* 0x0000000225007824 */ /* 0x000fe200078e020c */
[----:B------:R-:W-:-:S02]  /*15b20*/  IADD3 R8, P6, R12, R38, RZ ;  /* 0x000000260c087210 */ /* 0x000fc40007fde0ff */
[----:B------:R-:W-:Y:S02]  /*15b30*/  PRMT R19, R10, 0x7773, RZ ;  /* 0x000077730a137816 */ /* 0x000fe400000000ff */
[-C--:B------:R-:W-:Y:S02]  /*15b40*/  LEA.HI.X.SX32 R9, R12, R39.reuse, 0x1, P6 ;  /* 0x000000270c097211 */ /* 0x080fe400030f0eff */
[----:B---3--:R-:W-:Y:S01]  /*15b50*/  ISETP.LT.AND P4, PT, R152, UR4, !P0 ;  /* 0x0000000498007c0c */ /* 0x008fe2000c781270 */
[----:B------:R-:W-:Y:S01]  /*15b60*/  ULDC UR4, c[0x0][0x22c] ;  /* 0x00008b0000047ab9 */ /* 0x000fe20000000800 */
[----:B------:R-:W-:Y:S01]  /*15b70*/  IMAD R12, R37, 0x2, R0 ;  /* 0x00000002250c7824 */ /* 0x000fe200078e0200 */
[C---:B------:R-:W-:Y:S02]  /*15b80*/  IADD3 R10, P6, R0.reuse, R38, RZ ;  /* 0x00000026000a7210 */ /* 0x040fe40007fde0ff */
[----:B------:R-:W-:Y:S01]  /*15b90*/  ISETP.LT.AND P5, PT, R23, UR4, !P0 ;  /* 0x0000000417007c0c */ /* 0x000fe2000c7a1270 */
[----:B------:R-:W-:Y:S01]  /*15ba0*/  ULDC UR4, c[0x0][0x22c] ;  /* 0x00008b0000047ab9 */ /* 0x000fe20000000800 */
[----:B------:R-:W-:Y:S01]  /*15bb0*/  PRMT R13, R11, 0x7773, RZ ;  /* 0x000077730b0d7816 */ /* 0x000fe200000000ff */
[----:B------:R0:W-:Y:S01]  /*15bc0*/  @P2 STG.E.U8 desc[UR14][R2.64], R19 ;  /* 0x0000001302002986 */ /* 0x0001e2000c10110e */
[----:B------:R-:W-:Y:S01]  /*15bd0*/  LEA.HI.X.SX32 R11, R0, R39, 0x1, P6 ;  /* 0x00000027000b7211 */ /* 0x000fe200030f0eff */
[----:B------:R-:W1:Y:S01]  /*15be0*/  LDC R23, c[0x0][0x248] ;  /* 0x00009200ff177b82 */ /* 0x000e620000000800 */
[----:B------:R-:W-:Y:S01]  /*15bf0*/  PRMT R17, R4, 0x7770, RZ ;  /* 0x0000777004117816 */ /* 0x000fe200000000ff */
[----:B------:R3:W-:Y:S01]  /*15c00*/  @P3 STG.E.U8 desc[UR14][R8.64], R13 ;  /* 0x0000000d08003986 */ /* 0x0007e2000c10110e */
[----:B------:R-:W-:-:S02]  /*15c10*/  PRMT R15, R5, 0x7770, RZ ;  /* 0x00007770050f7816 */ /* 0x000fc400000000ff */
[C---:B0-----:R-:W-:Y:S01]  /*15c20*/  IADD3 R2, P6, R12.reuse, R38, RZ ;  /* 0x000000260c027210 */ /* 0x041fe20007fde0ff */
[----:B------:R-:W-:Y:S03]  /*15c30*/  @P4 STG.E.U8 desc[UR14][R10.64], R17 ;  /* 0x000000110a004986 */ /* 0x000fe6000c10110e */
[----:B------:R-:W-:Y:S02]  /*15c40*/  LEA.HI.X.SX32 R3, R12, R39, 0x1, P6 ;  /* 0x000000270c037211 */ /* 0x000fe400030f0eff */
[----:B----4-:R-:W-:Y:S01]  /*15c50*/  ISETP.LT.AND P2, PT, R22, UR4, !P0 ;  /* 0x0000000416007c0c */ /* 0x010fe2000c741270 */
[----:B------:R-:W-:Y:S02]  /*15c60*/  ULDC UR4, c[0x0][0x22c] ;  /* 0x00008b0000047ab9 */ /* 0x000fe40000000800 */
[----:B------:R-:W-:Y:S01]  /*15c70*/  @P5 STG.E.U8 desc[UR14][R2.64], R15 ;  /* 0x0000000f02005986 */ /* 0x000fe2000c10110e */
[----:B------:R-:W-:Y:S01]  /*15c80*/  IMAD R12, R37, 0x2, R12 ;  /* 0x00000002250c7824 */ /* 0x000fe200078e020c */
[----:B------:R-:W-:-:S04]  /*15c90*/  PRMT R19, R6, 0x7770, RZ ;  /* 0x0000777006137816 */ /* 0x000fc800000000ff */
[----:B---3--:R-:W-:-:S04]  /*15ca0*/  IADD3 R8, P6, R12, R38, RZ ;  /* 0x000000260c087210 */ /* 0x008fc80007fde0ff */
[----:B------:R-:W-:-:S05]  /*15cb0*/  LEA.HI.X.SX32 R9, R12, R39, 0x1, P6 ;  /* 0x000000270c097211 */ /* 0x000fca00030f0eff */
[----:B------:R0:W-:Y:S01]  /*15cc0*/  @P2 STG.E.U8 desc[UR14][R8.64], R19 ;  /* 0x0000001308002986 */ /* 0x0001e2000c10110e */
[----:B--2---:R-:W-:Y:S01]  /*15cd0*/  ISETP.LT.AND P3, PT, R20, UR4, !P0 ;  /* 0x0000000414007c0c */ /* 0x004fe2000c761270 */
[----:B------:R-:W-:Y:S02]  /*15ce0*/  ULDC UR4, c[0x0][0x22c] ;  /* 0x00008b0000047ab9 */ /* 0x000fe40000000800 */
[----:B------:R-:W2:Y:S01]  /*15cf0*/  LDL.LU R20, [R1+0x3cc] ;  /* 0x0003cc0001147983 */ /* 0x000ea20000300800 */
[----:B------:R-:W-:Y:S01]  /*15d00*/  ISETP.LT.AND P4, PT, R21, UR4, !P0 ;  /* 0x0000000415007c0c */ /* 0x000fe2000c781270 */
[----:B------:R-:W-:Y:S02]  /*15d10*/  ULDC UR4, c[0x0][0x22c] ;  /* 0x00008b0000047ab9 */ /* 0x000fe40000000800 */
[----:B------:R-:W3:Y:S01]  /*15d20*/  LDL.LU R14, [R1+0x3c8] ;  /* 0x0003c800010e7983 */ /* 0x000ee20000300800 */
[----:B------:R-:W-:Y:S01]  /*15d30*/  ISETP.LT.AND P5, PT, R18, UR4, !P0 ;  /* 0x0000000412007c0c */ /* 0x000fe2000c7a1270 */
[----:B------:R-:W-:-:S02]  /*15d40*/  ULDC UR4, c[0x0][0x22c] ;  /* 0x00008b0000047ab9 */ /* 0x000fc40000000800 */
[----:B------:R-:W4:Y:S01]  /*15d50*/  LDL.LU R18, [R1+0x3b8] ;  /* 0x0003b80001127983 */ /* 0x000f220000300800 */
[----:B------:R-:W-:Y:S01]  /*15d60*/  ISETP.LT.AND P2, PT, R16, UR4, !P0 ;  /* 0x0000000410007c0c */ /* 0x000fe2000c741270 */
[----:B------:R-:W-:Y:S02]  /*15d70*/  IMAD R0, R37, 0x2, R12 ;  /* 0x0000000225007824 */ /* 0x000fe400078e020c */
[----:B0-----:R-:W4:Y:S01]  /*15d80*/  LDL.LU R19, [R1+0x3b4] ;  /* 0x0003b40001137983 */ /* 0x001f220000300800 */
[----:B------:R-:W-:Y:S01]  /*15d90*/  PRMT R17, R7, 0x7770, RZ ;  /* 0x0000777007117816 */ /* 0x000fe200000000ff */
[----:B------:R-:W-:Y:S02]  /*15da0*/  ULDC UR4, c[0x0][0x22c] ;  /* 0x00008b0000047ab9 */ /* 0x000fe40000000800 */
[----:B------:R-:W4:Y:S01]  /*15db0*/  LDL.LU R16, [R1+0x3b0] ;  /* 0x0003b00001107983 */ /* 0x000f220000300800 */
[----:B------:R-:W-:Y:S01]  /*15dc0*/  IADD3 R12, P6, R0, R38, RZ ;  /* 0x00000026000c7210 */ /* 0x000fe20007fde0ff */
[----:B------:R-:W-:-:S03]  /*15dd0*/  IMAD R10, R37, 0x2, R0 ;  /* 0x00000002250a7824 */ /* 0x000fc600078e0200 */
[-C--:B------:R-:W-:Y:S01]  /*15de0*/  LEA.HI.X.SX32 R13, R0, R39.reuse, 0x1, P6 ;  /* 0x00000027000d7211 */ /* 0x080fe200030f0eff */
[----:B------:R-:W-:Y:S01]  /*15df0*/  IMAD R0, R37, 0x2, R10 ;  /* 0x0000000225007824 */ /* 0x000fe200078e020a */
[-C--:B------:R-:W-:Y:S02]  /*15e00*/  IADD3 R2, P6, R10, R38.reuse, RZ ;  /* 0x000000260a027210 */ /* 0x080fe40007fde0ff */
[----:B------:R-:W-:Y:S02]  /*15e10*/  PRMT R15, R4, 0x7771, RZ ;  /* 0x00007771040f7816 */ /* 0x000fe400000000ff */
[-C--:B------:R-:W-:Y:S02]  /*15e20*/  LEA.HI.X.SX32 R3, R10, R39.reuse, 0x1, P6 ;  /* 0x000000270a037211 */ /* 0x080fe400030f0eff */
[C---:B------:R-:W-:Y:S01]  /*15e30*/  IADD3 R10, P6, R0.reuse, R38, RZ ;  /* 0x00000026000a7210 */ /* 0x040fe20007fde0ff */
[----:B------:R0:W-:Y:S03]  /*15e40*/  @P3 STG.E.U8 desc[UR14][R12.64], R17 ;  /* 0x000000110c003986 */ /* 0x0001e6000c10110e */
[----:B------:R-:W-:Y:S01]  /*15e50*/  LEA.HI.X.SX32 R11, R0, R39, 0x1, P6 ;  /* 0x00000027000b7211 */ /* 0x000fe200030f0eff */
[----:B------:R1:W-:Y:S01]  /*15e60*/  @P4 STG.E.U8 desc[UR14][R2.64], R15 ;  /* 0x0000000f02004986 */ /* 0x0003e2000c10110e */
[----:B0-----:R-:W-:-:S05]  /*15e70*/  PRMT R13, R5, 0x7771, RZ ;  /* 0x00007771050d7816 */ /* 0x001fca00000000ff */
[----:B------:R0:W-:Y:S01]  /*15e80*/  @P5 STG.E.U8 desc[UR14][R10.64], R13 ;  /* 0x0000000d0a005986 */ /* 0x0001e2000c10110e */
[----:B------:R-:W-:Y:S02]  /*15e90*/  PRMT R17, R6, 0x7771, RZ ;  /* 0x0000777106117816 */ /* 0x000fe400000000ff */
[----:B-1----:R-:W-:Y:S02]  /*15ea0*/  PRMT R15, R7, 0x7771, RZ ;  /* 0x00007771070f7816 */ /* 0x002fe400000000ff */
[----:B--2---:R-:W-:Y:S01]  /*15eb0*/  ISETP.LT.AND P3, PT, R20, UR4, !P0 ;  /* 0x0000000414007c0c */ /* 0x004fe2000c761270 */
[----:B------:R-:W-:Y:S01]  /*15ec0*/  ULDC UR4, c[0x0][0x22c] ;  /* 0x00008b0000047ab9 */ /* 0x000fe20000000800 */
[----:B------:R-:W2:Y:S01]  /*15ed0*/  LDL.LU R20, [R1+0x3a0] ;  /* 0x0003a00001147983 */ /* 0x000ea20000300800 */
[----:B---3--:R-:W-:Y:S01]  /*15ee0*/  ISETP.LT.AND P4, PT, R14, UR4, !P0 ;  /* 0x000000040e007c0c */ /* 0x008fe2000c781270 */
[----:B------:R-:W-:Y:S02]  /*15ef0*/  ULDC UR4, c[0x0][0x22c] ;  /* 0x00008b0000047ab9 */ /* 0x000fe40000000800 */
[----:B------:R-:W3:Y:S01]  /*15f00*/  LDL.LU R21, [R1+0x39c] ;  /* 0x00039c0001157983 */ /* 0x000ee20000300800 */
[----:B----4-:R-:W-:Y:S01]  /*15f10*/  ISETP.LT.AND P5, PT, R18, UR4, !P0 ;  /* 0x0000000412007c0c */ /* 0x010fe2000c7a1270 */
[----:B------:R-:W-:-:S02]  /*15f20*/  IMAD R14, R37, 0x2, R0 ;  /* 0x00000002250e7824 */ /* 0x000fc400078e0200 */
[----:B------:R-:W4:Y:S01]  /*15f30*/  LDL.LU R18, [R1+0x398] ;  /* 0x0003980001127983 */ /* 0x000f220000300800 */
[----:B------:R-:W-:Y:S01]  /*15f40*/  ULDC UR4, c[0x0][0x22c] ;  /* 0x00008b0000047ab9 */ /* 0x000fe20000000800 */
[----:B------:R-:W-:Y:S01]  /*15f50*/  IMAD R0, R37, 0x2, R14 ;  /* 0x0000000225007824 */ /* 0x000fe200078e020e */
[----:B------:R-:W-:-:S04]  /*15f60*/  IADD3 R8, P6, R14, R38, RZ ;  /* 0x000000260e087210 */ /* 0x000fc80007fde0ff */
[----:B------:R-:W-:Y:S02]  /*15f70*/  LEA.HI.X.SX32 R9, R14, R39, 0x1, P6 ;  /* 0x000000270e097211 */ /* 0x000fe400030f0eff */
[----:B------:R-:W-:-:S04]  /*15f80*/  IADD3 R2, P6, R0, R38, RZ ;  /* 0x0000002600027210 */ /* 0x000fc80007fde0ff */
[----:B------:R-:W-:Y:S01]  /*15f90*/  LEA.HI.X.SX32 R3, R0, R39, 0x1, P6 ;  /* 0x0000002700037211 */ /* 0x000fe200030f0eff */
[----:B------:R1:W-:Y:S01]  /*15fa0*/  @P2 STG.E.U8 desc[UR14][R8.64], R17 ;  /* 0x0000001108002986 */ /* 0x0003e2000c10110e */
[----:B------:R-:W-:Y:S01]  /*15fb0*/  ISETP.LT.AND P2, PT, R19, UR4, !P0 ;  /* 0x0000000413007c0c */ /* 0x000fe2000c741270 */
[----:B------:R-:W-:Y:S02]  /*15fc0*/  ULDC UR4, c[0x0][0x22c] ;  /* 0x00008b0000047ab9 */ /* 0x000fe40000000800 */
[----:B------:R1:W-:Y:S01]  /*15fd0*/  @P3 STG.E.U8 desc[UR14][R2.64], R15 ;  /* 0x0000000f02003986 */ /* 0x0003e2000c10110e */
[----:B------:R-:W-:Y:S01]  /*15fe0*/  ISETP.LT.AND P3, PT, R16, UR4, !P0 ;  /* 0x0000000410007c0c */ /* 0x000fe2000c761270 */
[C---:B------:R-:W-:Y:S01]  /*15ff0*/  IMAD R0, R37.reuse, 0x2, R0 ;  /* 0x0000000225007824 */ /* 0x040fe200078e0200 */
[----:B------:R-:W-:Y:S01]  /*16000*/  PRMT R19, R4, 0x7772, RZ ;  /* 0x0000777204137816 */ /* 0x000fe200000000ff */
[----:B------:R-:W4:Y:S01]  /*16010*/  LDL.LU R16, [R1+0x394] ;  /* 0x0003940001107983 */ /* 0x000f220000300800 */
[----:B------:R-:W-:Y:S01]  /*16020*/  ULDC UR4, c[0x0][0x22c] ;  /* 0x00008b0000047ab9 */ /* 0x000fe20000000800 */
[----:B------:R-:W-:Y:S01]  /*16030*/  IMAD R14, R37, 0x2, R0 ;  /* 0x00000002250e7824 */ /* 0x000fe200078e0200 */
[----:B0-----:R-:W-:-:S04]  /*16040*/  IADD3 R10, P6, R0, R38, RZ ;  /* 0x00000026000a7210 */ /* 0x001fc80007fde0ff */
[-C--:B------:R-:W-:Y:S01]  /*16050*/  LEA.HI.X.SX32 R11, R0, R39.reuse, 0x1, P6 ;  /* 0x00000027000b7211 */ /* 0x080fe200030f0eff */
[----:B------:R-:W-:Y:S01]  /*16060*/  IMAD R0, R37, 0x2, R14 ;  /* 0x0000000225007824 */ /* 0x000fe200078e020e */
[CC--:B------:R-:W-:Y:S02]  /*16070*/  IADD3 R12, P6, R14.reuse, R38.reuse, RZ ;  /* 0x000000260e0c7210 */ /* 0x0c0fe40007fde0ff */
[----:B-1----:R-:W-:Y:S02]  /*16080*/  PRMT R17, R5, 0x7772, RZ ;  /* 0x0000777205117816 */ /* 0x002fe400000000ff */
[----:B------:R-:W-:Y:S02]  /*16090*/  LEA.HI.X.SX32 R13, R14, R39, 0x1, P6 ;  /* 0x000000270e0d7211 */ /* 0x000fe400030f0eff */
[----:B------:R-:W-:Y:S01]  /*160a0*/  IADD3 R2, P6, R0, R38, RZ ;  /* 0x0000002600027210 */ /* 0x000fe20007fde0ff */
[----:B------:R-:W-:Y:S01]  /*160b0*/  @P4 STG.E.U8 desc[UR14][R10.64], R19 ;  /* 0x000000130a004986 */ /* 0x000fe2000c10110e */
[----:B------:R-:W-:-:S02]  /*160c0*/  PRMT R15, R6, 0x7772, RZ ;  /* 0x00007772060f7816 */ /* 0x000fc400000000ff */
[----:B------:R-:W-:Y:S01]  /*160d0*/  LEA.HI.X.SX32 R3, R0, R39, 0x1, P6 ;  /* 0x0000002700037211 */ /* 0x000fe200030f0eff */
[----:B------:R0:W-:Y:S04]  /*160e0*/  @P5 STG.E.U8 desc[UR14][R12.64], R17 ;  /* 0x000000110c005986 */ /* 0x0001e8000c10110e */
[----:B------:R-:W-:Y:S01]  /*160f0*/  @P2 STG.E.U8 desc[UR14][R2.64], R15 ;  /* 0x0000000f02002986 */ /* 0x000fe2000c10110e */
[----:B------:R-:W-:-:S05]  /*16100*/  IMAD R14, R37, 0x2, R0 ;  /* 0x00000002250e7824 */ /* 0x000fca00078e0200 */
[C---:B------:R-:W-:Y:S02]  /*16110*/  IADD3 R8, P6, R14.reuse, R38, RZ ;  /* 0x000000260e087210 */ /* 0x040fe40007fde0ff */
[----:B0-----:R-:W-:Y:S02]  /*16120*/  PRMT R13, R7, 0x7772, RZ ;  /* 0x00007772070d7816 */ /* 0x001fe400000000ff */
[----:B------:R-:W-:-:S05]  /*16130*/  LEA.HI.X.SX32 R9, R14, R39, 0x1, P6 ;  /* 0x000000270e097211 */ /* 0x000fca00030f0eff */
[----:B------:R0:W-:Y:S01]  /*16140*/  @P3 STG.E.U8 desc[UR14][R8.64], R13 ;  /* 0x0000000d08003986 */ /* 0x0001e2000c10110e */
[----:B--2---:R-:W-:Y:S01]  /*16150*/  ISETP.LT.AND P4, PT, R20, UR4, !P0 ;  /* 0x0000000414007c0c */ /* 0x004fe2000c781270 */
[----:B------:R-:W-:Y:S02]  /*16160*/  ULDC UR4, c[0x0][0x22c] ;  /* 0x00008b0000047ab9 */ /* 0x000fe40000000800 */
[----:B------:R-:W2:Y:S01]  /*16170*/  LDL.LU R20, [R1+0x390] ;  /* 0x0003900001147983 */ /* 0x000ea20000300800 */
[----:B---3--:R-:W-:Y:S01]  /*16180*/  ISETP.LT.AND P5, PT, R21, UR4, !P0 ;  /* 0x0000000415007c0c */ /* 0x008fe2000c7a1270 */
[----:B------:R-:W-:Y:S02]  /*16190*/  ULDC UR4, c[0x0][0x22c] ;  /* 0x00008b0000047ab9 */ /* 0x000fe40000000800 */
[----:B------:R-:W3:Y:S01]  /*161a0*/  LDL.LU R19, [R1+0x38c] ;  /* 0x00038c0001137983 */ /* 0x000ee20000300800 */
[C---:B------:R-:W-:Y:S01]  /*161b0*/  IMAD R0, R37.reuse, 0x2, R14 ;  /* 0x0000000225007824 */ /* 0x040fe200078e020e */
[----:B----4-:R-:W-:Y:S01]  /*161c0*/  ISETP.LT.AND P2, PT, R18, UR4, !P0 ;  /* 0x0000000412007c0c */ /* 0x010fe2000c741270 */
[----:B------:R-:W-:Y:S01]  /*161d0*/  ULDC UR4, c[0x0][0x22c] ;  /* 0x00008b0000047ab9 */ /* 0x000fe20000000800 */
[----:B------:R-:W4:Y:S01]  /*161e0*/  LDL.LU R18, [R1+0x388] ;  /* 0x0003880001127983 */ /* 0x000f220000300800 */
[----:B------:R-:W-:Y:S01]  /*161f0*/  PRMT R17, R4, 0x7773, RZ ;  /* 0x0000777304117816 */ /* 0x000fe200000000ff */
[----:B------:R-:W1:Y:S02]  /*16200*/  LDC R21, c[0x0][0x248] ;  /* 0x00009200ff157b82 */ /* 0x000e640000000800 */
[----:B0-----:R-:W4:Y:S01]  /*16210*/  LDL.LU R9, [R1+0x384] ;  /* 0x0003840001097983 */ /* 0x001f220000300800 */
[----:B------:R-:W-:Y:S01]  /*16220*/  ISETP.LT.AND P3, PT, R16, UR4, !P0 ;  /* 0x0000000410007c0c */ /* 0x000fe2000c761270 */
[----:B------:R-:W-:-:S02]  /*16230*/  IMAD R12, R37, 0x2, R0 ;  /* 0x00000002250c7824 */ /* 0x000fc400078e0200 */
[----:B------:R-:W4:Y:S01]  /*16240*/  LDL.LU R16, [R1+0x380] ;  /* 0x0003800001107983 */ /* 0x000f220000300800 */
[CC--:B------:R-:W-:Y:S01]  /*16250*/  IADD3 R10, P6, R0.reuse, R38.reuse, RZ ;  /* 0x00000026000a7210 */ /* 0x0c0fe20007fde0ff */
[----:B------:R-:W-:Y:S01]  /*16260*/  ULDC UR4, c[0x0][0x22c] ;  /* 0x00008b0000047ab9 */ /* 0x000fe20000000800 */
[----:B------:R-:W-:Y:S01]  /*16270*/  PRMT R15, R5, 0x7773, RZ ;  /* 0x00007773050f7816 */ /* 0x000fe200000000ff */
[----:B------:R-:W4:Y:S01]  /*16280*/  LDL.LU R14, [R1+0x37c] ;  /* 0x00037c00010e7983 */ /* 0x000f220000300800 */
[----:B------:R-:W-:Y:S02]  /*16290*/  LEA.HI.X.SX32 R11, R0, R39, 0x1, P6 ;  /* 0x00000027000b7211 */ /* 0x000fe400030f0eff */
[----:B------:R-:W-:-:S04]  /*162a0*/  IADD3 R2, P6, R12, R38, RZ ;  /* 0x000000260c027210 */ /* 0x000fc80007fde0ff */
[-C--:B------:R-:W-:Y:S01]  /*162b0*/  LEA.HI.X.SX32 R3, R12, R39.reuse, 0x1, P6 ;  /* 0x000000270c037211 */ /* 0x080fe200030f0eff */
[C---:B------:R-:W-:Y:S01]  /*162c0*/  IMAD R12, R37.reuse, 0x2, R12 ;  /* 0x00000002250c7824 */ /* 0x040fe200078e020c */
[----:B------:R0:W-:Y:S04]  /*162d0*/  @P4 STG.E.U8 desc[UR14][R10.64], R17 ;  /* 0x000000110a004986 */ /* 0x0001e8000c10110e */
[----:B------:R-:W-:Y:S02]  /*162e0*/  IADD3 R4, P6, R12, R38, RZ ;  /* 0x000000260c047210 */ /* 0x000fe40007fde0ff */
[----:B------:R-:W-:Y:S02]  /*162f0*/  PRMT R13, R6, 0x7773, RZ ;  /* 0x00007773060d7816 */ /* 0x000fe400000000ff */
[----:B------:R-:W-:Y:S01]  /*16300*/  LEA.HI.X.SX32 R5, R12, R39, 0x1, P6 ;  /* 0x000000270c057211 */ /* 0x000fe200030f0eff */
[----:B------:R1:W-:Y:S04]  /*16310*/  @P5 STG.E.U8 desc[UR14][R2.64], R15 ;  /* 0x0000000f02005986 */ /* 0x0003e8000c10110e */
[----:B------:R-:W-:Y:S01]  /*16320*/  @P2 STG.E.U8 desc[UR14][R4.64], R13 ;  /* 0x0000000d04002986 */ /* 0x000fe2000c10110e */
[----:B------:R-:W-:Y:S01]  /*16330*/  IMAD R0, R37, 0x2, R12 ;  /* 0x0000000225007824 */ /* 0x000fe200078e020c */
[----:B0-----:R-:W-:-:S03]  /*16340*/  PRMT R11, R7, 0x7773, RZ ;  /* 0x00007773070b7816 */ /* 0x001fc600000000ff */
[----:B------:R-:W-:Y:S01]  /*16350*/  IMAD R8, R37, 0x2, R0 ;  /* 0x0000000225087824 */ /* 0x000fe200078e0200 */
[----:B------:R-:W-:-:S04]  /*16360*/  IADD3 R6, P6, R0, R38, RZ ;  /* 0x0000002600067210 */ /* 0x000fc80007fde0ff */
[-C--:B------:R-:W-:Y:S02]  /*16370*/  LEA.HI.X.SX32 R7, R0, R39.reuse, 0x1, P6 ;  /* 0x0000002700077211 */ /* 0x080fe400030f0eff */
[----:B-1----:R-:W-:Y:S02]  /*16380*/  IADD3 R2, P6, R8, R38, RZ ;  /* 0x0000002608027210 */ /* 0x002fe40007fde0ff */
[----:B------:R-:W-:Y:S02]  /*16390*/  PRMT R15, R28, 0x7770, RZ ;  /* 0x000077701c0f7816 */ /* 0x000fe400000000ff */
[----:B------:R-:W-:Y:S01]  /*163a0*/  LEA.HI.X.SX32 R3, R8, R39, 0x1, P6 ;  /* 0x0000002708037211 */ /* 0x000fe200030f0eff */
[----:B------:R0:W-:Y:S01]  /*163b0*/  @P3 STG.E.U8 desc[UR14][R6.64], R11 ;  /* 0x0000000b06003986 */ /* 0x0001e2000c10110e */
[----:B--2---:R-:W-:Y:S01]  /*163c0*/  ISETP.LT.AND P4, PT, R20, UR4, !P0 ;  /* 0x0000000414007c0c */ /* 0x004fe2000c781270 */
[----:B------:R-:W-:Y:S02]  /*163d0*/  ULDC UR4, c[0x0][0x22c] ;  /* 0x00008b0000047ab9 */ /* 0x000fe40000000800 */
[----:B---3--:R-:W-:Y:S01]  /*163e0*/  ISETP.LT.AND P5, PT, R19, UR4, !P0 ;  /* 0x0000000413007c0c */ /* 0x008fe2000c7a1270 */
[----:B------:R-:W-:-:S02]  /*163f0*/  ULDC UR4, c[0x0][0x22c] ;  /* 0x00008b0000047ab9 */ /* 0x000fc40000000800 */
[----:B----4-:R-:W-:Y:S01]  /*16400*/  ISETP.LT.AND P2, PT, R18, UR4, !P0 ;  /* 0x0000000412007c0c */ /* 0x010fe2000c741270 */
[----:B------:R-:W-:Y:S01]  /*16410*/  ULDC UR4, c[0x0][0x22c] ;  /* 0x00008b0000047ab9 */ /* 0x000fe20000000800 */
[----:B------:R-:W2:Y:S04]  /*16420*/  LDL.LU R18, [R1+0x378] ;  /* 0x0003780001127983 */ /* 0x000ea80000300800 */
[----:B------:R-:W3:Y:S01]  /*16430*/  LDL.LU R12, [R1+0x374] ;  /* 0x00037400010c7983 */ /* 0x000ee20000300800 */
[----:B------:R-:W-:Y:S01]  /*16440*/  ISETP.LT.AND P3, PT, R9, UR4, !P0 ;  /* 0x0000000409007c0c */ /* 0x000fe2000c761270 */
[----:B------:R-:W-:Y:S02]  /*16450*/  ULDC UR4, c[0x0][0x22c] ;  /* 0x00008b0000047ab9 */ /* 0x000fe40000000800 */
[----:B------:R1:W-:Y:S01]  /*16460*/  @P4 STG.E.U8 desc[UR14][R2.64], R15 ;  /* 0x0000000f02004986 */ /* 0x0003e2000c10110e */
[----:B------:R-:W-:Y:S01]  /*16470*/  ISETP.LT.AND P4, PT, R16, UR4, !P0 ;  /* 0x0000000410007c0c */ /* 0x000fe2000c781270 */
[----:B------:R-:W-:-:S02]  /*16480*/  IMAD R0, R37, 0x2, R8 ;  /* 0x0000000225007824 */ /* 0x000fc400078e0208 */
[----:B------:R-:W4:Y:S01]  /*16490*/  LDL.LU R16, [R1+0x370] ;  /* 0x0003700001107983 */ /* 0x000f220000300800 */
[----:B0-----:R-:W-:Y:S01]  /*164a0*/  PRMT R7, R29, 0x7770, RZ ;  /* 0x000077701d077816 */ /* 0x001fe200000000ff */
[----:B------:R-:W-:Y:S01]  /*164b0*/  ULDC UR4, c[0x0][0x22c] ;  /* 0x00008b0000047ab9 */ /* 0x000fe20000000800 */
[C---:B------:R-:W-:Y:S01]  /*164c0*/  IMAD R10, R37.reuse, 0x2, R0 ;  /* 0x00000002250a7824 */ /* 0x040fe200078e0200 */
[CC--:B------:R-:W-:Y:S01]  /*164d0*/  IADD3 R8, P6, R0.reuse, R38.reuse, RZ ;  /* 0x0000002600087210 */ /* 0x0c0fe20007fde0ff */
[----:B------:R-:W4:Y:S03]  /*164e0*/  LDL.LU R17, [R1+0x36c] ;  /* 0x00036c0001117983 */ /* 0x000f260000300800 */
[----:B------:R-:W-:Y:S01]  /*164f0*/  LEA.HI.X.SX32 R9, R0, R39, 0x1, P6 ;  /* 0x0000002700097211 */ /* 0x000fe200030f0eff */
[----:B------:R-:W-:Y:S01]  /*16500*/  IMAD R0, R37, 0x2, R10 ;  /* 0x0000000225007824 */ /* 0x000fe200078e020a */
[----:B------:R-:W-:-:S02]  /*16510*/  IADD3 R4, P6, R10, R38, RZ ;  /* 0x000000260a047210 */ /* 0x000fc40007fde0ff */
[----:B------:R-:W-:Y:S02]  /*16520*/  PRMT R13, R30, 0x7770, RZ ;  /* 0x000077701e0d7816 */ /* 0x000fe400000000ff */
[-C--:B------:R-:W-:Y:S02]  /*16530*/  LEA.HI.X.SX32 R5, R10, R39.reuse, 0x1, P6 ;  /* 0x000000270a057211 */ /* 0x080fe400030f0eff */
[----:B-1----:R-:W-:Y:S01]  /*16540*/  IADD3 R2, P6, R0, R38, RZ ;  /* 0x0000002600027210 */ /* 0x002fe20007fde0ff */
[----:B------:R0:W-:Y:S01]  /*16550*/  @P5 STG.E.U8 desc[UR14][R8.64], R7 ;  /* 0x0000000708005986 */ /* 0x0001e2000c10110e */
[----:B------:R-:W-:Y:S01]  /*16560*/  ISETP.LT.AND P5, PT, R14, UR4, !P0 ;  /* 0x000000040e007c0c */ /* 0x000fe2000c7a1270 */
[----:B------:R-:W-:Y:S01]  /*16570*/  ULDC UR4, c[0x0][0x22c] ;  /* 0x00008b0000047ab9 */ /* 0x000fe20000000800 */
[----:B------:R-:W-:Y:S01]  /*16580*/  PRMT R11, R31, 0x7770, RZ ;  /* 0x000077701f0b7816 */ /* 0x000fe200000000ff */
[----:B------:R-:W4:Y:S01]  /*16590*/  LDL.LU R14, [R1+0x368] ;  /* 0x00036800010e7983 */ /* 0x000f220000300800 */
[----:B------:R-:W-:-:S03]  /*165a0*/  LEA.HI.X.SX32 R3, R0, R39, 0x1, P6 ;  /* 0x0000002700037211 */ /* 0x000fc600030f0eff */
[----:B------:R1:W-:Y:S04]  /*165b0*/  @P2 STG.E.U8 desc[UR14][R4.64], R13 ;  /* 0x0000000d04002986 */ /* 0x0003e8000c10110e */
[----:B------:R-:W-:Y:S01]  /*165c0*/  @P3 STG.E.U8 desc[UR14][R2.64], R11 ;  /* 0x0000000b02003986 */ /* 0x000fe2000c10110e */
[----:B------:R-:W-:Y:S01]  /*165d0*/  IMAD R0, R37, 0x2, R0 ;  /* 0x0000000225007824 */ /* 0x000fe200078e0200 */
[----:B------:R-:W-:-:S04]  /*165e0*/  PRMT R15, R28, 0x7771, RZ ;  /* 0x000077711c0f7816 */ /* 0x000fc800000000ff */
[----:B------:R-:W-:-:S04]  /*165f0*/  IADD3 R6, P6, R0, R38, RZ ;  /* 0x0000002600067210 */ /* 0x000fc80007fde0ff */
[----:B0-----:R-:W-:-:S05]  /*16600*/  LEA.HI.X.SX32 R7, R0, R39, 0x1, P6 ;  /* 0x0000002700077211 */ /* 0x001fca00030f0eff */
[----:B------:R0:W-:Y:S01]  /*16610*/  @P4 STG.E.U8 desc[UR14][R6.64], R15 ;  /* 0x0000000f06004986 */ /* 0x0001e2000c10110e */
[----:B--2---:R-:W-:Y:S01]  /*16620*/  ISETP.LT.AND P2, PT, R18, UR4, !P0 ;  /* 0x0000000412007c0c */ /* 0x004fe2000c741270 */
[----:B------:R-:W-:Y:S02]  /*16630*/  ULDC UR4, c[0x0][0x22c] ;  /* 0x00008b0000047ab9 */ /* 0x000fe40000000800 */
[----:B---3--:R-:W-:Y:S01]  /*16640*/  ISETP.LT.AND P3, PT, R12, UR4, !P0 ;  /* 0x000000040c007c0c */ /* 0x008fe2000c761270 */
[----:B------:R-:W-:Y:S01]  /*16650*/  ULDC UR4, c[0x0][0x22c] ;  /* 0x00008b0000047ab9 */ /* 0x000fe20000000800 */
[----:B------:R-:W2:Y:S01]  /*16660*/  LDL.LU R12, [R1+0x364] ;  /* 0x00036400010c7983 */ /* 0x000ea20000300800 */
[----:B----4-:R-:W-:Y:S01]  /*16670*/  ISETP.LT.AND P4, PT, R16, UR4, !P0 ;  /* 0x0000000410007c0c */ /* 0x010fe2000c781270 */
[----:B------:R-:W-:Y:S02]  /*16680*/  IMAD R10, R37, 0x2, R0 ;  /* 0x00000002250a7824 */ /* 0x000fe400078e0200 */
[----:B------:R-:W3:Y:S01]  /*16690*/  LDL.LU R16, [R1+0x360] ;  /* 0x0003600001107983 */ /* 0x000ee20000300800 */
[----:B-1----:R-:W-:Y:S01]  /*166a0*/  PRMT R13, R29, 0x7771, RZ ;  /* 0x000077711d0d7816 */ /* 0x002fe200000000ff */
[----:B------:R-:W-:Y:S01]  /*166b0*/  ULDC UR4, c[0x0][0x22c] ;  /* 0x00008b0000047ab9 */ /* 0x000fe20000000800 */
[C---:B------:R-:W-:Y:S01]  /*166c0*/  IMAD R0, R37.reuse, 0x2, R10 ;  /* 0x0000000225007824 */ /* 0x040fe200078e020a */
[CC--:B------:R-:W-:Y:S01]  /*166d0*/  IADD3 R8, P6, R10.reuse, R38.reuse, RZ ;  /* 0x000000260a087210 */ /* 0x0c0fe20007fde0ff */
[----:B0-----:R-:W4:Y:S03]  /*166e0*/  LDL.LU R15, [R1+0x35c] ;  /* 0x00035c00010f7983 */ /* 0x001f260000300800 */
[----:B------:R-:W-:Y:S01]  /*166f0*/  LEA.HI.X.SX32 R9, R10, R39, 0x1, P6 ;  /* 0x000000270a097211 */ /* 0x000fe200030f0eff */
[----:B------:R-:W-:Y:S01]  /*16700*/  IMAD R10, R37, 0x2, R0 ;  /* 0x00000002250a7824 */ /* 0x000fe200078e0200 */
[----:B------:R-:W-:-:S02]  /*16710*/  IADD3 R2, P6, R0, R38, RZ ;  /* 0x0000002600027210 */ /* 0x000fc40007fde0ff */
[----:B------:R-:W-:Y:S02]  /*16720*/  PRMT R11, R30, 0x7771, RZ ;  /* 0x000077711e0b7816 */ /* 0x000fe400000000ff */
[-C--:B------:R-:W-:Y:S01]  /*16730*/  LEA.HI.X.SX32 R3, R0, R39.reuse, 0x1, P6 ;  /* 0x0000002700037211 */ /* 0x080fe200030f0eff */
[----:B------:R0:W-:Y:S01]  /*16740*/  @P5 STG.E.U8 desc[UR14][R8.64], R13 ;  /* 0x0000000d08005986 */ /* 0x0001e2000c10110e */
[----:B------:R-:W-:Y:S02]  /*16750*/  IADD3 R4, P6, R10, R38, RZ ;  /* 0x000000260a047210 */ /* 0x000fe40007fde0ff */
[----:B------:R-:W-:Y:S01]  /*16760*/  ISETP.LT.AND P5, PT, R17, UR4, !P0 ;  /* 0x0000000411007c0c */ /* 0x000fe2000c7a1270 */
[----:B------:R-:W-:Y:S01]  /*16770*/  ULDC UR4, c[0x0][0x22c] ;  /* 0x00008b0000047ab9 */ /* 0x000fe20000000800 */
[----:B------:R1:W-:Y:S01]  /*16780*/  @P2 STG.E.U8 desc[UR14][R2.64], R11 ;  /* 0x0000000b02002986 */ /* 0x0003e2000c10110e */
[----:B------:R-:W-:Y:S01]  /*16790*/  ISETP.LT.AND P2, PT, R14, UR4, !P0 ;  /* 0x000000040e007c0c */ /* 0x000fe2000c741270 */
[----:B------:R-:W-:Y:S01]  /*167a0*/  ULDC UR4, c[0x0][0x22c] ;  /* 0x00008b0000047ab9 */ /* 0x000fe20000000800 */
[----:B------:R-:W-:Y:S01]  /*167b0*/  LEA.HI.X.SX32 R5, R10, R39, 0x1, P6 ;  /* 0x000000270a057211 */ /* 0x000fe200030f0eff */
[----:B------:R-:W4:Y:S01]  /*167c0*/  LDL.LU R14, [R1+0x358] ;  /* 0x00035800010e7983 */ /* 0x000f220000300800 */
[----:B0-----:R-:W-:-:S05]  /*167d0*/  PRMT R9, R31, 0x7771, RZ ;  /* 0x000077711f097816 */ /* 0x001fca00000000ff */
[----:B------:R0:W-:Y:S01]  /*167e0*/  @P3 STG.E.U8 desc[UR14][R4.64], R9 ;  /* 0x0000000904003986 */ /* 0x0001e2000c10110e */
[----:B------:R-:W-:Y:S01]  /*167f0*/  IMAD R0, R37, 0x2, R10 ;  /* 0x0000000225007824 */ /* 0x000fe200078e020a */
[----:B------:R-:W-:-:S04]  /*16800*/  PRMT R13, R28, 0x7772, RZ ;  /* 0x000077721c0d7816 */ /* 0x000fc800000000ff */
[----:B------:R-:W-:-:S04]  /*16810*/  IADD3 R6, P6, R0, R38, RZ ;  /* 0x0000002600067210 */ /* 0x000fc80007fde0ff */
[----:B------:R-:W-:-:S05]  /*16820*/  LEA.HI.X.SX32 R7, R0, R39, 0x1, P6 ;  /* 0x0000002700077211 */ /* 0x000fca00030f0eff */
[----:B------:R4:W-:Y:S01]  /*16830*/  @P4 STG.E.U8 desc[UR14][R6.64], R13 ;  /* 0x0000000d06004986 */ /* 0x0009e2000c10110e */
[----:B--2---:R-:W-:Y:S01]  /*16840*/  ISETP.LT.AND P3, PT, R12, UR4, !P0 ;  /* 0x000000040c007c0c */ /* 0x004fe2000c761270 */
[----:B------:R-:W-:Y:S02]  /*16850*/  ULDC UR4, c[0x0][0x22c] ;  /* 0x00008b0000047ab9 */ /* 0x000fe40000000800 */
[----:B------:R-:W2:Y:S04]  /*16860*/  LDL.LU R12, [R1+0x354] ;  /* 0x00035400010c7983 */ /* 0x000ea80000300800 */
[----:B------:R-:W2:Y:S01]  /*16870*/  LDL.LU R10, [R1+0x350] ;  /* 0x00035000010a7983 */ /* 0x000ea20000300800 */
[----:B---3--:R-:W-:Y:S01]  /*16880*/  ISETP.LT.AND P4, PT, R16, UR4, !P0 ;  /* 0x0000000410007c0c */ /* 0x008fe2000c781270 */
[----:B------:R-:W-:-:S02]  /*16890*/  IMAD R8, R37, 0x2, R0 ;  /* 0x0000000225087824 */ /* 0x000fc400078e0200 */
[----:B------:R-:W3:Y:S01]  /*168a0*/  LDL.LU R16, [R1+0x34c] ;  /* 0x00034c0001107983 */ /* 0x000ee20000300800 */
[----:B-1----:R-:W-:Y:S01]  /*168b0*/  PRMT R11, R29, 0x7772, RZ ;  /* 0x000077721d0b7816 */ /* 0x002fe200000000ff */
[----:B------:R-:W-:Y:S01]  /*168c0*/  ULDC UR4, c[0x0][0x22c] ;  /* 0x00008b0000047ab9 */ /* 0x000fe20000000800 */
[----:B------:R-:W-:-:S04]  /*168d0*/  IADD3 R2, P6, R8, R38, RZ ;  /* 0x0000002608027210 */ /* 0x000fc80007fde0ff */
[----:B------:R-:W-:Y:S01]  /*168e0*/  LEA.HI.X.SX32 R3, R8, R39, 0x1, P6 ;  /* 0x0000002708037211 */ /* 0x000fe200030f0eff */
[----:B------:R-:W-:-:S05]  /*168f0*/  IMAD R8, R37, 0x2, R8 ;  /* 0x0000000225087824 */ /* 0x000fca00078e0208 */
[CC--:B0-----:R-:W-:Y:S01]  /*16900*/  IADD3 R4, P6, R8.reuse, R38.reuse, RZ ;  /* 0x0000002608047210 */ /* 0x0c1fe20007fde0ff */
[----:B------:R-:W-:Y:S01]  /*16910*/  @P5 STG.E.U8 desc[UR14][R2.64], R11 ;  /* 0x0000000b02005986 */ /* 0x000fe2000c10110e */
[----:B------:R-:W-:Y:S01]  /*16920*/  IMAD R0, R37, 0x2, R8 ;  /* 0x0000000225007824 */ /* 0x000fe200078e0208 */
[----:B----4-:R-:W-:Y:S01]  /*16930*/  ISETP.LT.AND P5, PT, R15, UR4, !P0 ;  /* 0x000000040f007c0c */ /* 0x010fe2000c7a1270 */
[----:B------:R-:W-:Y:S01]  /*16940*/  ULDC UR4, c[0x0][0x22c] ;  /* 0x00008b0000047ab9 */ /* 0x000fe20000000800 */
[----:B------:R-:W-:Y:S02]  /*16950*/  LEA.HI.X.SX32 R5, R8, R39, 0x1, P6 ;  /* 0x0000002708057211 */ /* 0x000fe400030f0eff */
[----:B------:R-:W-:Y:S02]  /*16960*/  PRMT R15, R30, 0x7772, RZ ;  /* 0x000077721e0f7816 */ /* 0x000fe400000000ff */
[----:B------:R-:W-:-:S03]  /*16970*/  IADD3 R8, P6, R0, R38, RZ ;  /* 0x0000002600087210 */ /* 0x000fc60007fde0ff */
[----:B------:R0:W-:Y:S01]  /*16980*/  @P2 STG.E.U8 desc[UR14][R4.64], R15 ;  /* 0x0000000f04002986 */ /* 0x0001e2000c10110e */
[----:B------:R-:W-:Y:S02]  /*16990*/  PRMT R13, R31, 0x7772, RZ ;  /* 0x000077721f0d7816 */ /* 0x000fe400000000ff */
[----:B------:R-:W-:Y:S02]  /*169a0*/  LEA.HI.X.SX32 R9, R0, R39, 0x1, P6 ;  /* 0x0000002700097211 */ /* 0x000fe400030f0eff */
[----:B------:R-:W-:Y:S01]  /*169b0*/  ISETP.LT.AND P2, PT, R14, UR4, !P0 ;  /* 0x000000040e007c0c */ /* 0x000fe2000c741270 */
[----:B------:R-:W-:Y:S01]  /*169c0*/  ULDC UR4, c[0x0][0x22c] ;  /* 0x00008b0000047ab9 */ /* 0x000fe20000000800 */
[----:B0-----:R-:W4:Y:S04]  /*169d0*/  LDL.LU R15, [R1+0x348] ;  /* 0x00034800010f7983 */ /* 0x001f280000300800 */
[----:B------:R-:W4:Y:S04]  /*169e0*/  LDL.LU R14, [R1+0x344] ;  /* 0x00034400010e7983 */ /* 0x000f280000300800 */
[----:B------:R-:W-:Y:S01]  /*169f0*/  @P3 STG.E.U8 desc[UR14][R8.64], R13 ;  /* 0x0000000d08003986 */ /* 0x000fe2000c10110e */
[----:B------:R-:W-:-:S04]  /*16a00*/  IMAD R6, R37, 0x2, R0 ;  /* 0x0000000225067824 */ /* 0x000fc800078e0200 */
[----:B------:R-:W-:Y:S01]  /*16a10*/  IMAD R0, R37, 0x2, R6 ;  /* 0x0000000225007824 */ /* 0x000fe200078e0206 */
[-C--:B------:R-:W-:Y:S02]  /*16a20*/  IADD3 R2, P6, R6, R38.reuse, RZ ;  /* 0x0000002606027210 */ /* 0x080fe40007fde0ff */
[----:B------:R-:W-:Y:S02]  /*16a30*/  PRMT R11, R28, 0x7773, RZ ;  /* 0x000077731c0b7816 */ /* 0x000fe400000000ff */
[-C--:B------:R-:W-:Y:S02]  /*16a40*/  LEA.HI.X.SX32 R3, R6, R39.reuse, 0x1, P6 ;  /* 0x0000002706037211 */ /* 0x080fe400030f0eff */
[C---:B------:R-:W-:Y:S02]  /*16a50*/  IADD3 R6, P6, R0.reuse, R38, RZ ;  /* 0x0000002600067210 */ /* 0x040fe40007fde0ff */
[----:B------:R-:W-:Y:S02]  /*16a60*/  PRMT R29, R29, 0x7773, RZ ;  /* 0x000077731d1d7816 */ /* 0x000fe400000000ff */
[----:B------:R-:W-:Y:S01]  /*16a70*/  LEA.HI.X.SX32 R7, R0, R39, 0x1, P6 ;  /* 0x0000002700077211 */ /* 0x000fe200030f0eff */
[----:B------:R0:W-:Y:S04]  /*16a80*/  @P4 STG.E.U8 desc[UR14][R2.64], R11 ;  /* 0x0000000b02004986 */ /* 0x0001e8000c10110e */
[----:B------:R1:W-:Y:S01]  /*16a90*/  @P5 STG.E.U8 desc[UR14][R6.64], R29 ;  /* 0x0000001d06005986 */ /* 0x0003e2000c10110e */
[----:B--2---:R-:W-:Y:S01]  /*16aa0*/  ISETP.LT.AND P3, PT, R12, UR4, !P0 ;  /* 0x000000040c007c0c */ /* 0x004fe2000c761270 */
[----:B------:R-:W-:-:S02]  /*16ab0*/  ULDC UR4, c[0x0][0x22c] ;  /* 0x00008b0000047ab9 */ /* 0x000fc40000000800 */
[----:B------:R-:W2:Y:S01]  /*16ac0*/  LDL.LU R12, [R1+0x340] ;  /* 0x00034000010c7983 */ /* 0x000ea20000300800 */
[----:B------:R-:W-:Y:S01]  /*16ad0*/  ISETP.LT.AND P4, PT, R10, UR4, !P0 ;  /* 0x000000040a007c0c */ /* 0x000fe2000c781270 */
[----:B------:R-:W-:Y:S02]  /*16ae0*/  ULDC UR4, c[0x0][0x22c] ;  /* 0x00008b0000047ab9 */ /* 0x000fe40000000800 */
[----:B------:R-:W2:Y:S01]  /*16af0*/  LDL.LU R17, [R1+0x33c] ;  /* 0x00033c0001117983 */ /* 0x000ea20000300800 */
[----:B---3--:R-:W-:Y:S01]  /*16b00*/  ISETP.LT.AND P5, PT, R16, UR4, !P0 ;  /* 0x0000000410007c0c */ /* 0x008fe2000c7a1270 */
[C---:B------:R-:W-:Y:S02]  /*16b10*/  IMAD R10, R37.reuse, 0x2, R0 ;  /* 0x00000002250a7824 */ /* 0x040fe400078e0200 */
[----:B------:R-:W3:Y:S01]  /*16b20*/  LDL.LU R16, [R1+0x338] ;  /* 0x0003380001107983 */ /* 0x000ee20000300800 */
[----:B0-----:R-:W-:Y:S01]  /*16b30*/  PRMT R11, R30, 0x7773, RZ ;  /* 0x000077731e0b7816 */ /* 0x001fe200000000ff */
[----:B------:R-:W-:Y:S01]  /*16b40*/  ULDC UR4, c[0x0][0x22c] ;  /* 0x00008b0000047ab9 */ /* 0x000fe20000000800 */
[----:B------:R-:W-:Y:S01]  /*16b50*/  IMAD R0, R37, 0x2, R10 ;  /* 0x0000000225007824 */ /* 0x000fe200078e020a */
[----:B------:R-:W-:-:S04]  /*16b60*/  IADD3 R4, P6, R10, R38, RZ ;  /* 0x000000260a047210 */ /* 0x000fc80007fde0ff */
[----:B------:R-:W-:Y:S02]  /*16b70*/  LEA.HI.X.SX32 R5, R10, R39, 0x1, P6 ;  /* 0x000000270a057211 */ /* 0x000fe400030f0eff */
[----:B------:R-:W-:-:S04]  /*16b80*/  IADD3 R2, P6, R0, R38, RZ ;  /* 0x0000002600027210 */ /* 0x000fc80007fde0ff */
[-C--:B------:R-:W-:Y:S01]  /*16b90*/  LEA.HI.X.SX32 R3, R0, R39.reuse, 0x1, P6 ;  /* 0x0000002700037211 */ /* 0x080fe200030f0eff */
[----:B------:R-:W-:Y:S01]  /*16ba0*/  IMAD R0, R37, 0x2, R0 ;  /* 0x0000000225007824 */ /* 0x000fe200078e0200 */
[----:B------:R-:W-:Y:S01]  /*16bb0*/  PRMT R31, R31, 0x7773, RZ ;  /* 0x000077731f1f7816 */ /* 0x000fe200000000ff */
[----:B------:R-:W-:Y:S03]  /*16bc0*/  @P2 STG.E.U8 desc[UR14][R4.64], R11 ;  /* 0x0000000b04002986 */ /* 0x000fe6000c10110e */
[C---:B-1----:R-:W-:Y:S01]  /*16bd0*/  IADD3 R6, P6, R0.reuse, R38, RZ ;  /* 0x0000002600067210 */ /* 0x042fe20007fde0ff */
[----:B------:R-:W-:Y:S03]  /*16be0*/  @P3 STG.E.U8 desc[UR14][R2.64], R31 ;  /* 0x0000001f02003986 */ /* 0x000fe6000c10110e */
[----:B------:R-:W-:-:S02]  /*16bf0*/  LEA.HI.X.SX32 R7, R0, R39, 0x1, P6 ;  /* 0x0000002700077211 */ /* 0x000fc400030f0eff */
[----:B----4-:R-:W-:Y:S01]  /*16c00*/  ISETP.LT.AND P2, PT, R15, UR4, !P0 ;  /* 0x000000040f007c0c */ /* 0x010fe2000c741270 */
[----:B------:R-:W-:Y:S01]  /*16c10*/  ULDC UR4, c[0x0][0x22c] ;  /* 0x00008b0000047ab9 */ /* 0x000fe20000000800 */
[----:B------:R-:W-:Y:S02]  /*16c20*/  PRMT R15, R32, 0x7770, RZ ;  /* 0x00007770200f7816 */ /* 0x000fe400000000ff */
[----:B------:R-:W-:Y:S01]  /*16c30*/  ISETP.LT.AND P3, PT, R14, UR4, !P0 ;  /* 0x000000040e007c0c */ /* 0x000fe2000c761270 */
[----:B------:R-:W-:Y:S01]  /*16c40*/  ULDC UR4, c[0x0][0x22c] ;  /* 0x00008b0000047ab9 */ /* 0x000fe20000000800 */
[----:B------:R-:W4:Y:S04]  /*16c50*/  LDL.LU R14, [R1+0x334] ;  /* 0x00033400010e7983 */ /* 0x000f280000300800 */
[----:B------:R0:W-:Y:S04]  /*16c60*/  @P4 STG.E.U8 desc[UR14][R6.64], R15 ;  /* 0x0000000f06004986 */ /* 0x0001e8000c10110e */
[----:B0-----:R-:W4:Y:S01]  /*16c70*/  LDL.LU R15, [R1+0x330] ;  /* 0x00033000010f7983 */ /* 0x001f220000300800 */
[----:B------:R-:W-:-:S04]  /*16c80*/  IMAD R10, R37, 0x2, R0 ;  /* 0x00000002250a7824 */ /* 0x000fc800078e0200 */
[----:B------:R-:W-:Y:S01]  /*16c90*/  IMAD R0, R37, 0x2, R10 ;  /* 0x0000000225007824 */ /* 0x000fe200078e020a */
[CC--:B------:R-:W-:Y:S02]  /*16ca0*/  IADD3 R8, P6, R10.reuse, R38.reuse, RZ ;  /* 0x000000260a087210 */ /* 0x0c0fe40007fde0ff */
[----:B------:R-:W-:Y:S02]  /*16cb0*/  PRMT R13, R33, 0x7770, RZ ;  /* 0x00007770210d7816 */ /* 0x000fe400000000ff */
[-C--:B------:R-:W-:Y:S02]  /*16cc0*/  LEA.HI.X.SX32 R9, R10, R39.reuse, 0x1, P6 ;  /* 0x000000270a097211 */ /* 0x080fe400030f0eff */
[----:B------:R-:W-:Y:S02]  /*16cd0*/  IADD3 R2, P6, R0, R38, RZ ;  /* 0x0000002600027210 */ /* 0x000fe40007fde0ff */
        /* <DEDUP_REMOVED lines=11> */
[----:B------:R-:W-:Y:S02]  /*16d90*/  IMAD R10, R37, 0x2, R0 ;  /* 0x00000002250a7824 */ /* 0x000fe400078e0200 */
[----:B------:R-:W3:Y:S01]  /*16da0*/  LDL.LU R16, [R1+0x324] ;  /* 0x0003240001107983 */ /* 0x000ee20000300800 */
[----:B0-----:R-:W-:Y:S01]  /*16db0*/  PRMT R9, R35, 0x7770, RZ ;  /* 0x0000777023097816 */ /* 0x001fe200000000ff */
[----:B------:R-:W-:Y:S01]  /*16dc0*/  ULDC UR4, c[0x0][0x22c] ;  /* 0x00008b0000047ab9 */ /* 0x000fe20000000800 */
[----:B------:R-:W-:Y:S01]  /*16dd0*/  IMAD R0, R37, 0x2, R10 ;  /* 0x0000000225007824 */ /* 0x000fe200078e020a */
[----:B------:R-:W-:-:S03]  /*16de0*/  IADD3 R4, P6, R10, R38, RZ ;  /* 0x000000260a047210 */ /* 0x000fc60007fde0ff */
[----:B------:R-:W-:Y:S01]  /*16df0*/  IMAD R8, R37, 0x2, R0 ;  /* 0x0000000225087824 */ /* 0x000fe200078e0200 */
[-C--:B------:R-:W-:Y:S02]  /*16e00*/  LEA.HI.X.SX32 R5, R10, R39.reuse, 0x1, P6 ;  /* 0x000000270a057211 */ /* 0x080fe400030f0eff */
[-C--:B------:R-:W-:Y:S02]  /*16e10*/  IADD3 R6, P6, R0, R38.reuse, RZ ;  /* 0x0000002600067210 */ /* 0x080fe40007fde0ff */
[----:B------:R-:W-:Y:S02]  /*16e20*/  PRMT R13, R32, 0x7771, RZ ;  /* 0x00007771200d7816 */ /* 0x000fe400000000ff */
[----:B------:R-:W-:Y:S02]  /*16e30*/  LEA.HI.X.SX32 R7, R0, R39, 0x1, P6 ;  /* 0x0000002700077211 */ /* 0x000fe400030f0eff */
[----:B-1----:R-:W-:Y:S01]  /*16e40*/  IADD3 R2, P6, R8, R38, RZ ;  /* 0x0000002608027210 */ /* 0x002fe20007fde0ff */
[----:B------:R0:W-:Y:S01]  /*16e50*/  @P3 STG.E.U8 desc[UR14][R4.64], R9 ;  /* 0x0000000904003986 */ /* 0x0001e2000c10110e */
[----:B------:R-:W-:-:S02]  /*16e60*/  PRMT R11, R33, 0x7771, RZ ;  /* 0x00007771210b7816 */ /* 0x000fc400000000ff */
[----:B------:R-:W-:Y:S01]  /*16e70*/  LEA.HI.X.SX32 R3, R8, R39, 0x1, P6 ;  /* 0x0000002708037211 */ /* 0x000fe200030f0eff */
[----:B------:R1:W-:Y:S04]  /*16e80*/  @P4 STG.E.U8 desc[UR14][R6.64], R13 ;  /* 0x0000000d06004986 */ /* 0x0003e8000c10110e */
[----:B------:R3:W-:Y:S01]  /*16e90*/  @P5 STG.E.U8 desc[UR14][R2.64], R11 ;  /* 0x0000000b02005986 */ /* 0x0007e2000c10110e */
[----:B----4-:R-:W-:Y:S01]  /*16ea0*/  ISETP.LT.AND P3, PT, R14, UR4, !P0 ;  /* 0x000000040e007c0c */ /* 0x010fe2000c761270 */
[----:B------:R-:W-:Y:S02]  /*16eb0*/  ULDC UR4, c[0x0][0x22c] ;  /* 0x00008b0000047ab9 */ /* 0x000fe40000000800 */
[----:B------:R-:W4:Y:S01]  /*16ec0*/  LDL.LU R14, [R1+0x320] ;  /* 0x00032000010e7983 */ /* 0x000f220000300800 */
[----:B------:R-:W-:Y:S01]  /*16ed0*/  ISETP.LT.AND P4, PT, R15, UR4, !P0 ;  /* 0x000000040f007c0c */ /* 0x000fe2000c781270 */
[----:B------:R-:W-:Y:S01]  /*16ee0*/  ULDC UR4, c[0x0][0x22c] ;  /* 0x00008b0000047ab9 */ /* 0x000fe20000000800 */
[----:B------:R-:W-:-:S04]  /*16ef0*/  IMAD R8, R37, 0x2, R8 ;  /* 0x0000000225087824 */ /* 0x000fc800078e0208 */
[----:B------:R-:W-:Y:S01]  /*16f00*/  IMAD R0, R37, 0x2, R8 ;  /* 0x0000000225007824 */ /* 0x000fe200078e0208 */
[-C--:B0-----:R-:W-:Y:S02]  /*16f10*/  IADD3 R4, P6, R8, R38.reuse, RZ ;  /* 0x0000002608047210 */ /* 0x081fe40007fde0ff */
[----:B------:R-:W-:Y:S02]  /*16f20*/  PRMT R15, R34, 0x7771, RZ ;  /* 0x00007771220f7816 */ /* 0x000fe400000000ff */
[-C--:B------:R-:W-:Y:S02]  /*16f30*/  LEA.HI.X.SX32 R5, R8, R39.reuse, 0x1, P6 ;  /* 0x0000002708057211 */ /* 0x080fe400030f0eff */
[C---:B------:R-:W-:Y:S02]  /*16f40*/  IADD3 R8, P6, R0.reuse, R38, RZ ;  /* 0x0000002600087210 */ /* 0x040fe40007fde0ff */
[----:B-1----:R-:W-:Y:S02]  /*16f50*/  PRMT R13, R35, 0x7771, RZ ;  /* 0x00007771230d7816 */ /* 0x002fe400000000ff */
[----:B------:R-:W-:Y:S01]  /*16f60*/  LEA.HI.X.SX32 R9, R0, R39, 0x1, P6 ;  /* 0x0000002700097211 */ /* 0x000fe200030f0eff */
[----:B------:R0:W-:Y:S04]  /*16f70*/  @P2 STG.E.U8 desc[UR14][R4.64], R15 ;  /* 0x0000000f04002986 */ /* 0x0001e8000c10110e */
[----:B------:R1:W-:Y:S01]  /*16f80*/  @P3 STG.E.U8 desc[UR14][R8.64], R13 ;  /* 0x0000000d08003986 */ /* 0x0003e2000c10110e */
[----:B--2---:R-:W-:Y:S01]  /*16f90*/  ISETP.LT.AND P5, PT, R12, UR4, !P0 ;  /* 0x000000040c007c0c */ /* 0x004fe2000c7a1270 */
[----:B------:R-:W-:-:S02]  /*16fa0*/  ULDC UR4, c[0x0][0x22c] ;  /* 0x00008b0000047ab9 */ /* 0x000fc40000000800 */
[----:B------:R-:W2:Y:S04]  /*16fb0*/  LDL.LU R12, [R1+0x31c] ;  /* 0x00031c00010c7983 */ /* 0x000ea80000300800 */
[----:B------:R-:W2:Y:S04]  /*16fc0*/  LDL.LU R10, [R1+0x318] ;  /* 0x00031800010a7983 */ /* 0x000ea80000300800 */
[----:B------:R-:W2:Y:S01]  /*16fd0*/  LDL.LU R18, [R1+0x314] ;  /* 0x0003140001127983 */ /* 0x000ea20000300800 */
[----:B------:R-:W-:Y:S01]  /*16fe0*/  ISETP.LT.AND P2, PT, R17, UR4, !P0 ;  /* 0x0000000411007c0c */ /* 0x000fe2000c741270 */
[----:B------:R-:W-:-:S02]  /*16ff0*/  ULDC UR4, c[0x0][0x22c] ;  /* 0x00008b0000047ab9 */ /* 0x000fc40000000800 */
[----:B------:R-:W2:Y:S01]  /*17000*/  LDL.LU R19, [R1+0x310] ;  /* 0x0003100001137983 */ /* 0x000ea20000300800 */
[----:B---3--:R-:W-:Y:S01]  /*17010*/  ISETP.LT.AND P3, PT, R16, UR4, !P0 ;  /* 0x0000000410007c0c */ /* 0x008fe2000c761270 */
[C---:B------:R-:W-:Y:S02]  /*17020*/  IMAD R6, R37.reuse, 0x2, R0 ;  /* 0x0000000225067824 */ /* 0x040fe400078e0200 */
[----:B------:R-:W3:Y:S01]  /*17030*/  LDL.LU R16, [R1+0x30c] ;  /* 0x00030c0001107983 */ /* 0x000ee20000300800 */
[----:B------:R-:W-:Y:S01]  /*17040*/  PRMT R11, R32, 0x7772, RZ ;  /* 0x00007772200b7816 */ /* 0x000fe200000000ff */
[----:B------:R-:W-:Y:S01]  /*17050*/  ULDC UR4, c[0x0][0x22c] ;  /* 0x00008b0000047ab9 */ /* 0x000fe20000000800 */
[----:B------:R-:W-:Y:S01]  /*17060*/  IMAD R0, R37, 0x2, R6 ;  /* 0x0000000225007824 */ /* 0x000fe200078e0206 */
[----:B------:R-:W-:-:S03]  /*17070*/  IADD3 R2, P6, R6, R38, RZ ;  /* 0x0000002606027210 */ /* 0x000fc60007fde0ff */
[----:B0-----:R-:W-:Y:S01]  /*17080*/  IMAD R4, R37, 0x2, R0 ;  /* 0x0000000225047824 */ /* 0x001fe200078e0200 */
[----:B------:R-:W-:Y:S02]  /*17090*/  LEA.HI.X.SX32 R3, R6, R39, 0x1, P6 ;  /* 0x0000002706037211 */ /* 0x000fe400030f0eff */
[----:B------:R-:W-:-:S04]  /*170a0*/  IADD3 R6, P6, R0, R38, RZ ;  /* 0x0000002600067210 */ /* 0x000fc80007fde0ff */
[-C--:B------:R-:W-:Y:S01]  /*170b0*/  LEA.HI.X.SX32 R7, R0, R39.reuse, 0x1, P6 ;  /* 0x0000002700077211 */ /* 0x080fe200030f0eff */
[----:B------:R-:W-:Y:S01]  /*170c0*/  IMAD R0, R37, 0x2, R4 ;  /* 0x0000000225007824 */ /* 0x000fe200078e0204 */
[C---:B-1----:R-:W-:Y:S01]  /*170d0*/  IADD3 R8, P6, R4.reuse, R38, RZ ;  /* 0x0000002604087210 */ /* 0x042fe20007fde0ff */
[----:B------:R0:W-:Y:S01]  /*170e0*/  @P4 STG.E.U8 desc[UR14][R2.64], R11 ;  /* 0x0000000b02004986 */ /* 0x0001e2000c10110e */
[----:B------:R-:W-:Y:S02]  /*170f0*/  PRMT R5, R33, 0x7772, RZ ;  /* 0x0000777221057816 */ /* 0x000fe400000000ff */
[----:B------:R-:W-:Y:S02]  /*17100*/  LEA.HI.X.SX32 R9, R4, R39, 0x1, P6 ;  /* 0x0000002704097211 */ /* 0x000fe400030f0eff */
[----:B------:R-:W-:Y:S01]  /*17110*/  PRMT R17, R34, 0x7772, RZ ;  /* 0x0000777222117816 */ /* 0x000fe200000000ff */
[----:B------:R-:W-:Y:S01]  /*17120*/  @P5 STG.E.U8 desc[UR14][R6.64], R5 ;  /* 0x0000000506005986 */ /* 0x000fe2000c10110e */
[----:B------:R-:W-:-:S02]  /*17130*/  PRMT R15, R35, 0x7772, RZ ;  /* 0x00007772230f7816 */ /* 0x000fc400000000ff */
[C---:B0-----:R-:W-:Y:S01]  /*17140*/  IADD3 R2, P6, R0.reuse, R38, RZ ;  /* 0x0000002600027210 */ /* 0x041fe20007fde0ff */
[----:B------:R-:W0:Y:S03]  /*17150*/  LDS.128 R4, [R36] ;  /* 0x0000000024047984 */ /* 0x000e260000000c00 */
[----:B------:R-:W-:Y:S01]  /*17160*/  LEA.HI.X.SX32 R3, R0, R39, 0x1, P6 ;  /* 0x0000002700037211 */ /* 0x000fe200030f0eff */
[----:B------:R-:W-:Y:S01]  /*17170*/  IMAD R0, R37, 0x2, R0 ;  /* 0x0000000225007824 */ /* 0x000fe200078e0200 */
[----:B------:R1:W-:Y:S01]  /*17180*/  @P2 STG.E.U8 desc[UR14][R8.64], R17 ;  /* 0x0000001108002986 */ /* 0x0003e2000c10110e */
[----:B----4-:R-:W-:Y:S01]  /*17190*/  ISETP.LT.AND P4, PT, R14, UR4, !P0 ;  /* 0x000000040e007c0c */ /* 0x010fe2000c781270 */
[----:B------:R-:W-:Y:S02]  /*171a0*/  ULDC UR4, c[0x0][0x22c] ;  /* 0x00008b0000047ab9 */ /* 0x000fe40000000800 */
[----:B------:R4:W-:Y:S01]  /*171b0*/  @P3 STG.E.U8 desc[UR14][R2.64], R15 ;  /* 0x0000000f02003986 */ /* 0x0009e2000c10110e */
[----:B------:R-:W-:Y:S01]  /*171c0*/  PRMT R13, R32, 0x7773, RZ ;  /* 0x00007773200d7816 */ /* 0x000fe200000000ff */
[----:B------:R-:W0:Y:S02]  /*171d0*/  LDC R14, c[0x0][0x248] ;  /* 0x00009200ff0e7b82 */ /* 0x000e240000000800 */
[----:B-1----:R-:W3:Y:S01]  /*171e0*/  LDL.LU R17, [R1+0x308] ;  /* 0x0003080001117983 */ /* 0x002ee20000300800 */
[----:B------:R-:W-:-:S02]  /*171f0*/  PRMT R33, R33, 0x7773, RZ ;  /* 0x0000777321217816 */ /* 0x000fc400000000ff */
[----:B------:R-:W-:-:S03]  /*17200*/  PRMT R35, R35, 0x7773, RZ ;  /* 0x0000777323237816 */ /* 0x000fc600000000ff */
[----:B----4-:R-:W1:Y:S01]  /*17210*/  LDC R15, c[0x0][0x248] ;  /* 0x00009200ff0f7b82 */ /* 0x010e620000000800 */
[----:B--2---:R-:W-:Y:S01]  /*17220*/  ISETP.LT.AND P5, PT, R12, UR4, !P0 ;  /* 0x000000040c007c0c */ /* 0x004fe2000c7a1270 */
[----:B------:R-:W-:Y:S02]  /*17230*/  ULDC UR4, c[0x0][0x22c] ;  /* 0x00008b0000047ab9 */ /* 0x000fe40000000800 */
[----:B------:R-:W-:Y:S01]  /*17240*/  ISETP.LT.AND P2, PT, R10, UR4, !P0 ;  /* 0x000000040a007c0c */ /* 0x000fe2000c741270 */
[----:B------:R-:W-:Y:S01]  /*17250*/  ULDC UR4, c[0x0][0x22c] ;  /* 0x00008b0000047ab9 */ /* 0x000fe20000000800 */
[----:B------:R-:W-:-:S04]  /*17260*/  IADD3 R10, P3, R0, R38, RZ ;  /* 0x00000026000a7210 */ /* 0x000fc80007f7e0ff */
[----:B------:R-:W-:Y:S02]  /*17270*/  LEA.HI.X.SX32 R11, R0, R39, 0x1, P3 ;  /* 0x00000027000b7211 */ /* 0x000fe400018f0eff */
[----:B------:R-:W-:Y:S01]  /*17280*/  ISETP.LT.AND P3, PT, R18, UR4, !P0 ;  /* 0x0000000412007c0c */ /* 0x000fe2000c761270 */
[----:B------:R-:W-:Y:S01]  /*17290*/  IMAD R12, R37, 0x2, R0 ;  /* 0x00000002250c7824 */ /* 0x000fe200078e0200 */
[----:B------:R-:W2:Y:S01]  /*172a0*/  LDL.LU R18, [R1+0x304] ;  /* 0x0003040001127983 */ /* 0x000ea20000300800 */
[----:B------:R-:W-:-:S03]  /*172b0*/  ULDC UR4, c[0x0][0x22c] ;  /* 0x00008b0000047ab9 */ /* 0x000fc60000000800 */
[C---:B------:R-:W-:Y:S01]  /*172c0*/  IADD3 R8, P6, R12.reuse, R38, RZ ;  /* 0x000000260c087210 */ /* 0x040fe20007fde0ff */
[----:B------:R4:W-:Y:S01]  /*172d0*/  @P4 STG.E.U8 desc[UR14][R10.64], R13 ;  /* 0x0000000d0a004986 */ /* 0x0009e2000c10110e */
[----:B------:R-:W-:Y:S01]  /*172e0*/  ISETP.LT.AND P4, PT, R19, UR4, !P0 ;  /* 0x0000000413007c0c */ /* 0x000fe2000c781270 */
[----:B------:R-:W-:Y:S01]  /*172f0*/  ULDC UR4, c[0x0][0x22c] ;  /* 0x00008b0000047ab9 */ /* 0x000fe20000000800 */
[----:B------:R-:W-:Y:S01]  /*17300*/  LEA.HI.X.SX32 R9, R12, R39, 0x1, P6 ;  /* 0x000000270c097211 */ /* 0x000fe200030f0eff */
[----:B------:R-:W2:Y:S01]  /*17310*/  LDL.LU R22, [R1+0x300] ;  /* 0x0003000001167983 */ /* 0x000ea20000300800 */
[----:B---3--:R-:W-:Y:S01]  /*17320*/  ISETP.LT.AND P6, PT, R16, UR4, !P0 ;  /* 0x0000000410007c0c */ /* 0x008fe2000c7c1270 */
[C---:B------:R-:W-:Y:S01]  /*17330*/  IMAD R12, R37.reuse, 0x2, R12 ;  /* 0x00000002250c7824 */ /* 0x040fe200078e020c */
[----:B------:R-:W3:Y:S01]  /*17340*/  LDC R19, c[0x0][0x248] ;  /* 0x00009200ff137b82 */ /* 0x000ee20000000800 */
[----:B------:R-:W2:Y:S01]  /*17350*/  LDL.LU R16, [R1+0x2fc] ;  /* 0x0002fc0001107983 */ /* 0x000ea20000300800 */
[----:B------:R-:W-:Y:S01]  /*17360*/  ULDC UR4, c[0x0][0x22c] ;  /* 0x00008b0000047ab9 */ /* 0x000fe20000000800 */
[----:B------:R-:W-:-:S02]  /*17370*/  IMAD R37, R37, 0x2, R12 ;  /* 0x0000000225257824 */ /* 0x000fc400078e020c */
[----:B------:R1:W-:Y:S01]  /*17380*/  @P5 STG.E.U8 desc[UR14][R8.64], R33 ;  /* 0x0000002108005986 */ /* 0x0003e2000c10110e */
[-C--:B------:R-:W-:Y:S02]  /*17390*/  IADD3 R2, P5, R12, R38.reuse, RZ ;  /* 0x000000260c027210 */ /* 0x080fe40007fbe0ff */
[----:B----4-:R-:W-:Y:S01]  /*173a0*/  PRMT R13, R34, 0x7773, RZ ;  /* 0x00007773220d7816 */ /* 0x010fe200000000ff */
[----:B------:R-:W4:Y:S01]  /*173b0*/  LDL.LU R20, [R1+0x2f8] ;  /* 0x0002f80001147983 */ /* 0x000f220000300800 */
[----:B------:R-:W-:Y:S02]  /*173c0*/  LEA.HI.X.SX32 R3, R12, R39, 0x1, P5 ;  /* 0x000000270c037211 */ /* 0x000fe400028f0eff */
[----:B------:R-:W-:-:S04]  /*173d0*/  IADD3 R10, P5, R37, R38, RZ ;  /* 0x00000026250a7210 */ /* 0x000fc80007fbe0ff */
[----:B------:R-:W-:Y:S01]  /*173e0*/  LEA.HI.X.SX32 R11, R37, R39, 0x1, P5 ;  /* 0x00000027250b7211 */ /* 0x000fe200028f0eff */
[----:B------:R3:W-:Y:S04]  /*173f0*/  @P2 STG.E.U8 desc[UR14][R2.64], R13 ;  /* 0x0000000d02002986 */ /* 0x0007e8000c10110e */
[----:B------:R3:W-:Y:S01]  /*17400*/  @P3 STG.E.U8 desc[UR14][R10.64], R35 ;  /* 0x000000230a003986 */ /* 0x0007e2000c10110e */
[----:B0-----:R-:W-:Y:S01]  /*17410*/  IMAD R0, R14, 0x2, R37 ;  /* 0x000000020e007824 */ /* 0x001fe200078e0225 */
[----:B------:R-:W-:Y:S01]  /*17420*/  ISETP.LT.AND P2, PT, R17, UR4, !P0 ;  /* 0x0000000411007c0c */ /* 0x000fe2000c741270 */
[----:B------:R-:W-:-:S03]  /*17430*/  ULDC UR4, c[0x0][0x22c] ;  /* 0x00008b0000047ab9 */ /* 0x000fc60000000800 */
[-C--:B-1----:R-:W-:Y:S01]  /*17440*/  IADD3 R8, P5, R0, R38.reuse, RZ ;  /* 0x0000002600087210 */ /* 0x082fe20007fbe0ff */
[----:B------:R-:W-:Y:S01]  /*17450*/  IMAD R12, R15, 0x2, R0 ;  /* 0x000000020f0c7824 */ /* 0x000fe200078e0200 */
[----:B------:R-:W-:Y:S02]  /*17460*/  PRMT R17, R4, 0x7770, RZ ;  /* 0x0000777004117816 */ /* 0x000fe400000000ff */
[-C--:B------:R-:W-:Y:S01]  /*17470*/  LEA.HI.X.SX32 R9, R0, R39.reuse, 0x1, P5 ;  /* 0x0000002700097211 */ /* 0x080fe200028f0eff */
[----:B---3--:R-:W-:Y:S01]  /*17480*/  IMAD R0, R19, 0x2, R12 ;  /* 0x0000000213007824 */ /* 0x008fe200078e020c */
[CC--:B------:R-:W-:Y:S01]  /*17490*/  IADD3 R2, P5, R12.reuse, R38.reuse, RZ ;  /* 0x000000260c027210 */ /* 0x0c0fe20007fbe0ff */
[----:B------:R-:W0:Y:S03]  /*174a0*/  LDC R19, c[0x0][0x248] ;  /* 0x00009200ff137b82 */ /* 0x000e260000000800 */
[----:B------:R-:W-:Y:S01]  /*174b0*/  LEA.HI.X.SX32 R3, R12, R39, 0x1, P5 ;  /* 0x000000270c037211 */ /* 0x000fe200028f0eff */
[----:B------:R1:W-:Y:S01]  /*174c0*/  @P4 STG.E.U8 desc[UR14][R8.64], R17 ;  /* 0x0000001108004986 */ /* 0x0003e2000c10110e */
[----:B------:R-:W-:-:S03]  /*174d0*/  IADD3 R10, P5, R0, R38, RZ ;  /* 0x00000026000a7210 */ /* 0x000fc60007fbe0ff */
[----:B------:R-:W3:Y:S01]  /*174e0*/  LDC R12, c[0x0][0x248] ;  /* 0x00009200ff0c7b82 */ /* 0x000ee20000000800 */
[----:B------:R-:W-:Y:S02]  /*174f0*/  LEA.HI.X.SX32 R11, R0, R39, 0x1, P5 ;  /* 0x00000027000b7211 */ /* 0x000fe400028f0eff */
[----:B--2---:R-:W-:Y:S01]  /*17500*/  ISETP.LT.AND P3, PT, R18, UR4, !P0 ;  /* 0x0000000412007c0c */ /* 0x004fe2000c761270 */
[----:B------:R-:W-:Y:S01]  /*17510*/  ULDC UR4, c[0x0][0x22c] ;  /* 0x00008b0000047ab9 */ /* 0x000fe20000000800 */
[----:B------:R-:W2:Y:S01]  /*17520*/  LDL.LU R18, [R1+0x2f4] ;  /* 0x0002f40001127983 */ /* 0x000ea20000300800 */
[----:B------:R-:W-:Y:S02]  /*17530*/  PRMT R15, R5, 0x7770, RZ ;  /* 0x00007770050f7816 */ /* 0x000fe400000000ff */
[----:B-1----:R-:W1:Y:S01]  /*17540*/  LDC R17, c[0x0][0x248] ;  /* 0x00009200ff117b82 */ /* 0x002e620000000800 */
[----:B------:R-:W2:Y:S01]  /*17550*/  LDL.LU R14, [R1+0x2f0] ;  /* 0x0002f000010e7983 */ /* 0x000ea20000300800 */
[----:B------:R-:W-:Y:S01]  /*17560*/  ISETP.LT.AND P4, PT, R22, UR4, !P0 ;  /* 0x0000000416007c0c */ /* 0x000fe2000c781270 */
[----:B------:R-:W-:-:S02]  /*17570*/  ULDC UR4, c[0x0][0x22c] ;  /* 0x00008b0000047ab9 */ /* 0x000fc40000000800 */
[----:B------:R-:W-:Y:S01]  /*17580*/  ISETP.LT.AND P5, PT, R16, UR4, !P0 ;  /* 0x0000000410007c0c */ /* 0x000fe2000c7a1270 */
[----:B------:R-:W-:Y:S01]  /*17590*/  IMAD R0, R21, 0x2, R0 ;  /* 0x0000000215007824 */ /* 0x000fe200078e0200 */
[----:B------:R-:W2:Y:S01]  /*175a0*/  LDL.LU R16, [R1+0x2ec] ;  /* 0x0002ec0001107983 */ /* 0x000ea20000300800 */
[----:B------:R-:W-:Y:S01]  /*175b0*/  PRMT R13, R6, 0x7770, RZ ;  /* 0x00007770060d7816 */ /* 0x000fe200000000ff */
[----:B------:R-:W-:Y:S01]  /*175c0*/  ULDC UR4, c[0x0][0x22c] ;  /* 0x00008b0000047ab9 */ /* 0x000fe20000000800 */
[----:B------:R-:W0:Y:S01]  /*175d0*/  LDC R21, c[0x0][0x248] ;  /* 0x00009200ff157b82 */ /* 0x000e220000000800 */
[----:B------:R3:W-:Y:S04]  /*175e0*/  @P6 STG.E.U8 desc[UR14][R2.64], R15 ;  /* 0x0000000f02006986 */ /* 0x0007e8000c10110e */
[----:B------:R4:W-:Y:S01]  /*175f0*/  @P2 STG.E.U8 desc[UR14][R10.64], R13 ;  /* 0x0000000d0a002986 */ /* 0x0009e2000c10110e */
[----:B------:R-:W-:-:S03]  /*17600*/  IADD3 R8, P2, R0, R38, RZ ;  /* 0x0000002600087210 */ /* 0x000fc60007f5e0ff */
[----:B------:R-:W2:Y:S01]  /*17610*/  LDL.LU R22, [R1+0x2e8] ;  /* 0x0002e80001167983 */ /* 0x000ea20000300800 */
[-C--:B------:R-:W-:Y:S01]  /*17620*/  LEA.HI.X.SX32 R9, R0, R39.reuse, 0x1, P2 ;  /* 0x0000002700097211 */ /* 0x080fe200010f0eff */
[----:B---3--:R-:W-:Y:S01]  /*17630*/  IMAD R3, R23, 0x2, R0 ;  /* 0x0000000217037824 */ /* 0x008fe200078e0200 */
[----:B------:R-:W-:Y:S01]  /*17640*/  PRMT R15, R7, 0x7770, RZ ;  /* 0x00007770070f7816 */ /* 0x000fe200000000ff */
[----:B------:R-:W3:Y:S01]  /*17650*/  LDC R23, c[0x0][0x248] ;  /* 0x00009200ff177b82 */ /* 0x000ee20000000800 */
[----:B----4-:R-:W-:Y:S01]  /*17660*/  ISETP.LT.AND P2, PT, R20, UR4, !P0 ;  /* 0x0000000414007c0c */ /* 0x010fe2000c741270 */
[----:B------:R-:W-:Y:S01]  /*17670*/  ULDC UR4, c[0x0][0x22c] ;  /* 0x00008b0000047ab9 */ /* 0x000fe20000000800 */
[C---:B------:R-:W-:Y:S01]  /*17680*/  IADD3 R2, P6, R3.reuse, R38, RZ ;  /* 0x0000002603027210 */ /* 0x040fe20007fde0ff */
[----:B------:R4:W-:Y:S01]  /*17690*/  @P3 STG.E.U8 desc[UR14][R8.64], R15 ;  /* 0x0000000f08003986 */ /* 0x0009e2000c10110e */
[----:B------:R-:W-:Y:S02]  /*176a0*/  IMAD R0, R12, 0x2, R3 ;  /* 0x000000020c007824 */ /* 0x000fe400078e0203 */
[----:B------:R-:W-:Y:S01]  /*176b0*/  LEA.HI.X.SX32 R3, R3, R39, 0x1, P6 ;  /* 0x0000002703037211 */ /* 0x000fe200030f0eff */
[----:B------:R-:W3:Y:S01]  /*176c0*/  LDL.LU R20, [R1+0x2e4] ;  /* 0x0002e40001147983 */ /* 0x000ee20000300800 */
[----:B------:R-:W-:Y:S01]  /*176d0*/  PRMT R13, R4, 0x7771, RZ ;  /* 0x00007771040d7816 */ /* 0x000fe200000000ff */
[----:B-1----:R-:W-:-:S04]  /*176e0*/  IMAD R12, R17, 0x2, R0 ;  /* 0x00000002110c7824 */ /* 0x002fc800078e0200 */
[----:B------:R1:W-:Y:S01]  /*176f0*/  @P4 STG.E.U8 desc[UR14][R2.64], R13 ;  /* 0x0000000d02004986 */ /* 0x0003e2000c10110e */
[----:B------:R-:W-:-:S04]  /*17700*/  IADD3 R10, P4, R0, R38, RZ ;  /* 0x00000026000a7210 */ /* 0x000fc80007f9e0ff */
[----:B------:R-:W-:Y:S02]  /*17710*/  LEA.HI.X.SX32 R11, R0, R39, 0x1, P4 ;  /* 0x00000027000b7211 */ /* 0x000fe400020f0eff */
[----:B----4-:R-:W-:-:S04]  /*17720*/  IADD3 R8, P4, R12, R38, RZ ;  /* 0x000000260c087210 */ /* 0x010fc80007f9e0ff */
[----:B------:R-:W-:Y:S02]  /*17730*/  LEA.HI.X.SX32 R9, R12, R39, 0x1, P4 ;  /* 0x000000270c097211 */ /* 0x000fe400020f0eff */
[----:B--2---:R-:W-:Y:S01]  /*17740*/  ISETP.LT.AND P3, PT, R18, UR4, !P0 ;  /* 0x0000000412007c0c */ /* 0x004fe2000c761270 */
[----:B------:R-:W-:Y:S02]  /*17750*/  ULDC UR4, c[0x0][0x22c] ;  /* 0x00008b0000047ab9 */ /* 0x000fe40000000800 */
[----:B------:R-:W-:Y:S01]  /*17760*/  ISETP.LT.AND P6, PT, R14, UR4, !P0 ;  /* 0x000000040e007c0c */ /* 0x000fe2000c7c1270 */
[----:B------:R-:W-:Y:S01]  /*17770*/  ULDC UR4, c[0x0][0x22c] ;  /* 0x00008b0000047ab9 */ /* 0x000fe20000000800 */
[----:B------:R-:W2:Y:S04]  /*17780*/  LDL.LU R14, [R1+0x2e0] ;  /* 0x0002e000010e7983 */ /* 0x000ea80000300800 */
[----:B------:R-:W4:Y:S01]  /*17790*/  LDL.LU R18, [R1+0x2dc] ;  /* 0x0002dc0001127983 */ /* 0x000f220000300800 */
[----:B------:R-:W-:Y:S01]  /*177a0*/  ISETP.LT.AND P4, PT, R16, UR4, !P0 ;  /* 0x0000000410007c0c */ /* 0x000fe2000c781270 */
[----:B0-----:R-:W-:-:S02]  /*177b0*/  IMAD R0, R19, 0x2, R12 ;  /* 0x0000000213007824 */ /* 0x001fc400078e020c */
[----:B------:R-:W4:Y:S01]  /*177c0*/  LDL.LU R16, [R1+0x2d8] ;  /* 0x0002d80001107983 */ /* 0x000f220000300800 */
[----:B------:R-:W-:Y:S01]  /*177d0*/  PRMT R17, R5, 0x7771, RZ ;  /* 0x0000777105117816 */ /* 0x000fe200000000ff */
[----:B------:R-:W0:Y:S01]  /*177e0*/  LDC R19, c[0x0][0x248] ;  /* 0x00009200ff137b82 */ /* 0x000e220000000800 */
[----:B------:R-:W-:Y:S01]  /*177f0*/  PRMT R15, R6, 0x7771, RZ ;  /* 0x00007771060f7816 */ /* 0x000fe200000000ff */
[----:B------:R-:W-:Y:S02]  /*17800*/  ULDC UR4, c[0x0][0x22c] ;  /* 0x00008b0000047ab9 */ /* 0x000fe40000000800 */
[----:B------:R3:W-:Y:S01]  /*17810*/  @P5 STG.E.U8 desc[UR14][R10.64], R17 ;  /* 0x000000110a005986 */ /* 0x0007e2000c10110e */
[CC--:B-1----:R-:W-:Y:S02]  /*17820*/  IADD3 R2, P5, R0.reuse, R38.reuse, RZ ;  /* 0x0000002600027210 */ /* 0x0c2fe40007fbe0ff */
[----:B------:R-:W-:Y:S02]  /*17830*/  PRMT R13, R7, 0x7771, RZ ;  /* 0x00007771070d7816 */ /* 0x000fe400000000ff */
[----:B------:R-:W-:Y:S01]  /*17840*/  LEA.HI.X.SX32 R3, R0, R39, 0x1, P5 ;  /* 0x0000002700037211 */ /* 0x000fe200028f0eff */
[----:B------:R-:W-:Y:S01]  /*17850*/  IMAD R0, R21, 0x2, R0 ;  /* 0x0000000215007824 */ /* 0x000fe200078e0200 */
[----:B------:R1:W-:Y:S01]  /*17860*/  @P2 STG.E.U8 desc[UR14][R8.64], R15 ;  /* 0x0000000f08002986 */ /* 0x0003e2000c10110e */
[----:B---3--:R-:W3:Y:S02]  /*17870*/  LDC R17, c[0x0][0x248] ;  /* 0x00009200ff117b82 */ /* 0x008ee40000000800 */
[----:B------:R-:W-:Y:S01]  /*17880*/  IMAD R12, R23, 0x2, R0 ;  /* 0x00000002170c7824 */ /* 0x000fe200078e0200 */
[----:B------:R0:W-:Y:S01]  /*17890*/  @P3 STG.E.U8 desc[UR14][R2.64], R13 ;  /* 0x0000000d02003986 */ /* 0x0001e2000c10110e */
[----:B------:R-:W-:-:S02]  /*178a0*/  IADD3 R10, P3, R0, R38, RZ ;  /* 0x00000026000a7210 */ /* 0x000fc40007f7e0ff */
[----:B------:R-:W-:Y:S01]  /*178b0*/  ISETP.LT.AND P2, PT, R22, UR4, !P0 ;  /* 0x0000000416007c0c */ /* 0x000fe2000c741270 */
[----:B------:R-:W-:Y:S01]  /*178c0*/  ULDC UR4, c[0x0][0x22c] ;  /* 0x00008b0000047ab9 */ /* 0x000fe20000000800 */
[----:B------:R-:W3:Y:S01]  /*178d0*/  LDC R23, c[0x0][0x248] ;  /* 0x00009200ff177b82 */ /* 0x000ee20000000800 */
[-C--:B-1----:R-:W-:Y:S02]  /*178e0*/  IADD3 R8, P5, R12, R38.reuse, RZ ;  /* 0x000000260c087210 */ /* 0x082fe40007fbe0ff */
[-C--:B------:R-:W-:Y:S02]  /*178f0*/  LEA.HI.X.SX32 R11, R0, R39.reuse, 0x1, P3 ;  /* 0x00000027000b7211 */ /* 0x080fe400018f0eff */
[----:B------:R-:W-:Y:S01]  /*17900*/  ISETP.LT.AND P3, PT, R20, UR4, !P0 ;  /* 0x0000000414007c0c */ /* 0x000fe2000c761270 */
[----:B------:R-:W-:Y:S01]  /*17910*/  ULDC UR4, c[0x0][0x22c] ;  /* 0x00008b0000047ab9 */ /* 0x000fe20000000800 */
[----:B------:R-:W-:Y:S02]  /*17920*/  PRMT R15, R4, 0x7772, RZ ;  /* 0x00007772040f7816 */ /* 0x000fe400000000ff */
[----:B------:R-:W-:Y:S01]  /*17930*/  LEA.HI.X.SX32 R9, R12, R39, 0x1, P5 ;  /* 0x000000270c097211 */ /* 0x000fe200028f0eff */
[----:B0-----:R-:W-:Y:S01]  /*17940*/  IMAD R12, R19, 0x2, R12 ;  /* 0x00000002130c7824 */ /* 0x001fe200078e020c */
[----:B------:R-:W-:Y:S01]  /*17950*/  PRMT R13, R5, 0x7772, RZ ;  /* 0x00007772050d7816 */ /* 0x000fe200000000ff */
[----:B------:R-:W-:Y:S04]  /*17960*/  @P6 STG.E.U8 desc[UR14][R10.64], R15 ;  /* 0x0000000f0a006986 */ /* 0x000fe8000c10110e */
[----:B------:R0:W-:Y:S01]  /*17970*/  @P4 STG.E.U8 desc[UR14][R8.64], R13 ;  /* 0x0000000d08004986 */ /* 0x0001e2000c10110e */
[----:B------:R-:W-:-:S04]  /*17980*/  IADD3 R2, P4, R12, R38, RZ ;  /* 0x000000260c027210 */ /* 0x000fc80007f9e0ff */
[----:B------:R-:W-:Y:S01]  /*17990*/  LEA.HI.X.SX32 R3, R12, R39, 0x1, P4 ;  /* 0x000000270c037211 */ /* 0x000fe200020f0eff */
[----:B---3--:R-:W-:Y:S01]  /*179a0*/  IMAD R12, R17, 0x2, R12 ;  /* 0x00000002110c7824 */ /* 0x008fe200078e020c */
[----:B------:R-:W-:-:S03]  /*179b0*/  PRMT R21, R6, 0x7772, RZ ;  /* 0x0000777206157816 */ /* 0x000fc600000000ff */
[----:B------:R-:W-:Y:S01]  /*179c0*/  IMAD R0, R23, 0x2, R12 ;  /* 0x0000000217007824 */ /* 0x000fe200078e020c */
[----:B------:R-:W-:Y:S01]  /*179d0*/  PRMT R17, R4, 0x7773, RZ ;  /* 0x0000777304117816 */ /* 0x000fe200000000ff */
[----:B------:R1:W-:Y:S01]  /*179e0*/  @P2 STG.E.U8 desc[UR14][R2.64], R21 ;  /* 0x0000001502002986 */ /* 0x0003e2000c10110e */
[----:B0-----:R-:W-:Y:S01]  /*179f0*/  PRMT R13, R6, 0x7773, RZ ;  /* 0x00007773060d7816 */ /* 0x001fe200000000ff */
[----:B------:R-:W-:Y:S01]  /*17a00*/  IMAD R9, R25, 0x2, R0 ;  /* 0x0000000219097824 */ /* 0x000fe200078e0200 */
[-C--:B------:R-:W-:Y:S02]  /*17a10*/  IADD3 R4, P2, R12, R38.reuse, RZ ;  /* 0x000000260c047210 */ /* 0x080fe40007f5e0ff */
[----:B------:R-:W-:Y:S02]  /*17a20*/  IADD3 R6, P6, R0, R38, RZ ;  /* 0x0000002600067210 */ /* 0x000fe40007fde0ff */
[----:B------:R-:W-:Y:S02]  /*17a30*/  PRMT R15, R5, 0x7773, RZ ;  /* 0x00007773050f7816 */ /* 0x000fe400000000ff */
[----:B------:R-:W-:-:S02]  /*17a40*/  PRMT R11, R7, 0x7773, RZ ;  /* 0x00007773070b7816 */ /* 0x000fc400000000ff */
[----:B------:R-:W-:Y:S02]  /*17a50*/  PRMT R19, R7, 0x7772, RZ ;  /* 0x0000777207137816 */ /* 0x000fe400000000ff */
[-C--:B------:R-:W-:Y:S02]  /*17a60*/  LEA.HI.X.SX32 R5, R12, R39.reuse, 0x1, P2 ;  /* 0x000000270c057211 */ /* 0x080fe400010f0eff */
[-C--:B------:R-:W-:Y:S02]  /*17a70*/  LEA.HI.X.SX32 R7, R0, R39.reuse, 0x1, P6 ;  /* 0x0000002700077211 */ /* 0x080fe400030f0eff */
[C---:B-1----:R-:W-:Y:S01]  /*17a80*/  IADD3 R2, P2, R9.reuse, R38, RZ ;  /* 0x0000002609027210 */ /* 0x042fe20007f5e0ff */
[----:B------:R0:W-:Y:S03]  /*17a90*/  @P3 STG.E.U8 desc[UR14][R4.64], R19 ;  /* 0x0000001304003986 */ /* 0x0001e6000c10110e */
[----:B------:R-:W-:-:S02]  /*17aa0*/  LEA.HI.X.SX32 R3, R9, R39, 0x1, P2 ;  /* 0x0000002709037211 */ /* 0x000fc400010f0eff */
[----:B--2---:R-:W-:Y:S01]  /*17ab0*/  ISETP.LT.AND P5, PT, R14, UR4, !P0 ;  /* 0x000000040e007c0c */ /* 0x004fe2000c7a1270 */
[----:B------:R-:W-:Y:S01]  /*17ac0*/  ULDC UR4, c[0x0][0x22c] ;  /* 0x00008b0000047ab9 */ /* 0x000fe20000000800 */
[----:B------:R-:W1:Y:S01]  /*17ad0*/  LDC R14, c[0x0][0x248] ;  /* 0x00009200ff0e7b82 */ /* 0x000e620000000800 */
[----:B----4-:R-:W-:Y:S02]  /*17ae0*/  ISETP.LT.AND P4, PT, R18, UR4, !P0 ;  /* 0x0000000412007c0c */ /* 0x010fe4000c781270 */
[----:B------:R-:W-:-:S08]  /*17af0*/  ISETP.LT.AND P0, PT, R16, UR5, !P0 ;  /* 0x0000000510007c0c */ /* 0x000fd0000c701270 */
[----:B------:R0:W-:Y:S01]  /*17b00*/  @P5 STG.E.U8 desc[UR14][R6.64], R17 ;  /* 0x0000001106005986 */ /* 0x0001e2000c10110e */
[----:B-1----:R-:W-:-:S05]  /*17b10*/  IMAD R0, R14, 0x2, R9 ;  /* 0x000000020e007824 */ /* 0x002fca00078e0209 */
[----:B------:R-:W-:Y:S01]  /*17b20*/  IADD3 R8, P3, R0, R38, RZ ;  /* 0x0000002600087210 */ /* 0x000fe20007f7e0ff */
[----:B------:R-:W-:-:S03]  /*17b30*/  IMAD R10, R27, 0x2, R0 ;  /* 0x000000021b0a7824 */ /* 0x000fc600078e0200 */
[----:B------:R-:W-:Y:S01]  /*17b40*/  LEA.HI.X.SX32 R9, R0, R39, 0x1, P3 ;  /* 0x0000002700097211 */ /* 0x000fe200018f0eff */
[----:B------:R0:W-:Y:S01]  /*17b50*/  @P4 STG.E.U8 desc[UR14][R2.64], R15 ;  /* 0x0000000f02004986 */ /* 0x0001e2000c10110e */
[----:B------:R-:W-:-:S03]  /*17b60*/  IADD3 R38, P2, R10, R38, RZ ;  /* 0x000000260a267210 */ /* 0x000fc60007f5e0ff */
[----:B------:R0:W-:Y:S01]  /*17b70*/  @P0 STG.E.U8 desc[UR14][R8.64], R13 ;  /* 0x0000000d08000986 */ /* 0x0001e2000c10110e */
[----:B------:R-:W-:Y:S01]  /*17b80*/  LEA.HI.X.SX32 R39, R10, R39, 0x1, P2 ;  /* 0x000000270a277211 */ /* 0x000fe200010f0eff */
[----:B------:R-:W-:Y:S08]  /*17b90*/  @!P1 EXIT ;  /* 0x000000000000994d */ /* 0x000ff00003800000 */
[----:B------:R-:W-:Y:S01]  /*17ba0*/  STG.E.U8 desc[UR14][R38.64], R11 ;  /* 0x0000000b26007986 */ /* 0x000fe2000c10110e */
[----:B------:R-:W-:Y:S05]  /*17bb0*/  EXIT ;  /* 0x000000000000794d */ /* 0x000fea0003800000 */
.L_x_3:
[----:B------:R-:W-:-:S00]  /*17bc0*/  BRA `(.L_x_3) ;  /* 0xfffffffc00fc7947 */ /* 0x000fc0000383ffff */
[----:B------:R-:W-:-:S00]  /*17bd0*/  NOP ;  /* 0x0000000000007918 */ /* 0x000fc00000000000 */
        /* <DEDUP_REMOVED lines=10> */
.L_x_4:


//--------------------- .nv.shared.matmul_kernel  --------------------------
	.section	.nv.shared.matmul_kernel,"aw",@nobits
	.sectionflags	@""
	.align	16
	.zero		1024


//--------------------- .nv.shared.reserved.0     --------------------------
	.section	.nv.shared.reserved.0,"aw",@nobits
	.weak		__nv_reservedSMEM_offset_0_alias
	.size		__nv_reservedSMEM_offset_0_alias, 0, 0
	.other		__nv_reservedSMEM_offset_0_alias,@"STO_CUDA_RESERVED_SHARED STV_DEFAULT"
__nv_reservedSMEM_offset_0_alias:
	.zero		0


//--------------------- .nv.constant0.matmul_kernel --------------------------
	.section	.nv.constant0.matmul_kernel,"a",@progbits
	.sectionflags	@""
	.align	4
.nv.constant0.matmul_kernel:
	.zero		608


//--------------------- SYMBOLS --------------------------

	.type		.nv.reservedSmem.offset0,@object
	.size		.nv.reservedSmem.offset0,0x4
